// auto-generated by cutlass_sweep.gemm — config: {"arch": "sm_100", "cluster_m": 4, "cluster_n": 2, "dtype": "mxfp8_e4m3", "dtype_b": "mxfp8_e4m3", "layout": "nt", "stages": 0, "tile_k": 256, "tile_m": 128, "tile_n": 128}
#include "cutlass/cutlass.h"
#include "cutlass/gemm/collective/collective_builder.hpp"
#include "cutlass/gemm/device/gemm_universal_adapter.h"
#include "cutlass/gemm/kernel/gemm_universal.hpp"
#include "cutlass/epilogue/collective/collective_builder.hpp"

using ElemA = cutlass::mx_float8_t<cutlass::float_e4m3_t>;
using ElemB = cutlass::mx_float8_t<cutlass::float_e4m3_t>;
using ElemCD = cutlass::bfloat16_t;
using Acc  = float;
using TileShape    = cute::Shape<cute::_128, cute::_128, cute::_256>;
using ClusterShape = cute::Shape<cute::_4, cute::_2, cute::_1>;

using CollectiveEpilogue = typename cutlass::epilogue::collective::CollectiveBuilder<
    cutlass::arch::Sm100, cutlass::arch::OpClassTensorOp,
    TileShape, ClusterShape,
    cutlass::epilogue::collective::EpilogueTileAuto,
    Acc, Acc,
    ElemCD, cutlass::layout::RowMajor, 128 / cutlass::sizeof_bits<ElemCD>::value,
    ElemCD, cutlass::layout::RowMajor, 128 / cutlass::sizeof_bits<ElemCD>::value,
    cutlass::epilogue::collective::EpilogueScheduleAuto
  >::CollectiveOp;

using CollectiveMainloop = typename cutlass::gemm::collective::CollectiveBuilder<
    cutlass::arch::Sm100, cutlass::arch::OpClassBlockScaledTensorOp,
    ElemA, cutlass::layout::RowMajor, 32,
    ElemB, cutlass::layout::ColumnMajor, 32,
    Acc,
    TileShape, ClusterShape,
    cutlass::gemm::collective::StageCountAutoCarveout<static_cast<int>(sizeof(typename CollectiveEpilogue::SharedStorage))>,
    cutlass::gemm::collective::KernelScheduleAuto
  >::CollectiveOp;

using GemmKernel = cutlass::gemm::kernel::GemmUniversal<
    cute::Shape<int,int,int,int>,
    CollectiveMainloop,
    CollectiveEpilogue
>;
using Gemm = cutlass::gemm::device::GemmUniversalAdapter<GemmKernel>;

// Force the device kernel symbol into the cubin without needing a host main.
auto* _anchor = &cutlass::device_kernel<GemmKernel>;


// ===== COMPILED SASS (sm_100a) =====

	.target	sm_100a

	.elftype	@"ET_EXEC"


//--------------------- .note.nv.tkinfo           --------------------------
	.section	.note.nv.tkinfo,"",@"SHT_NOTE"
	.sectionflags	@"SHF_NOTE_NV_TKINFO"
	.tkinfo
        /*0018*/ 	.word	0x00000002
        /*0030*/ 	.string	""
        /*0030*/ 	.string	"ptxas"
        /*0030*/ 	.string	"Cuda compilation tools, release 13.0, V13.0.88"
        /*0030*/ 	.string	"Build cuda_13.0.r13.0/compiler.36424714_0"
        /*0030*/ 	.string	"-arch sm_100a -m 64 "



//--------------------- .note.nv.cuinfo           --------------------------
	.section	.note.nv.cuinfo,"",@"SHT_NOTE"
	.sectionflags	@"SHF_NOTE_NV_CUINFO"
        /*0018*/ 	.short	0x0002
        /*001a*/ 	.short	0x0064
        /*001c*/ 	.short	0x0082
	.zero		2


//--------------------- .nv.info                  --------------------------
	.section	.nv.info,"",@"SHT_CUDA_INFO"
	.align	4


	//----- nvinfo : EIATTR_REGCOUNT
	.align		4
        /*0000*/ 	.byte	0x04, 0x2f
        /*0002*/ 	.short	(.L_19 - .L_18)
	.align		4
.L_18:
        /*0004*/ 	.word	index@(_ZN7cutlass13device_kernelINS_4gemm6kernel13GemmUniversalIN4cute5tupleIJiiiiEEENS1_10collective13CollectiveMmaINS1_46MainloopSm100TmaUmmaWarpSpecializedBlockScaledILi3ELi2ELi2ENS5_IJNS4_1CILi4EEENSA_ILi2EEENSA_ILi1EEEEEEEENS5_IJNSA_ILi128EEESG_NSA_ILi256EEEEEENS5_IJNS_12float_e4m3_tENS_13float_ue8m0_tEEEENS5_IJNS5_IJlSD_lEEENS4_6LayoutINS5_IJNS5_IJNS5_IJNSA_ILi32EEESB_EEEiEEESQ_NS5_IJSD_iEEEEEENS5_IJNS5_IJNS5_IJNSA_ILi16EEESB_EEEiEEENS5_IJNS5_IJNSA_ILi0EEESD_EEENSA_ILi512EEEEEENS5_IJSW_iEEEEEEEEEEESL_S13_NS4_8TiledMMAINS4_8MMA_AtomIJNS4_21SM100_MMA_MXF8F6F4_SSISJ_SJ_fSK_Li128ELi128ELNS4_4UMMA5MajorE0ELS18_0ELNS17_7ScaleInE0ELS19_0EEEEEENSN_INS5_IJSD_SD_SD_EEENS5_IJSW_SW_SW_EEEEENS5_IJNS4_10UnderscoreES1F_S1F_EEEEENS5_IJNS4_23SM90_TMA_LOAD_MULTICASTES1I_EEENS5_IJNS4_14ComposedLayoutINS4_7SwizzleILi3ELi4ELi3EEENS4_18smem_ptr_flag_bitsILi8EEENSN_INS5_IJNSA_ILi8EEESG_EEENS5_IJSG_SD_EEEEEEENSN_INS5_IJNS5_IJNS5_IJSP_SD_EEENS5_IJSO_SD_EEEEEESD_NS5_IJSB_SC_EEEEEENS5_IJNS5_IJNS5_IJSU_SY_EEESX_EEESW_NS5_IJSD_SY_EEEEEEEEEEEvNS4_8identityES1J_S24_vS25_EENS_8epilogue10collective18CollectiveEpilogueINS27_23Sm100TmaWarpSpecializedILi4ELi2ELi16ELb1ELb0EEEJNS5_IJNSA_ILi64EEESG_SH_EEENS5_IJNSN_IS2C_SD_EENSN_INS5_IJST_SC_EEENS5_IJSD_S2C_EEEEEEEENS_10bfloat16_tESM_S2J_SM_NS27_6fusion15FusionCallbacksIS2B_NS2K_17LinearCombinationIS2J_fS2J_fLNS_15FloatRoundStyleE2EEES2D_S2I_JEEENS4_5SM1004TMEM4LOAD26SM100_TMEM_LOAD_32dp32b16xENS4_13SM90_TMA_LOADENS1K_INS1L_ILi1ELi4ELi3EEENS1N_ILi16EEENSN_INS5_IJS1P_ST_EEENS5_IJST_SD_EEEEEEENS4_39AutoVectorizingCopyWithAssumedAlignmentILi128EEENS4_14SM90_TMA_STOREES30_S32_S32_EEEvvEEEEvNT_6ParamsE)
        /*0008*/ 	.word	0x0000007e


	//----- nvinfo : EIATTR_FRAME_SIZE
	.align		4
.L_19:
        /*000c*/ 	.byte	0x04, 0x11
        /*000e*/ 	.short	(.L_21 - .L_20)
	.align		4
.L_20:
        /*0010*/ 	.word	index@($__internal_2_$__cuda_sm10x_tcgen05_guardrail_trap_unallocated_columns_being_dealloced)
        /*0014*/ 	.word	0x00000000


	//----- nvinfo : EIATTR_FRAME_SIZE
	.align		4
.L_21:
        /*0018*/ 	.byte	0x04, 0x11
        /*001a*/ 	.short	(.L_23 - .L_22)
	.align		4
.L_22:
        /*001c*/ 	.word	index@($__internal_1_$__cuda_sm10x_tcgen05_guardrail_trap_phase_invalid_during_alloc)
        /*0020*/ 	.word	0x00000000


	//----- nvinfo : EIATTR_FRAME_SIZE
	.align		4
.L_23:
        /*0024*/ 	.byte	0x04, 0x11
        /*0026*/ 	.short	(.L_25 - .L_24)
	.align		4
.L_24:
        /*0028*/ 	.word	index@($__internal_0_$__cuda_sm10x_tcgen05_guardrail_trap_col_being_dealloced_not_returned_by_alloc)
        /*002c*/ 	.word	0x00000000


	//----- nvinfo : EIATTR_FRAME_SIZE
	.align		4
.L_25:
        /*0030*/ 	.byte	0x04, 0x11
        /*0032*/ 	.short	(.L_27 - .L_26)
	.align		4
.L_26:
        /*0034*/ 	.word	index@(_ZN7cutlass13device_kernelINS_4gemm6kernel13GemmUniversalIN4cute5tupleIJiiiiEEENS1_10collective13CollectiveMmaINS1_46MainloopSm100TmaUmmaWarpSpecializedBlockScaledILi3ELi2ELi2ENS5_IJNS4_1CILi4EEENSA_ILi2EEENSA_ILi1EEEEEEEENS5_IJNSA_ILi128EEESG_NSA_ILi256EEEEEENS5_IJNS_12float_e4m3_tENS_13float_ue8m0_tEEEENS5_IJNS5_IJlSD_lEEENS4_6LayoutINS5_IJNS5_IJNS5_IJNSA_ILi32EEESB_EEEiEEESQ_NS5_IJSD_iEEEEEENS5_IJNS5_IJNS5_IJNSA_ILi16EEESB_EEEiEEENS5_IJNS5_IJNSA_ILi0EEESD_EEENSA_ILi512EEEEEENS5_IJSW_iEEEEEEEEEEESL_S13_NS4_8TiledMMAINS4_8MMA_AtomIJNS4_21SM100_MMA_MXF8F6F4_SSISJ_SJ_fSK_Li128ELi128ELNS4_4UMMA5MajorE0ELS18_0ELNS17_7ScaleInE0ELS19_0EEEEEENSN_INS5_IJSD_SD_SD_EEENS5_IJSW_SW_SW_EEEEENS5_IJNS4_10UnderscoreES1F_S1F_EEEEENS5_IJNS4_23SM90_TMA_LOAD_MULTICASTES1I_EEENS5_IJNS4_14ComposedLayoutINS4_7SwizzleILi3ELi4ELi3EEENS4_18smem_ptr_flag_bitsILi8EEENSN_INS5_IJNSA_ILi8EEESG_EEENS5_IJSG_SD_EEEEEEENSN_INS5_IJNS5_IJNS5_IJSP_SD_EEENS5_IJSO_SD_EEEEEESD_NS5_IJSB_SC_EEEEEENS5_IJNS5_IJNS5_IJSU_SY_EEESX_EEESW_NS5_IJSD_SY_EEEEEEEEEEEvNS4_8identityES1J_S24_vS25_EENS_8epilogue10collective18CollectiveEpilogueINS27_23Sm100TmaWarpSpecializedILi4ELi2ELi16ELb1ELb0EEEJNS5_IJNSA_ILi64EEESG_SH_EEENS5_IJNSN_IS2C_SD_EENSN_INS5_IJST_SC_EEENS5_IJSD_S2C_EEEEEEEENS_10bfloat16_tESM_S2J_SM_NS27_6fusion15FusionCallbacksIS2B_NS2K_17LinearCombinationIS2J_fS2J_fLNS_15FloatRoundStyleE2EEES2D_S2I_JEEENS4_5SM1004TMEM4LOAD26SM100_TMEM_LOAD_32dp32b16xENS4_13SM90_TMA_LOADENS1K_INS1L_ILi1ELi4ELi3EEENS1N_ILi16EEENSN_INS5_IJS1P_ST_EEENS5_IJST_SD_EEEEEEENS4_39AutoVectorizingCopyWithAssumedAlignmentILi128EEENS4_14SM90_TMA_STOREES30_S32_S32_EEEvvEEEEvNT_6ParamsE)
        /*0038*/ 	.word	0x00000000


	//----- nvinfo : EIATTR_MIN_STACK_SIZE
	.align		4
.L_27:
        /*003c*/ 	.byte	0x04, 0x12
        /*003e*/ 	.short	(.L_29 - .L_28)
	.align		4
.L_28:
        /*0040*/ 	.word	index@(_ZN7cutlass13device_kernelINS_4gemm6kernel13GemmUniversalIN4cute5tupleIJiiiiEEENS1_10collective13CollectiveMmaINS1_46MainloopSm100TmaUmmaWarpSpecializedBlockScaledILi3ELi2ELi2ENS5_IJNS4_1CILi4EEENSA_ILi2EEENSA_ILi1EEEEEEEENS5_IJNSA_ILi128EEESG_NSA_ILi256EEEEEENS5_IJNS_12float_e4m3_tENS_13float_ue8m0_tEEEENS5_IJNS5_IJlSD_lEEENS4_6LayoutINS5_IJNS5_IJNS5_IJNSA_ILi32EEESB_EEEiEEESQ_NS5_IJSD_iEEEEEENS5_IJNS5_IJNS5_IJNSA_ILi16EEESB_EEEiEEENS5_IJNS5_IJNSA_ILi0EEESD_EEENSA_ILi512EEEEEENS5_IJSW_iEEEEEEEEEEESL_S13_NS4_8TiledMMAINS4_8MMA_AtomIJNS4_21SM100_MMA_MXF8F6F4_SSISJ_SJ_fSK_Li128ELi128ELNS4_4UMMA5MajorE0ELS18_0ELNS17_7ScaleInE0ELS19_0EEEEEENSN_INS5_IJSD_SD_SD_EEENS5_IJSW_SW_SW_EEEEENS5_IJNS4_10UnderscoreES1F_S1F_EEEEENS5_IJNS4_23SM90_TMA_LOAD_MULTICASTES1I_EEENS5_IJNS4_14ComposedLayoutINS4_7SwizzleILi3ELi4ELi3EEENS4_18smem_ptr_flag_bitsILi8EEENSN_INS5_IJNSA_ILi8EEESG_EEENS5_IJSG_SD_EEEEEEENSN_INS5_IJNS5_IJNS5_IJSP_SD_EEENS5_IJSO_SD_EEEEEESD_NS5_IJSB_SC_EEEEEENS5_IJNS5_IJNS5_IJSU_SY_EEESX_EEESW_NS5_IJSD_SY_EEEEEEEEEEEvNS4_8identityES1J_S24_vS25_EENS_8epilogue10collective18CollectiveEpilogueINS27_23Sm100TmaWarpSpecializedILi4ELi2ELi16ELb1ELb0EEEJNS5_IJNSA_ILi64EEESG_SH_EEENS5_IJNSN_IS2C_SD_EENSN_INS5_IJST_SC_EEENS5_IJSD_S2C_EEEEEEEENS_10bfloat16_tESM_S2J_SM_NS27_6fusion15FusionCallbacksIS2B_NS2K_17LinearCombinationIS2J_fS2J_fLNS_15FloatRoundStyleE2EEES2D_S2I_JEEENS4_5SM1004TMEM4LOAD26SM100_TMEM_LOAD_32dp32b16xENS4_13SM90_TMA_LOADENS1K_INS1L_ILi1ELi4ELi3EEENS1N_ILi16EEENSN_INS5_IJS1P_ST_EEENS5_IJST_SD_EEEEEEENS4_39AutoVectorizingCopyWithAssumedAlignmentILi128EEENS4_14SM90_TMA_STOREES30_S32_S32_EEEvvEEEEvNT_6ParamsE)
        /*0044*/ 	.word	0x00000000
.L_29:


//--------------------- .nv.compat                --------------------------
	.section	.nv.compat,"",@"SHT_CUDA_COMPAT_INFO"
	.align	4
        /*0000*/ 	.byte	0x02, 0x09, 0x01, 0x00, 0x02, 0x02, 0x02, 0x00, 0x02, 0x05, 0x05, 0x00, 0x03, 0x07, 0x01, 0x01
        /*0010*/ 	.byte	0x02, 0x03, 0x01, 0x00, 0x02, 0x06, 0x01, 0x00, 0x04, 0x0b, 0x08, 0x00, 0x09, 0x00, 0x00, 0x00
        /*0020*/ 	.byte	0x00, 0x00, 0x00, 0x00


//--------------------- .nv.info._ZN7cutlass13device_kernelINS_4gemm6kernel13GemmUniversalIN4cute5tupleIJiiiiEEENS1_10collective13CollectiveMmaINS1_46MainloopSm100TmaUmmaWarpSpecializedBlockScaledILi3ELi2ELi2ENS5_IJNS4_1CILi4EEENSA_ILi2EEENSA_ILi1EEEEEEEENS5_IJNSA_ILi128EEESG_NSA_ILi256EEEEEENS5_IJNS_12float_e4m3_tENS_13float_ue8m0_tEEEENS5_IJNS5_IJlSD_lEEENS4_6LayoutINS5_IJNS5_IJNS5_IJNSA_ILi32EEESB_EEEiEEESQ_NS5_IJSD_iEEEEEENS5_IJNS5_IJNS5_IJNSA_ILi16EEESB_EEEiEEENS5_IJNS5_IJNSA_ILi0EEESD_EEENSA_ILi512EEEEEENS5_IJSW_iEEEEEEEEEEESL_S13_NS4_8TiledMMAINS4_8MMA_AtomIJNS4_21SM100_MMA_MXF8F6F4_SSISJ_SJ_fSK_Li128ELi128ELNS4_4UMMA5MajorE0ELS18_0ELNS17_7ScaleInE0ELS19_0EEEEEENSN_INS5_IJSD_SD_SD_EEENS5_IJSW_SW_SW_EEEEENS5_IJNS4_10UnderscoreES1F_S1F_EEEEENS5_IJNS4_23SM90_TMA_LOAD_MULTICASTES1I_EEENS5_IJNS4_14ComposedLayoutINS4_7SwizzleILi3ELi4ELi3EEENS4_18smem_ptr_flag_bitsILi8EEENSN_INS5_IJNSA_ILi8EEESG_EEENS5_IJSG_SD_EEEEEEENSN_INS5_IJNS5_IJNS5_IJSP_SD_EEENS5_IJSO_SD_EEEEEESD_NS5_IJSB_SC_EEEEEENS5_IJNS5_IJNS5_IJSU_SY_EEESX_EEESW_NS5_IJSD_SY_EEEEEEEEEEEvNS4_8identityES1J_S24_vS25_EENS_8epilogue10collective18CollectiveEpilogueINS27_23Sm100TmaWarpSpecializedILi4ELi2ELi16ELb1ELb0EEEJNS5_IJNSA_ILi64EEESG_SH_EEENS5_IJNSN_IS2C_SD_EENSN_INS5_IJST_SC_EEENS5_IJSD_S2C_EEEEEEEENS_10bfloat16_tESM_S2J_SM_NS27_6fusion15FusionCallbacksIS2B_NS2K_17LinearCombinationIS2J_fS2J_fLNS_15FloatRoundStyleE2EEES2D_S2I_JEEENS4_5SM1004TMEM4LOAD26SM100_TMEM_LOAD_32dp32b16xENS4_13SM90_TMA_LOADENS1K_INS1L_ILi1ELi4ELi3EEENS1N_ILi16EEENSN_INS5_IJS1P_ST_EEENS5_IJST_SD_EEEEEEENS4_39AutoVectorizingCopyWithAssumedAlignmentILi128EEENS4_14SM90_TMA_STOREES30_S32_S32_EEEvvEEEEvNT_6ParamsE --------------------------
	.section	.nv.info._ZN7cutlass13device_kernelINS_4gemm6kernel13GemmUniversalIN4cute5tupleIJiiiiEEENS1_10collective13CollectiveMmaINS1_46MainloopSm100TmaUmmaWarpSpecializedBlockScaledILi3ELi2ELi2ENS5_IJNS4_1CILi4EEENSA_ILi2EEENSA_ILi1EEEEEEEENS5_IJNSA_ILi128EEESG_NSA_ILi256EEEEEENS5_IJNS_12float_e4m3_tENS_13float_ue8m0_tEEEENS5_IJNS5_IJlSD_lEEENS4_6LayoutINS5_IJNS5_IJNS5_IJNSA_ILi32EEESB_EEEiEEESQ_NS5_IJSD_iEEEEEENS5_IJNS5_IJNS5_IJNSA_ILi16EEESB_EEEiEEENS5_IJNS5_IJNSA_ILi0EEESD_EEENSA_ILi512EEEEEENS5_IJSW_iEEEEEEEEEEESL_S13_NS4_8TiledMMAINS4_8MMA_AtomIJNS4_21SM100_MMA_MXF8F6F4_SSISJ_SJ_fSK_Li128ELi128ELNS4_4UMMA5MajorE0ELS18_0ELNS17_7ScaleInE0ELS19_0EEEEEENSN_INS5_IJSD_SD_SD_EEENS5_IJSW_SW_SW_EEEEENS5_IJNS4_10UnderscoreES1F_S1F_EEEEENS5_IJNS4_23SM90_TMA_LOAD_MULTICASTES1I_EEENS5_IJNS4_14ComposedLayoutINS4_7SwizzleILi3ELi4ELi3EEENS4_18smem_ptr_flag_bitsILi8EEENSN_INS5_IJNSA_ILi8EEESG_EEENS5_IJSG_SD_EEEEEEENSN_INS5_IJNS5_IJNS5_IJSP_SD_EEENS5_IJSO_SD_EEEEEESD_NS5_IJSB_SC_EEEEEENS5_IJNS5_IJNS5_IJSU_SY_EEESX_EEESW_NS5_IJSD_SY_EEEEEEEEEEEvNS4_8identityES1J_S24_vS25_EENS_8epilogue10collective18CollectiveEpilogueINS27_23Sm100TmaWarpSpecializedILi4ELi2ELi16ELb1ELb0EEEJNS5_IJNSA_ILi64EEESG_SH_EEENS5_IJNSN_IS2C_SD_EENSN_INS5_IJST_SC_EEENS5_IJSD_S2C_EEEEEEEENS_10bfloat16_tESM_S2J_SM_NS27_6fusion15FusionCallbacksIS2B_NS2K_17LinearCombinationIS2J_fS2J_fLNS_15FloatRoundStyleE2EEES2D_S2I_JEEENS4_5SM1004TMEM4LOAD26SM100_TMEM_LOAD_32dp32b16xENS4_13SM90_TMA_LOADENS1K_INS1L_ILi1ELi4ELi3EEENS1N_ILi16EEENSN_INS5_IJS1P_ST_EEENS5_IJST_SD_EEEEEEENS4_39AutoVectorizingCopyWithAssumedAlignmentILi128EEENS4_14SM90_TMA_STOREES30_S32_S32_EEEvvEEEEvNT_6ParamsE,"",@"SHT_CUDA_INFO"
	.sectionflags	@""
	.align	4


	//----- nvinfo : EIATTR_CUDA_API_VERSION
	.align		4
        /*0000*/ 	.byte	0x04, 0x37
        /*0002*/ 	.short	(.L_31 - .L_30)
.L_30:
        /*0004*/ 	.word	0x00000082


	//----- nvinfo : EIATTR_KPARAM_INFO
	.align		4
.L_31:
        /*0008*/ 	.byte	0x04, 0x17
        /*000a*/ 	.short	(.L_33 - .L_32)
.L_32:
        /*000c*/ 	.word	0x00000000
        /*0010*/ 	.short	0x0000
        /*0012*/ 	.short	0x0000
        /*0014*/ 	.byte	0x00, 0xf0, 0x01, 0x30


	//----- nvinfo : EIATTR_AT_ENTRY_FRAGMENTS
	.align		4
.L_33:
        /*0018*/ 	.byte	0x04, 0x4f
        /*001a*/ 	.short	(.L_35 - .L_34)


	//   ....[0]....
.L_34:
        /*001c*/ 	.word	0x00000006


	//----- nvinfo : EIATTR_RESERVED_SMEM_USED
	.align		4
.L_35:
        /*0020*/ 	.byte	0x01, 0x41
	.zero		2


	//----- nvinfo : EIATTR_SPARSE_MMA_MASK
	.align		4
        /*0024*/ 	.byte	0x03, 0x50
        /*0026*/ 	.short	0x0000


	//----- nvinfo : EIATTR_TCGEN05_1CTA_USED
	.align		4
        /*0028*/ 	.byte	0x01, 0x51
	.zero		2


	//----- nvinfo : EIATTR_MAXREG_COUNT
	.align		4
        /*002c*/ 	.byte	0x03, 0x1b
        /*002e*/ 	.short	0x00ff


	//----- nvinfo : EIATTR_NUM_BARRIERS
	.align		4
        /*0030*/ 	.byte	0x02, 0x4c
        /*0032*/ 	.byte	0x07
	.zero		1


	//----- nvinfo : EIATTR_EXTERNS
	.align		4
        /*0034*/ 	.byte	0x04, 0x0f
        /*0036*/ 	.short	(.L_37 - .L_36)


	//   ....[0]....
	.align		4
.L_36:
        /*0038*/ 	.word	index@(__assertfail)


	//----- nvinfo : EIATTR_MERCURY_ISA_VERSION
	.align		4
.L_37:
        /*003c*/ 	.byte	0x03, 0x5f
        /*003e*/ 	.short	0x0101


	//----- nvinfo : EIATTR_INT_WARP_WIDE_INSTR_OFFSETS
	.align		4
        /*0040*/ 	.byte	0x04, 0x31
        /*0042*/ 	.short	(.L_39 - .L_38)


	//   ....[0]....
.L_38:
        /*0044*/ 	.word	0x00002870


	//   ....[1]....
        /*0048*/ 	.word	0x000049e0


	//   ....[2]....
        /*004c*/ 	.word	0x00004a10


	//   ....[3]....
        /*0050*/ 	.word	0x00004a30


	//   ....[4]....
        /*0054*/ 	.word	0x00005300


	//   ....[5]....
        /*0058*/ 	.word	0x00005320


	//   ....[6]....
        /*005c*/ 	.word	0x00005390


	//   ....[7]....
        /*0060*/ 	.word	0x000054b0


	//   ....[8]....
        /*0064*/ 	.word	0x000054d0


	//   ....[9]....
        /*0068*/ 	.word	0x00005590


	//   ....[10]....
        /*006c*/ 	.word	0x00005690


	//   ....[11]....
        /*0070*/ 	.word	0x000056d0


	//   ....[12]....
        /*0074*/ 	.word	0x00005770


	//   ....[13]....
        /*0078*/ 	.word	0x00005870


	//   ....[14]....
        /*007c*/ 	.word	0x00005890


	//   ....[15]....
        /*0080*/ 	.word	0x00005960


	//   ....[16]....
        /*0084*/ 	.word	0x00005a60


	//   ....[17]....
        /*0088*/ 	.word	0x00005aa0


	//   ....[18]....
        /*008c*/ 	.word	0x00005b60


	//   ....[19]....
        /*0090*/ 	.word	0x00005c40


	//   ....[20]....
        /*0094*/ 	.word	0x00005c60


	//   ....[21]....
        /*0098*/ 	.word	0x00005d20


	//   ....[22]....
        /*009c*/ 	.word	0x00005e20


	//   ....[23]....
        /*00a0*/ 	.word	0x00005e90


	//   ....[24]....
        /*00a4*/ 	.word	0x00005f60


	//   ....[25]....
        /*00a8*/ 	.word	0x000060f0


	//   ....[26]....
        /*00ac*/ 	.word	0x00006110


	//   ....[27]....
        /*00b0*/ 	.word	0x00006200


	//----- nvinfo : EIATTR_COOP_GROUP_MASK_REGIDS
	.align		4
.L_39:
        /*00b4*/ 	.byte	0x04, 0x29
        /*00b6*/ 	.short	(.L_41 - .L_40)


	//   ....[0]....
.L_40:
        /*00b8*/ 	.word	0xffffffff


	//   ....[1]....
        /*00bc*/ 	.word	0xffffffff


	//   ....[2]....
        /*00c0*/ 	.word	0xffffffff


	//   ....[3]....
        /*00c4*/ 	.word	0xffffffff


	//   ....[4]....
        /*00c8*/ 	.word	0xffffffff


	//   ....[5]....
        /*00cc*/ 	.word	0xffffffff


	//   ....[6]....
        /*00d0*/ 	.word	0xffffffff


	//   ....[7]....
        /*00d4*/ 	.word	0xffffffff


	//   ....[8]....
        /*00d8*/ 	.word	0xffffffff


	//   ....[9]....
        /*00dc*/ 	.word	0xffffffff


	//   ....[10]....
        /*00e0*/ 	.word	0xffffffff


	//   ....[11]....
        /*00e4*/ 	.word	0xffffffff


	//   ....[12]....
        /*00e8*/ 	.word	0xffffffff


	//   ....[13]....
        /*00ec*/ 	.word	0xffffffff


	//----- nvinfo : EIATTR_COOP_GROUP_INSTR_OFFSETS
	.align		4
.L_41:
        /*00f0*/ 	.byte	0x04, 0x28
        /*00f2*/ 	.short	(.L_43 - .L_42)


	//   ....[0]....
.L_42:
        /*00f4*/ 	.word	0x00000090


	//   ....[1]....
        /*00f8*/ 	.word	0x00000530


	//   ....[2]....
        /*00fc*/ 	.word	0x000006c0


	//   ....[3]....
        /*0100*/ 	.word	0x00000860


	//   ....[4]....
        /*0104*/ 	.word	0x00000960


	//   ....[5]....
        /*0108*/ 	.word	0x00000ad0


	//   ....[6]....
        /*010c*/ 	.word	0x00000c30


	//   ....[7]....
        /*0110*/ 	.word	0x00000de0


	//   ....[8]....
        /*0114*/ 	.word	0x00002750


	//   ....[9]....
        /*0118*/ 	.word	0x000034d0


	//   ....[10]....
        /*011c*/ 	.word	0x000036e0


	//   ....[11]....
        /*0120*/ 	.word	0x00003710


	//   ....[12]....
        /*0124*/ 	.word	0x000048c0


	//   ....[13]....
        /*0128*/ 	.word	0x00004af0


	//----- nvinfo : EIATTR_VRC_CTA_INIT_COUNT
	.align		4
.L_43:
        /*012c*/ 	.byte	0x02, 0x4a
        /*012e*/ 	.byte	0x80
	.zero		1


	//----- nvinfo : EIATTR_SYSCALL_OFFSETS
	.align		4
        /*0130*/ 	.byte	0x04, 0x46
        /*0132*/ 	.short	(.L_45 - .L_44)


	//   ....[0]....
.L_44:
        /*0134*/ 	.word	0x00006d20


	//   ....[1]....
        /*0138*/ 	.word	0x00006e10


	//   ....[2]....
        /*013c*/ 	.word	0x00007700


	//   ....[3]....
        /*0140*/ 	.word	0x00007870


	//   ....[4]....
        /*0144*/ 	.word	0x00008590


	//   ....[5]....
        /*0148*/ 	.word	0x00008700


	//   ....[6]....
        /*014c*/ 	.word	0x00009410


	//   ....[7]....
        /*0150*/ 	.word	0x00009580


	//   ....[8]....
        /*0154*/ 	.word	0x0000a2c0


	//   ....[9]....
        /*0158*/ 	.word	0x0000a430


	//   ....[10]....
        /*015c*/ 	.word	0x0000b190


	//   ....[11]....
        /*0160*/ 	.word	0x0000b300


	//   ....[12]....
        /*0164*/ 	.word	0x0000c060


	//   ....[13]....
        /*0168*/ 	.word	0x0000c1d0


	//   ....[14]....
        /*016c*/ 	.word	0x0000cf30


	//   ....[15]....
        /*0170*/ 	.word	0x0000d0a0


	//   ....[16]....
        /*0174*/ 	.word	0x0000dd90


	//   ....[17]....
        /*0178*/ 	.word	0x0000df00


	//----- nvinfo : EIATTR_MBARRIER_INSTR_OFFSETS
	.align		4
.L_45:
        /*017c*/ 	.byte	0x04, 0x39
        /*017e*/ 	.short	(.L_47 - .L_46)


	//   ....[0]....
.L_46:
        /*0180*/ 	.word	0x00000650
        /*0184*/ 	.word	0x000000ff
        /*0188*/ 	.word	0x00000000
        /*018c*/ 	.short	0x0100
        /*018e*/ 	.byte	0x04
	.zero		1


	//   ....[1]....
        /*0190*/ 	.word	0x00000660
        /*0194*/ 	.word	0x000000ff
        /*0198*/ 	.word	0x00000018
        /*019c*/ 	.short	0x0100
        /*019e*/ 	.byte	0x04
	.zero		1


	//   ....[2]....
        /*01a0*/ 	.word	0x00000670
        /*01a4*/ 	.word	0x000000ff
        /*01a8*/ 	.word	0x00000008
        /*01ac*/ 	.short	0x0100
        /*01ae*/ 	.byte	0x04
	.zero		1


	//   ....[3]....
        /*01b0*/ 	.word	0x00000680
        /*01b4*/ 	.word	0x000000ff
        /*01b8*/ 	.word	0x00000020
        /*01bc*/ 	.short	0x0100
        /*01be*/ 	.byte	0x04
	.zero		1


	//   ....[4]....
        /*01c0*/ 	.word	0x00000690
        /*01c4*/ 	.word	0x000000ff
        /*01c8*/ 	.word	0x00000010
        /*01cc*/ 	.short	0x0100
        /*01ce*/ 	.byte	0x04
	.zero		1


	//   ....[5]....
        /*01d0*/ 	.word	0x000006a0
        /*01d4*/ 	.word	0x000000ff
        /*01d8*/ 	.word	0x00000028
        /*01dc*/ 	.short	0x0100
        /*01de*/ 	.byte	0x04
	.zero		1


	//   ....[6]....
        /*01e0*/ 	.word	0x000007d0
        /*01e4*/ 	.word	0x000000ff
        /*01e8*/ 	.word	0x00000030
        /*01ec*/ 	.short	0x0100
        /*01ee*/ 	.byte	0x04
	.zero		1


	//   ....[7]....
        /*01f0*/ 	.word	0x000007e0
        /*01f4*/ 	.word	0x000000ff
        /*01f8*/ 	.word	0x00000050
        /*01fc*/ 	.short	0x0100
        /*01fe*/ 	.byte	0x04
	.zero		1


	//   ....[8]....
        /*0200*/ 	.word	0x000007f0
        /*0204*/ 	.word	0x000000ff
        /*0208*/ 	.word	0x00000038
        /*020c*/ 	.short	0x0100
        /*020e*/ 	.byte	0x04
	.zero		1


	//   ....[9]....
        /*0210*/ 	.word	0x00000800
        /*0214*/ 	.word	0x000000ff
        /*0218*/ 	.word	0x00000058
        /*021c*/ 	.short	0x0100
        /*021e*/ 	.byte	0x04
	.zero		1


	//   ....[10]....
        /*0220*/ 	.word	0x00000810
        /*0224*/ 	.word	0x000000ff
        /*0228*/ 	.word	0x00000040
        /*022c*/ 	.short	0x0100
        /*022e*/ 	.byte	0x04
	.zero		1


	//   ....[11]....
        /*0230*/ 	.word	0x00000820
        /*0234*/ 	.word	0x000000ff
        /*0238*/ 	.word	0x00000060
        /*023c*/ 	.short	0x0100
        /*023e*/ 	.byte	0x04
	.zero		1


	//   ....[12]....
        /*0240*/ 	.word	0x00000830
        /*0244*/ 	.word	0x000000ff
        /*0248*/ 	.word	0x00000048
        /*024c*/ 	.short	0x0100
        /*024e*/ 	.byte	0x04
	.zero		1


	//   ....[13]....
        /*0250*/ 	.word	0x00000840
        /*0254*/ 	.word	0x000000ff
        /*0258*/ 	.word	0x00000068
        /*025c*/ 	.short	0x0100
        /*025e*/ 	.byte	0x04
	.zero		1


	//   ....[14]....
        /*0260*/ 	.word	0x00000930
        /*0264*/ 	.word	0x000000ff
        /*0268*/ 	.word	0x00000070
        /*026c*/ 	.short	0x0100
        /*026e*/ 	.byte	0x06
	.zero		1


	//   ....[15]....
        /*0270*/ 	.word	0x00000940
        /*0274*/ 	.word	0x000000ff
        /*0278*/ 	.word	0x00000078
        /*027c*/ 	.short	0x0100
        /*027e*/ 	.byte	0x06
	.zero		1


	//   ....[16]....
        /*0280*/ 	.word	0x00000a80
        /*0284*/ 	.word	0x000000ff
        /*0288*/ 	.word	0x00000080
        /*028c*/ 	.short	0x0100
        /*028e*/ 	.byte	0x06
	.zero		1


	//   ....[17]....
        /*0290*/ 	.word	0x00000a90
        /*0294*/ 	.word	0x000000ff
        /*0298*/ 	.word	0x00000090
        /*029c*/ 	.short	0x0100
        /*029e*/ 	.byte	0x06
	.zero		1


	//   ....[18]....
        /*02a0*/ 	.word	0x00000aa0
        /*02a4*/ 	.word	0x000000ff
        /*02a8*/ 	.word	0x00000088
        /*02ac*/ 	.short	0x0100
        /*02ae*/ 	.byte	0x06
	.zero		1


	//   ....[19]....
        /*02b0*/ 	.word	0x00000ab0
        /*02b4*/ 	.word	0x000000ff
        /*02b8*/ 	.word	0x00000098
        /*02bc*/ 	.short	0x0100
        /*02be*/ 	.byte	0x06
	.zero		1


	//   ....[20]....
        /*02c0*/ 	.word	0x00000be0
        /*02c4*/ 	.word	0x000000ff
        /*02c8*/ 	.word	0x000000a0
        /*02cc*/ 	.short	0x0100
        /*02ce*/ 	.byte	0x04
	.zero		1


	//   ....[21]....
        /*02d0*/ 	.word	0x00000bf0
        /*02d4*/ 	.word	0x000000ff
        /*02d8*/ 	.word	0x000000b0
        /*02dc*/ 	.short	0x0100
        /*02de*/ 	.byte	0x04
	.zero		1


	//   ....[22]....
        /*02e0*/ 	.word	0x00000c00
        /*02e4*/ 	.word	0x000000ff
        /*02e8*/ 	.word	0x000000a8
        /*02ec*/ 	.short	0x0100
        /*02ee*/ 	.byte	0x04
	.zero		1


	//   ....[23]....
        /*02f0*/ 	.word	0x00000c10
        /*02f4*/ 	.word	0x000000ff
        /*02f8*/ 	.word	0x000000b8
        /*02fc*/ 	.short	0x0100
        /*02fe*/ 	.byte	0x04
	.zero		1


	//   ....[24]....
        /*0300*/ 	.word	0x00000d00
        /*0304*/ 	.word	0x000000ff
        /*0308*/ 	.word	0x000000c0
        /*030c*/ 	.short	0x0100
        /*030e*/ 	.byte	0x04
	.zero		1


	//   ....[25]....
        /*0310*/ 	.word	0x00000d10
        /*0314*/ 	.word	0x000000ff
        /*0318*/ 	.word	0x000000d0
        /*031c*/ 	.short	0x0100
        /*031e*/ 	.byte	0x04
	.zero		1


	//   ....[26]....
        /*0320*/ 	.word	0x00000d20
        /*0324*/ 	.word	0x000000ff
        /*0328*/ 	.word	0x000000c8
        /*032c*/ 	.short	0x0100
        /*032e*/ 	.byte	0x04
	.zero		1


	//   ....[27]....
        /*0330*/ 	.word	0x00000d30
        /*0334*/ 	.word	0x000000ff
        /*0338*/ 	.word	0x000000d8
        /*033c*/ 	.short	0x0100
        /*033e*/ 	.byte	0x04
	.zero		1


	//   ....[28]....
        /*0340*/ 	.word	0x00001ad0
        /*0344*/ 	.word	0x00000002
        /*0348*/ 	.word	0x000000d0
        /*034c*/ 	.short	0x010a
        /*034e*/ 	.byte	0xff
	.zero		1


	//   ....[29]....
        /*0350*/ 	.word	0x00001b00
        /*0354*/ 	.word	0x00000002
        /*0358*/ 	.word	0x000000c0
        /*035c*/ 	.short	0x0101
        /*035e*/ 	.byte	0xff
	.zero		1


	//   ....[30]....
        /*0360*/ 	.word	0x00001be0
        /*0364*/ 	.word	0x000000ff
        /*0368*/ 	.word	0x00000018
        /*036c*/ 	.short	0x010a
        /*036e*/ 	.byte	0x04
	.zero		1


	//   ....[31]....
        /*0370*/ 	.word	0x00001c70
        /*0374*/ 	.word	0x000000ff
        /*0378*/ 	.word	0x00000018
        /*037c*/ 	.short	0x010a
        /*037e*/ 	.byte	0x31
	.zero		1


	//   ....[32]....
        /*0380*/ 	.word	0x00001db0
        /*0384*/ 	.word	0x000000ff
        /*0388*/ 	.word	0x00000018
        /*038c*/ 	.short	0x010a
        /*038e*/ 	.byte	0x04
	.zero		1


	//   ....[33]....
        /*0390*/ 	.word	0x000021a0
        /*0394*/ 	.word	0x000000ff
        /*0398*/ 	.word	0x00000078
        /*039c*/ 	.short	0x0101
        /*039e*/ 	.byte	0x06
	.zero		1


	//   ....[34]....
        /*03a0*/ 	.word	0x000021c0
        /*03a4*/ 	.word	0x000000ff
        /*03a8*/ 	.word	0x00000018
        /*03ac*/ 	.short	0x010a
        /*03ae*/ 	.byte	0x04
	.zero		1


	//   ....[35]....
        /*03b0*/ 	.word	0x00002240
        /*03b4*/ 	.word	0x000000ff
        /*03b8*/ 	.word	0x00000018
        /*03bc*/ 	.short	0x010a
        /*03be*/ 	.byte	0x31
	.zero		1


	//   ....[36]....
        /*03c0*/ 	.word	0x00002380
        /*03c4*/ 	.word	0x000000ff
        /*03c8*/ 	.word	0x00000018
        /*03cc*/ 	.short	0x010a
        /*03ce*/ 	.byte	0x04
	.zero		1


	//   ....[37]....
        /*03d0*/ 	.word	0x00002780
        /*03d4*/ 	.word	0x00000002
        /*03d8*/ 	.word	0x00000080
        /*03dc*/ 	.short	0x010a
        /*03de*/ 	.byte	0xff
	.zero		1


	//   ....[38]....
        /*03e0*/ 	.word	0x00002840
        /*03e4*/ 	.word	0x00000002
        /*03e8*/ 	.word	0x00000000
        /*03ec*/ 	.short	0x0101
        /*03ee*/ 	.byte	0xff
	.zero		1


	//   ....[39]....
        /*03f0*/ 	.word	0x00002de0
        /*03f4*/ 	.word	0x000000ff
        /*03f8*/ 	.word	0x00000000
        /*03fc*/ 	.short	0x010a
        /*03fe*/ 	.byte	0x04
	.zero		1


	//   ....[40]....
        /*0400*/ 	.word	0x00002e70
        /*0404*/ 	.word	0x000000ff
        /*0408*/ 	.word	0x00000000
        /*040c*/ 	.short	0x010a
        /*040e*/ 	.byte	0x05
	.zero		1


	//   ....[41]....
        /*0410*/ 	.word	0x00002f10
        /*0414*/ 	.word	0x00000000
        /*0418*/ 	.word	0x00000000
        /*041c*/ 	.short	0x010a
        /*041e*/ 	.byte	0xff
	.zero		1


	//   ....[42]....
        /*0420*/ 	.word	0x00003030
        /*0424*/ 	.word	0x00000000
        /*0428*/ 	.word	0x000000c0
        /*042c*/ 	.short	0x010a
        /*042e*/ 	.byte	0xff
	.zero		1


	//   ....[43]....
        /*0430*/ 	.word	0x000030a0
        /*0434*/ 	.word	0x00000000
        /*0438*/ 	.word	0x00000000
        /*043c*/ 	.short	0x0101
        /*043e*/ 	.byte	0xff
	.zero		1


	//   ....[44]....
        /*0440*/ 	.word	0x000030c0
        /*0444*/ 	.word	0x000000ff
        /*0448*/ 	.word	0x00000090
        /*044c*/ 	.short	0x010a
        /*044e*/ 	.byte	0x04
	.zero		1


	//   ....[45]....
        /*0450*/ 	.word	0x000031e0
        /*0454*/ 	.word	0x00000000
        /*0458*/ 	.word	0x00000080
        /*045c*/ 	.short	0x010a
        /*045e*/ 	.byte	0xff
	.zero		1


	//   ....[46]....
        /*0460*/ 	.word	0x000032e0
        /*0464*/ 	.word	0x00000000
        /*0468*/ 	.word	0x00000000
        /*046c*/ 	.short	0x0101
        /*046e*/ 	.byte	0xff
	.zero		1


	//   ....[47]....
        /*0470*/ 	.word	0x00003370
        /*0474*/ 	.word	0x000000ff
        /*0478*/ 	.word	0x00000090
        /*047c*/ 	.short	0x0106
        /*047e*/ 	.byte	0x04
	.zero		1


	//   ....[48]....
        /*0480*/ 	.word	0x00003390
        /*0484*/ 	.word	0x000000ff
        /*0488*/ 	.word	0x00000090
        /*048c*/ 	.short	0x010a
        /*048e*/ 	.byte	0x04
	.zero		1


	//   ....[49]....
        /*0490*/ 	.word	0x00003420
        /*0494*/ 	.word	0x000000ff
        /*0498*/ 	.word	0x00000090
        /*049c*/ 	.short	0x0106
        /*049e*/ 	.byte	0x07
	.zero		1


	//   ....[50]....
        /*04a0*/ 	.word	0x00003460
        /*04a4*/ 	.word	0x00000000
        /*04a8*/ 	.word	0x00000090
        /*04ac*/ 	.short	0x010a
        /*04ae*/ 	.byte	0xff
	.zero		1


	//   ....[51]....
        /*04b0*/ 	.word	0x00003f00
        /*04b4*/ 	.word	0x00000000
        /*04b8*/ 	.word	0x00000080
        /*04bc*/ 	.short	0x010a
        /*04be*/ 	.byte	0xff
	.zero		1


	//   ....[52]....
        /*04c0*/ 	.word	0x00004030
        /*04c4*/ 	.word	0x00000003
        /*04c8*/ 	.word	0x00000000
        /*04cc*/ 	.short	0x0101
        /*04ce*/ 	.byte	0xff
	.zero		1


	//   ....[53]....
        /*04d0*/ 	.word	0x00004040
        /*04d4*/ 	.word	0x000000ff
        /*04d8*/ 	.word	0x00000000
        /*04dc*/ 	.short	0x010a
        /*04de*/ 	.byte	0x04
	.zero		1


	//   ....[54]....
        /*04e0*/ 	.word	0x00004060
        /*04e4*/ 	.word	0x000000ff
        /*04e8*/ 	.word	0x000000b0
        /*04ec*/ 	.short	0x010a
        /*04ee*/ 	.byte	0x06
	.zero		1


	//   ....[55]....
        /*04f0*/ 	.word	0x00004130
        /*04f4*/ 	.word	0x000000ff
        /*04f8*/ 	.word	0x00000000
        /*04fc*/ 	.short	0x010a
        /*04fe*/ 	.byte	0x07
	.zero		1


	//   ....[56]....
        /*0500*/ 	.word	0x000042b0
        /*0504*/ 	.word	0x000000ff
        /*0508*/ 	.word	0x00000000
        /*050c*/ 	.short	0x010a
        /*050e*/ 	.byte	0x04
	.zero		1


	//   ....[57]....
        /*0510*/ 	.word	0x00004800
        /*0514*/ 	.word	0x000000ff
        /*0518*/ 	.word	0x00000000
        /*051c*/ 	.short	0x010a
        /*051e*/ 	.byte	0x04
	.zero		1


	//   ....[58]....
        /*0520*/ 	.word	0x000048a0
        /*0524*/ 	.word	0x000000ff
        /*0528*/ 	.word	0x00000000
        /*052c*/ 	.short	0x010a
        /*052e*/ 	.byte	0x04
	.zero		1


	//   ....[59]....
        /*0530*/ 	.word	0x00004cb0
        /*0534*/ 	.word	0x00000000
        /*0538*/ 	.word	0x00000080
        /*053c*/ 	.short	0x010a
        /*053e*/ 	.byte	0xff
	.zero		1


	//   ....[60]....
        /*0540*/ 	.word	0x00004df0
        /*0544*/ 	.word	0x00000000
        /*0548*/ 	.word	0x00000000
        /*054c*/ 	.short	0x0101
        /*054e*/ 	.byte	0xff
	.zero		1


	//   ....[61]....
        /*0550*/ 	.word	0x00005110
        /*0554*/ 	.word	0x000000ff
        /*0558*/ 	.word	0x00000078
        /*055c*/ 	.short	0x010a
        /*055e*/ 	.byte	0x04
	.zero		1


	//   ....[62]....
        /*0560*/ 	.word	0x00005280
        /*0564*/ 	.word	0x000000ff
        /*0568*/ 	.word	0x00000050
        /*056c*/ 	.short	0x010a
        /*056e*/ 	.byte	0x04
	.zero		1


	//   ....[63]....
        /*0570*/ 	.word	0x00005460
        /*0574*/ 	.word	0x000000ff
        /*0578*/ 	.word	0x00000030
        /*057c*/ 	.short	0x010b
        /*057e*/ 	.byte	0x04
	.zero		1


	//   ....[64]....
        /*0580*/ 	.word	0x00005470
        /*0584*/ 	.word	0x000000ff
        /*0588*/ 	.word	0x00000000
        /*058c*/ 	.short	0x0101
        /*058e*/ 	.byte	0x0d
	.zero		1


	//   ....[65]....
        /*0590*/ 	.word	0x00005480
        /*0594*/ 	.word	0x000000ff
        /*0598*/ 	.word	0x00000058
        /*059c*/ 	.short	0x010a
        /*059e*/ 	.byte	0x04
	.zero		1


	//   ....[66]....
        /*05a0*/ 	.word	0x00005640
        /*05a4*/ 	.word	0x000000ff
        /*05a8*/ 	.word	0x00000038
        /*05ac*/ 	.short	0x010b
        /*05ae*/ 	.byte	0x04
	.zero		1


	//   ....[67]....
        /*05b0*/ 	.word	0x00005650
        /*05b4*/ 	.word	0x000000ff
        /*05b8*/ 	.word	0x00000000
        /*05bc*/ 	.short	0x0101
        /*05be*/ 	.byte	0x0e
	.zero		1


	//   ....[68]....
        /*05c0*/ 	.word	0x00005660
        /*05c4*/ 	.word	0x000000ff
        /*05c8*/ 	.word	0x00000060
        /*05cc*/ 	.short	0x010a
        /*05ce*/ 	.byte	0x04
	.zero		1


	//   ....[69]....
        /*05d0*/ 	.word	0x00005820
        /*05d4*/ 	.word	0x000000ff
        /*05d8*/ 	.word	0x00000040
        /*05dc*/ 	.short	0x010b
        /*05de*/ 	.byte	0x04
	.zero		1


	//   ....[70]....
        /*05e0*/ 	.word	0x00005830
        /*05e4*/ 	.word	0x000000ff
        /*05e8*/ 	.word	0x00000000
        /*05ec*/ 	.short	0x0101
        /*05ee*/ 	.byte	0x0f
	.zero		1


	//   ....[71]....
        /*05f0*/ 	.word	0x00005840
        /*05f4*/ 	.word	0x000000ff
        /*05f8*/ 	.word	0x00000068
        /*05fc*/ 	.short	0x010a
        /*05fe*/ 	.byte	0x04
	.zero		1


	//   ....[72]....
        /*0600*/ 	.word	0x00005a10
        /*0604*/ 	.word	0x000000ff
        /*0608*/ 	.word	0x00000048
        /*060c*/ 	.short	0x010b
        /*060e*/ 	.byte	0x04
	.zero		1


	//   ....[73]....
        /*0610*/ 	.word	0x00005a20
        /*0614*/ 	.word	0x000000ff
        /*0618*/ 	.word	0x00000000
        /*061c*/ 	.short	0x0101
        /*061e*/ 	.byte	0x15
	.zero		1


	//   ....[74]....
        /*0620*/ 	.word	0x00005a30
        /*0624*/ 	.word	0x000000ff
        /*0628*/ 	.word	0x00000050
        /*062c*/ 	.short	0x010a
        /*062e*/ 	.byte	0x04
	.zero		1


	//   ....[75]....
        /*0630*/ 	.word	0x00005bf0
        /*0634*/ 	.word	0x000000ff
        /*0638*/ 	.word	0x00000030
        /*063c*/ 	.short	0x010b
        /*063e*/ 	.byte	0x04
	.zero		1


	//   ....[76]....
        /*0640*/ 	.word	0x00005c00
        /*0644*/ 	.word	0x000000ff
        /*0648*/ 	.word	0x00000000
        /*064c*/ 	.short	0x0101
        /*064e*/ 	.byte	0x0d
	.zero		1


	//   ....[77]....
        /*0650*/ 	.word	0x00005c10
        /*0654*/ 	.word	0x000000ff
        /*0658*/ 	.word	0x00000058
        /*065c*/ 	.short	0x010a
        /*065e*/ 	.byte	0x04
	.zero		1


	//   ....[78]....
        /*0660*/ 	.word	0x00005dc0
        /*0664*/ 	.word	0x000000ff
        /*0668*/ 	.word	0x00000038
        /*066c*/ 	.short	0x010b
        /*066e*/ 	.byte	0x04
	.zero		1


	//   ....[79]....
        /*0670*/ 	.word	0x00005dd0
        /*0674*/ 	.word	0x000000ff
        /*0678*/ 	.word	0x00000000
        /*067c*/ 	.short	0x0101
        /*067e*/ 	.byte	0x0e
	.zero		1


	//   ....[80]....
        /*0680*/ 	.word	0x00005de0
        /*0684*/ 	.word	0x000000ff
        /*0688*/ 	.word	0x00000060
        /*068c*/ 	.short	0x010a
        /*068e*/ 	.byte	0x04
	.zero		1


	//   ....[81]....
        /*0690*/ 	.word	0x00005fd0
        /*0694*/ 	.word	0x000000ff
        /*0698*/ 	.word	0x00000040
        /*069c*/ 	.short	0x010b
        /*069e*/ 	.byte	0x04
	.zero		1


	//   ....[82]....
        /*06a0*/ 	.word	0x00006040
        /*06a4*/ 	.word	0x000000ff
        /*06a8*/ 	.word	0x00000000
        /*06ac*/ 	.short	0x0101
        /*06ae*/ 	.byte	0x0f
	.zero		1


	//   ....[83]....
        /*06b0*/ 	.word	0x00006050
        /*06b4*/ 	.word	0x000000ff
        /*06b8*/ 	.word	0x00000068
        /*06bc*/ 	.short	0x010a
        /*06be*/ 	.byte	0x04
	.zero		1


	//   ....[84]....
        /*06c0*/ 	.word	0x000062d0
        /*06c4*/ 	.word	0x000000ff
        /*06c8*/ 	.word	0x00000048
        /*06cc*/ 	.short	0x010b
        /*06ce*/ 	.byte	0x04
	.zero		1


	//   ....[85]....
        /*06d0*/ 	.word	0x000062f0
        /*06d4*/ 	.word	0x000000ff
        /*06d8*/ 	.word	0x00000000
        /*06dc*/ 	.short	0x0101
        /*06de*/ 	.byte	0x15
	.zero		1


	//   ....[86]....
        /*06e0*/ 	.word	0x00006360
        /*06e4*/ 	.word	0x000000ff
        /*06e8*/ 	.word	0x00000050
        /*06ec*/ 	.short	0x010a
        /*06ee*/ 	.byte	0x04
	.zero		1


	//   ....[87]....
        /*06f0*/ 	.word	0x00006380
        /*06f4*/ 	.word	0x000000ff
        /*06f8*/ 	.word	0x00000058
        /*06fc*/ 	.short	0x010a
        /*06fe*/ 	.byte	0x04
	.zero		1


	//   ....[88]....
        /*0700*/ 	.word	0x000063a0
        /*0704*/ 	.word	0x000000ff
        /*0708*/ 	.word	0x00000060
        /*070c*/ 	.short	0x010a
        /*070e*/ 	.byte	0x04
	.zero		1


	//   ....[89]....
        /*0710*/ 	.word	0x000063f0
        /*0714*/ 	.word	0x00000002
        /*0718*/ 	.word	0x00000068
        /*071c*/ 	.short	0x010a
        /*071e*/ 	.byte	0xff
	.zero		1


	//   ....[90]....
        /*0720*/ 	.word	0x00006700
        /*0724*/ 	.word	0x00000000
        /*0728*/ 	.word	0x00000080
        /*072c*/ 	.short	0x010a
        /*072e*/ 	.byte	0xff
	.zero		1


	//   ....[91]....
        /*0730*/ 	.word	0x00006810
        /*0734*/ 	.word	0x00000000
        /*0738*/ 	.word	0x00000000
        /*073c*/ 	.short	0x0101
        /*073e*/ 	.byte	0xff
	.zero		1


	//   ....[92]....
        /*0740*/ 	.word	0x00007250
        /*0744*/ 	.word	0x000000ff
        /*0748*/ 	.word	0x00000030
        /*074c*/ 	.short	0x010a
        /*074e*/ 	.byte	0x24
	.zero		1


	//   ....[93]....
        /*0750*/ 	.word	0x00007260
        /*0754*/ 	.word	0x0000003a
        /*0758*/ 	.word	0x000000a0
        /*075c*/ 	.short	0x010a
        /*075e*/ 	.byte	0xff
	.zero		1


	//   ....[94]....
        /*0760*/ 	.word	0x000073d0
        /*0764*/ 	.word	0x000000ff
        /*0768*/ 	.word	0x00000030
        /*076c*/ 	.short	0x010a
        /*076e*/ 	.byte	0x24
	.zero		1


	//   ....[95]....
        /*0770*/ 	.word	0x000074b0
        /*0774*/ 	.word	0x0000003a
        /*0778*/ 	.word	0x000000a0
        /*077c*/ 	.short	0x010a
        /*077e*/ 	.byte	0xff
	.zero		1


	//   ....[96]....
        /*0780*/ 	.word	0x000082a0
        /*0784*/ 	.word	0x00000000
        /*0788*/ 	.word	0x00000000
        /*078c*/ 	.short	0x0101
        /*078e*/ 	.byte	0xff
	.zero		1


	//   ....[97]....
        /*0790*/ 	.word	0x000082b0
        /*0794*/ 	.word	0x00000002
        /*0798*/ 	.word	0x00000030
        /*079c*/ 	.short	0x010a
        /*079e*/ 	.byte	0xff
	.zero		1


	//   ....[98]....
        /*07a0*/ 	.word	0x00008370
        /*07a4*/ 	.word	0x00000002
        /*07a8*/ 	.word	0x00000030
        /*07ac*/ 	.short	0x010a
        /*07ae*/ 	.byte	0xff
	.zero		1


	//   ....[99]....
        /*07b0*/ 	.word	0x00009150
        /*07b4*/ 	.word	0x00000078
        /*07b8*/ 	.word	0x00000000
        /*07bc*/ 	.short	0x0101
        /*07be*/ 	.byte	0xff
	.zero		1


	//   ....[100]....
        /*07c0*/ 	.word	0x00009170
        /*07c4*/ 	.word	0x00000000
        /*07c8*/ 	.word	0x00000030
        /*07cc*/ 	.short	0x010a
        /*07ce*/ 	.byte	0xff
	.zero		1


	//   ....[101]....
        /*07d0*/ 	.word	0x00009220
        /*07d4*/ 	.word	0x00000000
        /*07d8*/ 	.word	0x00000030
        /*07dc*/ 	.short	0x010a
        /*07de*/ 	.byte	0xff
	.zero		1


	//   ....[102]....
        /*07e0*/ 	.word	0x00009f90
        /*07e4*/ 	.word	0x00000078
        /*07e8*/ 	.word	0x00000000
        /*07ec*/ 	.short	0x0101
        /*07ee*/ 	.byte	0xff
	.zero		1


	//   ....[103]....
        /*07f0*/ 	.word	0x00009fb0
        /*07f4*/ 	.word	0x00000000
        /*07f8*/ 	.word	0x00000030
        /*07fc*/ 	.short	0x010a
        /*07fe*/ 	.byte	0xff
	.zero		1


	//   ....[104]....
        /*0800*/ 	.word	0x0000a060
        /*0804*/ 	.word	0x00000000
        /*0808*/ 	.word	0x00000030
        /*080c*/ 	.short	0x010a
        /*080e*/ 	.byte	0xff
	.zero		1


	//   ....[105]....
        /*0810*/ 	.word	0x0000ae80
        /*0814*/ 	.word	0x00000075
        /*0818*/ 	.word	0x00000000
        /*081c*/ 	.short	0x0101
        /*081e*/ 	.byte	0xff
	.zero		1


	//   ....[106]....
        /*0820*/ 	.word	0x0000aea0
        /*0824*/ 	.word	0x00000000
        /*0828*/ 	.word	0x00000030
        /*082c*/ 	.short	0x010a
        /*082e*/ 	.byte	0xff
	.zero		1


	//   ....[107]....
        /*0830*/ 	.word	0x0000af50
        /*0834*/ 	.word	0x00000000
        /*0838*/ 	.word	0x00000030
        /*083c*/ 	.short	0x010a
        /*083e*/ 	.byte	0xff
	.zero		1


	//   ....[108]....
        /*0840*/ 	.word	0x0000bd20
        /*0844*/ 	.word	0x00000075
        /*0848*/ 	.word	0x00000000
        /*084c*/ 	.short	0x0101
        /*084e*/ 	.byte	0xff
	.zero		1


	//   ....[109]....
        /*0850*/ 	.word	0x0000bd40
        /*0854*/ 	.word	0x00000000
        /*0858*/ 	.word	0x00000030
        /*085c*/ 	.short	0x010a
        /*085e*/ 	.byte	0xff
	.zero		1


	//   ....[110]....
        /*0860*/ 	.word	0x0000bdf0
        /*0864*/ 	.word	0x00000000
        /*0868*/ 	.word	0x00000030
        /*086c*/ 	.short	0x010a
        /*086e*/ 	.byte	0xff
	.zero		1


	//   ....[111]....
        /*0870*/ 	.word	0x0000cc20
        /*0874*/ 	.word	0x00000075
        /*0878*/ 	.word	0x00000000
        /*087c*/ 	.short	0x0101
        /*087e*/ 	.byte	0xff
	.zero		1


	//   ....[112]....
        /*0880*/ 	.word	0x0000cc40
        /*0884*/ 	.word	0x00000000
        /*0888*/ 	.word	0x00000030
        /*088c*/ 	.short	0x010a
        /*088e*/ 	.byte	0xff
	.zero		1


	//   ....[113]....
        /*0890*/ 	.word	0x0000ccf0
        /*0894*/ 	.word	0x00000000
        /*0898*/ 	.word	0x00000030
        /*089c*/ 	.short	0x010a
        /*089e*/ 	.byte	0xff
	.zero		1


	//   ....[114]....
        /*08a0*/ 	.word	0x0000daa0
        /*08a4*/ 	.word	0x00000075
        /*08a8*/ 	.word	0x00000000
        /*08ac*/ 	.short	0x0101
        /*08ae*/ 	.byte	0xff
	.zero		1


	//   ....[115]....
        /*08b0*/ 	.word	0x0000dac0
        /*08b4*/ 	.word	0x00000000
        /*08b8*/ 	.word	0x00000030
        /*08bc*/ 	.short	0x010a
        /*08be*/ 	.byte	0xff
	.zero		1


	//   ....[116]....
        /*08c0*/ 	.word	0x0000db70
        /*08c4*/ 	.word	0x00000000
        /*08c8*/ 	.word	0x00000030
        /*08cc*/ 	.short	0x010a
        /*08ce*/ 	.byte	0xff
	.zero		1


	//   ....[117]....
        /*08d0*/ 	.word	0x0000e3e0
        /*08d4*/ 	.word	0x000000ff
        /*08d8*/ 	.word	0x00000000
        /*08dc*/ 	.short	0x0101
        /*08de*/ 	.byte	0x04
	.zero		1


	//   ....[118]....
        /*08e0*/ 	.word	0x0000e970
        /*08e4*/ 	.word	0x00000000
        /*08e8*/ 	.word	0x00000000
        /*08ec*/ 	.short	0x0101
        /*08ee*/ 	.byte	0xff
	.zero		1


	//   ....[119]....
        /*08f0*/ 	.word	0x0000ec20
        /*08f4*/ 	.word	0x000000ff
        /*08f8*/ 	.word	0x00000000
        /*08fc*/ 	.short	0x0101
        /*08fe*/ 	.byte	0x04
	.zero		1


	//   ....[120]....
        /*0900*/ 	.word	0x0000ec40
        /*0904*/ 	.word	0x00000002
        /*0908*/ 	.word	0x000000d0
        /*090c*/ 	.short	0x010a
        /*090e*/ 	.byte	0xff
	.zero		1


	//   ....[121]....
        /*0910*/ 	.word	0x0000eca0
        /*0914*/ 	.word	0x00000002
        /*0918*/ 	.word	0x00000018
        /*091c*/ 	.short	0x010a
        /*091e*/ 	.byte	0xff
	.zero		1


	//   ....[122]....
        /*0920*/ 	.word	0x0000ed00
        /*0924*/ 	.word	0x00000002
        /*0928*/ 	.word	0x00000018
        /*092c*/ 	.short	0x010a
        /*092e*/ 	.byte	0xff
	.zero		1


	//   ....[123]....
        /*0930*/ 	.word	0x0000ed50
        /*0934*/ 	.word	0x00000002
        /*0938*/ 	.word	0x00000080
        /*093c*/ 	.short	0x010a
        /*093e*/ 	.byte	0xff
	.zero		1


	//   ....[124]....
        /*0940*/ 	.word	0x0000edb0
        /*0944*/ 	.word	0x00000000
        /*0948*/ 	.word	0x00000000
        /*094c*/ 	.short	0x010a
        /*094e*/ 	.byte	0xff
	.zero		1


	//   ....[125]....
        /*0950*/ 	.word	0x0000ee10
        /*0954*/ 	.word	0x00000000
        /*0958*/ 	.word	0x00000000
        /*095c*/ 	.short	0x010a
        /*095e*/ 	.byte	0xff
	.zero		1


	//   ....[126]....
        /*0960*/ 	.word	0x0000ee60
        /*0964*/ 	.word	0x00000000
        /*0968*/ 	.word	0x000000c0
        /*096c*/ 	.short	0x010a
        /*096e*/ 	.byte	0xff
	.zero		1


	//   ....[127]....
        /*0970*/ 	.word	0x0000eec0
        /*0974*/ 	.word	0x00000000
        /*0978*/ 	.word	0x00000090
        /*097c*/ 	.short	0x010a
        /*097e*/ 	.byte	0xff
	.zero		1


	//   ....[128]....
        /*0980*/ 	.word	0x0000ef10
        /*0984*/ 	.word	0x00000000
        /*0988*/ 	.word	0x00000080
        /*098c*/ 	.short	0x010a
        /*098e*/ 	.byte	0xff
	.zero		1


	//   ....[129]....
        /*0990*/ 	.word	0x0000ef70
        /*0994*/ 	.word	0x00000000
        /*0998*/ 	.word	0x00000090
        /*099c*/ 	.short	0x010a
        /*099e*/ 	.byte	0xff
	.zero		1


	//   ....[130]....
        /*09a0*/ 	.word	0x0000efc0
        /*09a4*/ 	.word	0x00000000
        /*09a8*/ 	.word	0x00000080
        /*09ac*/ 	.short	0x010a
        /*09ae*/ 	.byte	0xff
	.zero		1


	//   ....[131]....
        /*09b0*/ 	.word	0x0000f030
        /*09b4*/ 	.word	0x00000002
        /*09b8*/ 	.word	0x000000b0
        /*09bc*/ 	.short	0x010a
        /*09be*/ 	.byte	0xff
	.zero		1


	//   ....[132]....
        /*09c0*/ 	.word	0x0000f090
        /*09c4*/ 	.word	0x00000000
        /*09c8*/ 	.word	0x00000000
        /*09cc*/ 	.short	0x010a
        /*09ce*/ 	.byte	0xff
	.zero		1


	//   ....[133]....
        /*09d0*/ 	.word	0x0000f0f0
        /*09d4*/ 	.word	0x00000000
        /*09d8*/ 	.word	0x00000000
        /*09dc*/ 	.short	0x010a
        /*09de*/ 	.byte	0xff
	.zero		1


	//   ....[134]....
        /*09e0*/ 	.word	0x0000f150
        /*09e4*/ 	.word	0x00000000
        /*09e8*/ 	.word	0x00000000
        /*09ec*/ 	.short	0x010a
        /*09ee*/ 	.byte	0xff
	.zero		1


	//   ....[135]....
        /*09f0*/ 	.word	0x0000f1a0
        /*09f4*/ 	.word	0x00000000
        /*09f8*/ 	.word	0x00000080
        /*09fc*/ 	.short	0x010a
        /*09fe*/ 	.byte	0xff
	.zero		1


	//   ....[136]....
        /*0a00*/ 	.word	0x0000f200
        /*0a04*/ 	.word	0x00000000
        /*0a08*/ 	.word	0x00000078
        /*0a0c*/ 	.short	0x010a
        /*0a0e*/ 	.byte	0xff
	.zero		1


	//   ....[137]....
        /*0a10*/ 	.word	0x0000f260
        /*0a14*/ 	.word	0x00000000
        /*0a18*/ 	.word	0x00000050
        /*0a1c*/ 	.short	0x010a
        /*0a1e*/ 	.byte	0xff
	.zero		1


	//   ....[138]....
        /*0a20*/ 	.word	0x0000f2c0
        /*0a24*/ 	.word	0x00000000
        /*0a28*/ 	.word	0x00000058
        /*0a2c*/ 	.short	0x010a
        /*0a2e*/ 	.byte	0xff
	.zero		1


	//   ....[139]....
        /*0a30*/ 	.word	0x0000f320
        /*0a34*/ 	.word	0x00000000
        /*0a38*/ 	.word	0x00000060
        /*0a3c*/ 	.short	0x010a
        /*0a3e*/ 	.byte	0xff
	.zero		1


	//   ....[140]....
        /*0a40*/ 	.word	0x0000f380
        /*0a44*/ 	.word	0x00000000
        /*0a48*/ 	.word	0x00000068
        /*0a4c*/ 	.short	0x010a
        /*0a4e*/ 	.byte	0xff
	.zero		1


	//   ....[141]....
        /*0a50*/ 	.word	0x0000f3e0
        /*0a54*/ 	.word	0x00000000
        /*0a58*/ 	.word	0x00000050
        /*0a5c*/ 	.short	0x010a
        /*0a5e*/ 	.byte	0xff
	.zero		1


	//   ....[142]....
        /*0a60*/ 	.word	0x0000f440
        /*0a64*/ 	.word	0x00000000
        /*0a68*/ 	.word	0x00000058
        /*0a6c*/ 	.short	0x010a
        /*0a6e*/ 	.byte	0xff
	.zero		1


	//   ....[143]....
        /*0a70*/ 	.word	0x0000f4a0
        /*0a74*/ 	.word	0x00000000
        /*0a78*/ 	.word	0x00000060
        /*0a7c*/ 	.short	0x010a
        /*0a7e*/ 	.byte	0xff
	.zero		1


	//   ....[144]....
        /*0a80*/ 	.word	0x0000f500
        /*0a84*/ 	.word	0x00000000
        /*0a88*/ 	.word	0x00000068
        /*0a8c*/ 	.short	0x010a
        /*0a8e*/ 	.byte	0xff
	.zero		1


	//   ....[145]....
        /*0a90*/ 	.word	0x0000f560
        /*0a94*/ 	.word	0x00000000
        /*0a98*/ 	.word	0x00000050
        /*0a9c*/ 	.short	0x010a
        /*0a9e*/ 	.byte	0xff
	.zero		1


	//   ....[146]....
        /*0aa0*/ 	.word	0x0000f5c0
        /*0aa4*/ 	.word	0x00000000
        /*0aa8*/ 	.word	0x00000058
        /*0aac*/ 	.short	0x010a
        /*0aae*/ 	.byte	0xff
	.zero		1


	//   ....[147]....
        /*0ab0*/ 	.word	0x0000f620
        /*0ab4*/ 	.word	0x00000002
        /*0ab8*/ 	.word	0x00000060
        /*0abc*/ 	.short	0x010a
        /*0abe*/ 	.byte	0xff
	.zero		1


	//   ....[148]....
        /*0ac0*/ 	.word	0x0000f670
        /*0ac4*/ 	.word	0x00000000
        /*0ac8*/ 	.word	0x00000080
        /*0acc*/ 	.short	0x010a
        /*0ace*/ 	.byte	0xff
	.zero		1


	//   ....[149]....
        /*0ad0*/ 	.word	0x0000f6d0
        /*0ad4*/ 	.word	0x00000004
        /*0ad8*/ 	.word	0x00000030
        /*0adc*/ 	.short	0x010a
        /*0ade*/ 	.byte	0xff
	.zero		1


	//   ....[150]....
        /*0ae0*/ 	.word	0x0000f720
        /*0ae4*/ 	.word	0x0000003a
        /*0ae8*/ 	.word	0x000000a0
        /*0aec*/ 	.short	0x010a
        /*0aee*/ 	.byte	0xff
	.zero		1


	//   ....[151]....
        /*0af0*/ 	.word	0x0000f770
        /*0af4*/ 	.word	0x00000002
        /*0af8*/ 	.word	0x00000030
        /*0afc*/ 	.short	0x010a
        /*0afe*/ 	.byte	0xff
	.zero		1


	//   ....[152]....
        /*0b00*/ 	.word	0x0000f7c0
        /*0b04*/ 	.word	0x00000000
        /*0b08*/ 	.word	0x00000030
        /*0b0c*/ 	.short	0x010a
        /*0b0e*/ 	.byte	0xff
	.zero		1


	//   ....[153]....
        /*0b10*/ 	.word	0x0000f810
        /*0b14*/ 	.word	0x00000000
        /*0b18*/ 	.word	0x00000030
        /*0b1c*/ 	.short	0x010a
        /*0b1e*/ 	.byte	0xff
	.zero		1


	//   ....[154]....
        /*0b20*/ 	.word	0x0000f860
        /*0b24*/ 	.word	0x00000000
        /*0b28*/ 	.word	0x00000030
        /*0b2c*/ 	.short	0x010a
        /*0b2e*/ 	.byte	0xff
	.zero		1


	//   ....[155]....
        /*0b30*/ 	.word	0x0000f8b0
        /*0b34*/ 	.word	0x00000000
        /*0b38*/ 	.word	0x00000030
        /*0b3c*/ 	.short	0x010a
        /*0b3e*/ 	.byte	0xff
	.zero		1


	//   ....[156]....
        /*0b40*/ 	.word	0x0000f900
        /*0b44*/ 	.word	0x00000000
        /*0b48*/ 	.word	0x00000030
        /*0b4c*/ 	.short	0x010a
        /*0b4e*/ 	.byte	0xff
	.zero		1


	//   ....[157]....
        /*0b50*/ 	.word	0x0000f950
        /*0b54*/ 	.word	0x00000000
        /*0b58*/ 	.word	0x00000030
        /*0b5c*/ 	.short	0x010a
        /*0b5e*/ 	.byte	0xff
	.zero		1


	//----- nvinfo : EIATTR_NUM_MBARRIERS
	.align		4
.L_47:
        /*0b60*/ 	.byte	0x03, 0x38
        /*0b62*/ 	.short	0x001c


	//----- nvinfo : EIATTR_EXIT_INSTR_OFFSETS
	.align		4
        /*0b64*/ 	.byte	0x04, 0x1c
        /*0b66*/ 	.short	(.L_49 - .L_48)


	//   ....[0]....
.L_48:
        /*0b68*/ 	.word	0x00002f40


	//   ....[1]....
        /*0b6c*/ 	.word	0x00003430


	//   ....[2]....
        /*0b70*/ 	.word	0x00003490


	//   ....[3]....
        /*0b74*/ 	.word	0x00004b00


	//   ....[4]....
        /*0b78*/ 	.word	0x00006420


	//   ....[5]....
        /*0b7c*/ 	.word	0x00006460


	//   ....[6]....
        /*0b80*/ 	.word	0x0000eb10


	//   ....[7]....
        /*0b84*/ 	.word	0x0000eb90


	//   ....[8]....
        /*0b88*/ 	.word	0x0000ebc0


	//   ....[9]....
        /*0b8c*/ 	.word	0x0000ec30


	//----- nvinfo : EIATTR_MAX_THREADS
	.align		4
.L_49:
        /*0b90*/ 	.byte	0x04, 0x05
        /*0b92*/ 	.short	(.L_51 - .L_50)
.L_50:
        /*0b94*/ 	.word	0x00000100
        /*0b98*/ 	.word	0x00000001
        /*0b9c*/ 	.word	0x00000001


	//----- nvinfo : EIATTR_CRS_STACK_SIZE
	.align		4
.L_51:
        /*0ba0*/ 	.byte	0x04, 0x1e
        /*0ba2*/ 	.short	(.L_53 - .L_52)
.L_52:
        /*0ba4*/ 	.word	0x00000000


	//----- nvinfo : EIATTR_CBANK_PARAM_SIZE
	.align		4
.L_53:
        /*0ba8*/ 	.byte	0x03, 0x19
        /*0baa*/ 	.short	0x0c00


	//----- nvinfo : EIATTR_PARAM_CBANK
	.align		4
        /*0bac*/ 	.byte	0x04, 0x0a
        /*0bae*/ 	.short	(.L_55 - .L_54)
	.align		4
.L_54:
        /*0bb0*/ 	.word	index@(.nv.constant0._ZN7cutlass13device_kernelINS_4gemm6kernel13GemmUniversalIN4cute5tupleIJiiiiEEENS1_10collective13CollectiveMmaINS1_46MainloopSm100TmaUmmaWarpSpecializedBlockScaledILi3ELi2ELi2ENS5_IJNS4_1CILi4EEENSA_ILi2EEENSA_ILi1EEEEEEEENS5_IJNSA_ILi128EEESG_NSA_ILi256EEEEEENS5_IJNS_12float_e4m3_tENS_13float_ue8m0_tEEEENS5_IJNS5_IJlSD_lEEENS4_6LayoutINS5_IJNS5_IJNS5_IJNSA_ILi32EEESB_EEEiEEESQ_NS5_IJSD_iEEEEEENS5_IJNS5_IJNS5_IJNSA_ILi16EEESB_EEEiEEENS5_IJNS5_IJNSA_ILi0EEESD_EEENSA_ILi512EEEEEENS5_IJSW_iEEEEEEEEEEESL_S13_NS4_8TiledMMAINS4_8MMA_AtomIJNS4_21SM100_MMA_MXF8F6F4_SSISJ_SJ_fSK_Li128ELi128ELNS4_4UMMA5MajorE0ELS18_0ELNS17_7ScaleInE0ELS19_0EEEEEENSN_INS5_IJSD_SD_SD_EEENS5_IJSW_SW_SW_EEEEENS5_IJNS4_10UnderscoreES1F_S1F_EEEEENS5_IJNS4_23SM90_TMA_LOAD_MULTICASTES1I_EEENS5_IJNS4_14ComposedLayoutINS4_7SwizzleILi3ELi4ELi3EEENS4_18smem_ptr_flag_bitsILi8EEENSN_INS5_IJNSA_ILi8EEESG_EEENS5_IJSG_SD_EEEEEEENSN_INS5_IJNS5_IJNS5_IJSP_SD_EEENS5_IJSO_SD_EEEEEESD_NS5_IJSB_SC_EEEEEENS5_IJNS5_IJNS5_IJSU_SY_EEESX_EEESW_NS5_IJSD_SY_EEEEEEEEEEEvNS4_8identityES1J_S24_vS25_EENS_8epilogue10collective18CollectiveEpilogueINS27_23Sm100TmaWarpSpecializedILi4ELi2ELi16ELb1ELb0EEEJNS5_IJNSA_ILi64EEESG_SH_EEENS5_IJNSN_IS2C_SD_EENSN_INS5_IJST_SC_EEENS5_IJSD_S2C_EEEEEEEENS_10bfloat16_tESM_S2J_SM_NS27_6fusion15FusionCallbacksIS2B_NS2K_17LinearCombinationIS2J_fS2J_fLNS_15FloatRoundStyleE2EEES2D_S2I_JEEENS4_5SM1004TMEM4LOAD26SM100_TMEM_LOAD_32dp32b16xENS4_13SM90_TMA_LOADENS1K_INS1L_ILi1ELi4ELi3EEENS1N_ILi16EEENSN_INS5_IJS1P_ST_EEENS5_IJST_SD_EEEEEEENS4_39AutoVectorizingCopyWithAssumedAlignmentILi128EEENS4_14SM90_TMA_STOREES30_S32_S32_EEEvvEEEEvNT_6ParamsE)
        /*0bb4*/ 	.short	0x0380
        /*0bb6*/ 	.short	0x0c00


	//----- nvinfo : EIATTR_SW_WAR
	.align		4
.L_55:
        /*0bb8*/ 	.byte	0x04, 0x36
        /*0bba*/ 	.short	(.L_57 - .L_56)
.L_56:
        /*0bbc*/ 	.word	0x00000008
.L_57:


//--------------------- .nv.callgraph             --------------------------
	.section	.nv.callgraph,"",@"SHT_CUDA_CALLGRAPH"
	.align	4
	.sectionentsize	8
	.align		4
        /*0000*/ 	.word	0x00000000
	.align		4
        /*0004*/ 	.word	0xffffffff
	.align		4
        /*0008*/ 	.word	index@(_ZN7cutlass13device_kernelINS_4gemm6kernel13GemmUniversalIN4cute5tupleIJiiiiEEENS1_10collective13CollectiveMmaINS1_46MainloopSm100TmaUmmaWarpSpecializedBlockScaledILi3ELi2ELi2ENS5_IJNS4_1CILi4EEENSA_ILi2EEENSA_ILi1EEEEEEEENS5_IJNSA_ILi128EEESG_NSA_ILi256EEEEEENS5_IJNS_12float_e4m3_tENS_13float_ue8m0_tEEEENS5_IJNS5_IJlSD_lEEENS4_6LayoutINS5_IJNS5_IJNS5_IJNSA_ILi32EEESB_EEEiEEESQ_NS5_IJSD_iEEEEEENS5_IJNS5_IJNS5_IJNSA_ILi16EEESB_EEEiEEENS5_IJNS5_IJNSA_ILi0EEESD_EEENSA_ILi512EEEEEENS5_IJSW_iEEEEEEEEEEESL_S13_NS4_8TiledMMAINS4_8MMA_AtomIJNS4_21SM100_MMA_MXF8F6F4_SSISJ_SJ_fSK_Li128ELi128ELNS4_4UMMA5MajorE0ELS18_0ELNS17_7ScaleInE0ELS19_0EEEEEENSN_INS5_IJSD_SD_SD_EEENS5_IJSW_SW_SW_EEEEENS5_IJNS4_10UnderscoreES1F_S1F_EEEEENS5_IJNS4_23SM90_TMA_LOAD_MULTICASTES1I_EEENS5_IJNS4_14ComposedLayoutINS4_7SwizzleILi3ELi4ELi3EEENS4_18smem_ptr_flag_bitsILi8EEENSN_INS5_IJNSA_ILi8EEESG_EEENS5_IJSG_SD_EEEEEEENSN_INS5_IJNS5_IJNS5_IJSP_SD_EEENS5_IJSO_SD_EEEEEESD_NS5_IJSB_SC_EEEEEENS5_IJNS5_IJNS5_IJSU_SY_EEESX_EEESW_NS5_IJSD_SY_EEEEEEEEEEEvNS4_8identityES1J_S24_vS25_EENS_8epilogue10collective18CollectiveEpilogueINS27_23Sm100TmaWarpSpecializedILi4ELi2ELi16ELb1ELb0EEEJNS5_IJNSA_ILi64EEESG_SH_EEENS5_IJNSN_IS2C_SD_EENSN_INS5_IJST_SC_EEENS5_IJSD_S2C_EEEEEEEENS_10bfloat16_tESM_S2J_SM_NS27_6fusion15FusionCallbacksIS2B_NS2K_17LinearCombinationIS2J_fS2J_fLNS_15FloatRoundStyleE2EEES2D_S2I_JEEENS4_5SM1004TMEM4LOAD26SM100_TMEM_LOAD_32dp32b16xENS4_13SM90_TMA_LOADENS1K_INS1L_ILi1ELi4ELi3EEENS1N_ILi16EEENSN_INS5_IJS1P_ST_EEENS5_IJST_SD_EEEEEEENS4_39AutoVectorizingCopyWithAssumedAlignmentILi128EEENS4_14SM90_TMA_STOREES30_S32_S32_EEEvvEEEEvNT_6ParamsE)
	.align		4
        /*000c*/ 	.word	index@(__assertfail)
	.align		4
        /*0010*/ 	.word	0x00000000
	.align		4
        /*0014*/ 	.word	0xfffffffe
	.align		4
        /*0018*/ 	.word	0x00000000
	.align		4
        /*001c*/ 	.word	0xfffffffd
	.align		4
        /*0020*/ 	.word	0x00000000
	.align		4
        /*0024*/ 	.word	0xfffffffc


//--------------------- .nv.constant4             --------------------------
	.section	.nv.constant4,"a",@progbits
	.align	8
	.align		8
.nv.constant4:
        /*0000*/ 	.dword	__assertfail
	.align		8
        /*0008*/ 	.dword	__unnamed_1
	.align		8
        /*0010*/ 	.dword	__unnamed_2
	.align		8
        /*0018*/ 	.dword	_ZN40_INTERNAL_0b9debf3_4_k_cu_4ff45735_358364cuda3std3__45__cpo5beginE
	.align		8
        /*0020*/ 	.dword	_ZN40_INTERNAL_0b9debf3_4_k_cu_4ff45735_358364cuda3std3__45__cpo3endE
	.align		8
        /*0028*/ 	.dword	_ZN40_INTERNAL_0b9debf3_4_k_cu_4ff45735_358364cuda3std3__45__cpo6cbeginE
	.align		8
        /*0030*/ 	.dword	_ZN40_INTERNAL_0b9debf3_4_k_cu_4ff45735_358364cuda3std3__45__cpo4cendE
	.align		8
        /*0038*/ 	.dword	_ZN40_INTERNAL_0b9debf3_4_k_cu_4ff45735_358364cuda3std3__442_GLOBAL__N__0b9debf3_4_k_cu_4ff45735_358366ignoreE
	.align		8
        /*0040*/ 	.dword	_ZN40_INTERNAL_0b9debf3_4_k_cu_4ff45735_358364cuda3std3__419piecewise_constructE
	.align		8
        /*0048*/ 	.dword	_ZN40_INTERNAL_0b9debf3_4_k_cu_4ff45735_358364cuda3std3__48in_placeE
	.align		8
        /*0050*/ 	.dword	_ZN40_INTERNAL_0b9debf3_4_k_cu_4ff45735_358364cuda3std6ranges3__45__cpo4swapE
	.align		8
        /*0058*/ 	.dword	_ZN40_INTERNAL_0b9debf3_4_k_cu_4ff45735_358364cuda3std6ranges3__45__cpo9iter_moveE
	.align		8
        /*0060*/ 	.dword	_ZN40_INTERNAL_0b9debf3_4_k_cu_4ff45735_358364cute7productE
	.align		8
        /*0068*/ 	.dword	_ZN40_INTERNAL_0b9debf3_4_k_cu_4ff45735_358364cute1_E
	.align		8
        /*0070*/ 	.dword	$str$25
	.align		8
        /*0078*/ 	.dword	$str$26
	.align		8
        /*0080*/ 	.dword	$str$27
	.align		8
        /*0088*/ 	.dword	$str$28


//--------------------- .text._ZN7cutlass13device_kernelINS_4gemm6kernel13GemmUniversalIN4cute5tupleIJiiiiEEENS1_10collective13CollectiveMmaINS1_46MainloopSm100TmaUmmaWarpSpecializedBlockScaledILi3ELi2ELi2ENS5_IJNS4_1CILi4EEENSA_ILi2EEENSA_ILi1EEEEEEEENS5_IJNSA_ILi128EEESG_NSA_ILi256EEEEEENS5_IJNS_12float_e4m3_tENS_13float_ue8m0_tEEEENS5_IJNS5_IJlSD_lEEENS4_6LayoutINS5_IJNS5_IJNS5_IJNSA_ILi32EEESB_EEEiEEESQ_NS5_IJSD_iEEEEEENS5_IJNS5_IJNS5_IJNSA_ILi16EEESB_EEEiEEENS5_IJNS5_IJNSA_ILi0EEESD_EEENSA_ILi512EEEEEENS5_IJSW_iEEEEEEEEEEESL_S13_NS4_8TiledMMAINS4_8MMA_AtomIJNS4_21SM100_MMA_MXF8F6F4_SSISJ_SJ_fSK_Li128ELi128ELNS4_4UMMA5MajorE0ELS18_0ELNS17_7ScaleInE0ELS19_0EEEEEENSN_INS5_IJSD_SD_SD_EEENS5_IJSW_SW_SW_EEEEENS5_IJNS4_10UnderscoreES1F_S1F_EEEEENS5_IJNS4_23SM90_TMA_LOAD_MULTICASTES1I_EEENS5_IJNS4_14ComposedLayoutINS4_7SwizzleILi3ELi4ELi3EEENS4_18smem_ptr_flag_bitsILi8EEENSN_INS5_IJNSA_ILi8EEESG_EEENS5_IJSG_SD_EEEEEEENSN_INS5_IJNS5_IJNS5_IJSP_SD_EEENS5_IJSO_SD_EEEEEESD_NS5_IJSB_SC_EEEEEENS5_IJNS5_IJNS5_IJSU_SY_EEESX_EEESW_NS5_IJSD_SY_EEEEEEEEEEEvNS4_8identityES1J_S24_vS25_EENS_8epilogue10collective18CollectiveEpilogueINS27_23Sm100TmaWarpSpecializedILi4ELi2ELi16ELb1ELb0EEEJNS5_IJNSA_ILi64EEESG_SH_EEENS5_IJNSN_IS2C_SD_EENSN_INS5_IJST_SC_EEENS5_IJSD_S2C_EEEEEEEENS_10bfloat16_tESM_S2J_SM_NS27_6fusion15FusionCallbacksIS2B_NS2K_17LinearCombinationIS2J_fS2J_fLNS_15FloatRoundStyleE2EEES2D_S2I_JEEENS4_5SM1004TMEM4LOAD26SM100_TMEM_LOAD_32dp32b16xENS4_13SM90_TMA_LOADENS1K_INS1L_ILi1ELi4ELi3EEENS1N_ILi16EEENSN_INS5_IJS1P_ST_EEENS5_IJST_SD_EEEEEEENS4_39AutoVectorizingCopyWithAssumedAlignmentILi128EEENS4_14SM90_TMA_STOREES30_S32_S32_EEEvvEEEEvNT_6ParamsE --------------------------
	.section	.text._ZN7cutlass13device_kernelINS_4gemm6kernel13GemmUniversalIN4cute5tupleIJiiiiEEENS1_10collective13CollectiveMmaINS1_46MainloopSm100TmaUmmaWarpSpecializedBlockScaledILi3ELi2ELi2ENS5_IJNS4_1CILi4EEENSA_ILi2EEENSA_ILi1EEEEEEEENS5_IJNSA_ILi128EEESG_NSA_ILi256EEEEEENS5_IJNS_12float_e4m3_tENS_13float_ue8m0_tEEEENS5_IJNS5_IJlSD_lEEENS4_6LayoutINS5_IJNS5_IJNS5_IJNSA_ILi32EEESB_EEEiEEESQ_NS5_IJSD_iEEEEEENS5_IJNS5_IJNS5_IJNSA_ILi16EEESB_EEEiEEENS5_IJNS5_IJNSA_ILi0EEESD_EEENSA_ILi512EEEEEENS5_IJSW_iEEEEEEEEEEESL_S13_NS4_8TiledMMAINS4_8MMA_AtomIJNS4_21SM100_MMA_MXF8F6F4_SSISJ_SJ_fSK_Li128ELi128ELNS4_4UMMA5MajorE0ELS18_0ELNS17_7ScaleInE0ELS19_0EEEEEENSN_INS5_IJSD_SD_SD_EEENS5_IJSW_SW_SW_EEEEENS5_IJNS4_10UnderscoreES1F_S1F_EEEEENS5_IJNS4_23SM90_TMA_LOAD_MULTICASTES1I_EEENS5_IJNS4_14ComposedLayoutINS4_7SwizzleILi3ELi4ELi3EEENS4_18smem_ptr_flag_bitsILi8EEENSN_INS5_IJNSA_ILi8EEESG_EEENS5_IJSG_SD_EEEEEEENSN_INS5_IJNS5_IJNS5_IJSP_SD_EEENS5_IJSO_SD_EEEEEESD_NS5_IJSB_SC_EEEEEENS5_IJNS5_IJNS5_IJSU_SY_EEESX_EEESW_NS5_IJSD_SY_EEEEEEEEEEEvNS4_8identityES1J_S24_vS25_EENS_8epilogue10collective18CollectiveEpilogueINS27_23Sm100TmaWarpSpecializedILi4ELi2ELi16ELb1ELb0EEEJNS5_IJNSA_ILi64EEESG_SH_EEENS5_IJNSN_IS2C_SD_EENSN_INS5_IJST_SC_EEENS5_IJSD_S2C_EEEEEEEENS_10bfloat16_tESM_S2J_SM_NS27_6fusion15FusionCallbacksIS2B_NS2K_17LinearCombinationIS2J_fS2J_fLNS_15FloatRoundStyleE2EEES2D_S2I_JEEENS4_5SM1004TMEM4LOAD26SM100_TMEM_LOAD_32dp32b16xENS4_13SM90_TMA_LOADENS1K_INS1L_ILi1ELi4ELi3EEENS1N_ILi16EEENSN_INS5_IJS1P_ST_EEENS5_IJST_SD_EEEEEEENS4_39AutoVectorizingCopyWithAssumedAlignmentILi128EEENS4_14SM90_TMA_STOREES30_S32_S32_EEEvvEEEEvNT_6ParamsE,"ax",@progbits
	.align	128
.text._ZN7cutlass13device_kernelINS_4gemm6kernel13GemmUniversalIN4cute5tupleIJiiiiEEENS1_10collective13CollectiveMmaINS1_46MainloopSm100TmaUmmaWarpSpecializedBlockScaledILi3ELi2ELi2ENS5_IJNS4_1CILi4EEENSA_ILi2EEENSA_ILi1EEEEEEEENS5_IJNSA_ILi128EEESG_NSA_ILi256EEEEEENS5_IJNS_12float_e4m3_tENS_13float_ue8m0_tEEEENS5_IJNS5_IJlSD_lEEENS4_6LayoutINS5_IJNS5_IJNS5_IJNSA_ILi32EEESB_EEEiEEESQ_NS5_IJSD_iEEEEEENS5_IJNS5_IJNS5_IJNSA_ILi16EEESB_EEEiEEENS5_IJNS5_IJNSA_ILi0EEESD_EEENSA_ILi512EEEEEENS5_IJSW_iEEEEEEEEEEESL_S13_NS4_8TiledMMAINS4_8MMA_AtomIJNS4_21SM100_MMA_MXF8F6F4_SSISJ_SJ_fSK_Li128ELi128ELNS4_4UMMA5MajorE0ELS18_0ELNS17_7ScaleInE0ELS19_0EEEEEENSN_INS5_IJSD_SD_SD_EEENS5_IJSW_SW_SW_EEEEENS5_IJNS4_10UnderscoreES1F_S1F_EEEEENS5_IJNS4_23SM90_TMA_LOAD_MULTICASTES1I_EEENS5_IJNS4_14ComposedLayoutINS4_7SwizzleILi3ELi4ELi3EEENS4_18smem_ptr_flag_bitsILi8EEENSN_INS5_IJNSA_ILi8EEESG_EEENS5_IJSG_SD_EEEEEEENSN_INS5_IJNS5_IJNS5_IJSP_SD_EEENS5_IJSO_SD_EEEEEESD_NS5_IJSB_SC_EEEEEENS5_IJNS5_IJNS5_IJSU_SY_EEESX_EEESW_NS5_IJSD_SY_EEEEEEEEEEEvNS4_8identityES1J_S24_vS25_EENS_8epilogue10collective18CollectiveEpilogueINS27_23Sm100TmaWarpSpecializedILi4ELi2ELi16ELb1ELb0EEEJNS5_IJNSA_ILi64EEESG_SH_EEENS5_IJNSN_IS2C_SD_EENSN_INS5_IJST_SC_EEENS5_IJSD_S2C_EEEEEEEENS_10bfloat16_tESM_S2J_SM_NS27_6fusion15FusionCallbacksIS2B_NS2K_17LinearCombinationIS2J_fS2J_fLNS_15FloatRoundStyleE2EEES2D_S2I_JEEENS4_5SM1004TMEM4LOAD26SM100_TMEM_LOAD_32dp32b16xENS4_13SM90_TMA_LOADENS1K_INS1L_ILi1ELi4ELi3EEENS1N_ILi16EEENSN_INS5_IJS1P_ST_EEENS5_IJST_SD_EEEEEEENS4_39AutoVectorizingCopyWithAssumedAlignmentILi128EEENS4_14SM90_TMA_STOREES30_S32_S32_EEEvvEEEEvNT_6ParamsE:
        .type           _ZN7cutlass13device_kernelINS_4gemm6kernel13GemmUniversalIN4cute5tupleIJiiiiEEENS1_10collective13CollectiveMmaINS1_46MainloopSm100TmaUmmaWarpSpecializedBlockScaledILi3ELi2ELi2ENS5_IJNS4_1CILi4EEENSA_ILi2EEENSA_ILi1EEEEEEEENS5_IJNSA_ILi128EEESG_NSA_ILi256EEEEEENS5_IJNS_12float_e4m3_tENS_13float_ue8m0_tEEEENS5_IJNS5_IJlSD_lEEENS4_6LayoutINS5_IJNS5_IJNS5_IJNSA_ILi32EEESB_EEEiEEESQ_NS5_IJSD_iEEEEEENS5_IJNS5_IJNS5_IJNSA_ILi16EEESB_EEEiEEENS5_IJNS5_IJNSA_ILi0EEESD_EEENSA_ILi512EEEEEENS5_IJSW_iEEEEEEEEEEESL_S13_NS4_8TiledMMAINS4_8MMA_AtomIJNS4_21SM100_MMA_MXF8F6F4_SSISJ_SJ_fSK_Li128ELi128ELNS4_4UMMA5MajorE0ELS18_0ELNS17_7ScaleInE0ELS19_0EEEEEENSN_INS5_IJSD_SD_SD_EEENS5_IJSW_SW_SW_EEEEENS5_IJNS4_10UnderscoreES1F_S1F_EEEEENS5_IJNS4_23SM90_TMA_LOAD_MULTICASTES1I_EEENS5_IJNS4_14ComposedLayoutINS4_7SwizzleILi3ELi4ELi3EEENS4_18smem_ptr_flag_bitsILi8EEENSN_INS5_IJNSA_ILi8EEESG_EEENS5_IJSG_SD_EEEEEEENSN_INS5_IJNS5_IJNS5_IJSP_SD_EEENS5_IJSO_SD_EEEEEESD_NS5_IJSB_SC_EEEEEENS5_IJNS5_IJNS5_IJSU_SY_EEESX_EEESW_NS5_IJSD_SY_EEEEEEEEEEEvNS4_8identityES1J_S24_vS25_EENS_8epilogue10collective18CollectiveEpilogueINS27_23Sm100TmaWarpSpecializedILi4ELi2ELi16ELb1ELb0EEEJNS5_IJNSA_ILi64EEESG_SH_EEENS5_IJNSN_IS2C_SD_EENSN_INS5_IJST_SC_EEENS5_IJSD_S2C_EEEEEEEENS_10bfloat16_tESM_S2J_SM_NS27_6fusion15FusionCallbacksIS2B_NS2K_17LinearCombinationIS2J_fS2J_fLNS_15FloatRoundStyleE2EEES2D_S2I_JEEENS4_5SM1004TMEM4LOAD26SM100_TMEM_LOAD_32dp32b16xENS4_13SM90_TMA_LOADENS1K_INS1L_ILi1ELi4ELi3EEENS1N_ILi16EEENSN_INS5_IJS1P_ST_EEENS5_IJST_SD_EEEEEEENS4_39AutoVectorizingCopyWithAssumedAlignmentILi128EEENS4_14SM90_TMA_STOREES30_S32_S32_EEEvvEEEEvNT_6ParamsE,@function
        .size           _ZN7cutlass13device_kernelINS_4gemm6kernel13GemmUniversalIN4cute5tupleIJiiiiEEENS1_10collective13CollectiveMmaINS1_46MainloopSm100TmaUmmaWarpSpecializedBlockScaledILi3ELi2ELi2ENS5_IJNS4_1CILi4EEENSA_ILi2EEENSA_ILi1EEEEEEEENS5_IJNSA_ILi128EEESG_NSA_ILi256EEEEEENS5_IJNS_12float_e4m3_tENS_13float_ue8m0_tEEEENS5_IJNS5_IJlSD_lEEENS4_6LayoutINS5_IJNS5_IJNS5_IJNSA_ILi32EEESB_EEEiEEESQ_NS5_IJSD_iEEEEEENS5_IJNS5_IJNS5_IJNSA_ILi16EEESB_EEEiEEENS5_IJNS5_IJNSA_ILi0EEESD_EEENSA_ILi512EEEEEENS5_IJSW_iEEEEEEEEEEESL_S13_NS4_8TiledMMAINS4_8MMA_AtomIJNS4_21SM100_MMA_MXF8F6F4_SSISJ_SJ_fSK_Li128ELi128ELNS4_4UMMA5MajorE0ELS18_0ELNS17_7ScaleInE0ELS19_0EEEEEENSN_INS5_IJSD_SD_SD_EEENS5_IJSW_SW_SW_EEEEENS5_IJNS4_10UnderscoreES1F_S1F_EEEEENS5_IJNS4_23SM90_TMA_LOAD_MULTICASTES1I_EEENS5_IJNS4_14ComposedLayoutINS4_7SwizzleILi3ELi4ELi3EEENS4_18smem_ptr_flag_bitsILi8EEENSN_INS5_IJNSA_ILi8EEESG_EEENS5_IJSG_SD_EEEEEEENSN_INS5_IJNS5_IJNS5_IJSP_SD_EEENS5_IJSO_SD_EEEEEESD_NS5_IJSB_SC_EEEEEENS5_IJNS5_IJNS5_IJSU_SY_EEESX_EEESW_NS5_IJSD_SY_EEEEEEEEEEEvNS4_8identityES1J_S24_vS25_EENS_8epilogue10collective18CollectiveEpilogueINS27_23Sm100TmaWarpSpecializedILi4ELi2ELi16ELb1ELb0EEEJNS5_IJNSA_ILi64EEESG_SH_EEENS5_IJNSN_IS2C_SD_EENSN_INS5_IJST_SC_EEENS5_IJSD_S2C_EEEEEEEENS_10bfloat16_tESM_S2J_SM_NS27_6fusion15FusionCallbacksIS2B_NS2K_17LinearCombinationIS2J_fS2J_fLNS_15FloatRoundStyleE2EEES2D_S2I_JEEENS4_5SM1004TMEM4LOAD26SM100_TMEM_LOAD_32dp32b16xENS4_13SM90_TMA_LOADENS1K_INS1L_ILi1ELi4ELi3EEENS1N_ILi16EEENSN_INS5_IJS1P_ST_EEENS5_IJST_SD_EEEEEEENS4_39AutoVectorizingCopyWithAssumedAlignmentILi128EEENS4_14SM90_TMA_STOREES30_S32_S32_EEEvvEEEEvNT_6ParamsE,(.L_x_238 - _ZN7cutlass13device_kernelINS_4gemm6kernel13GemmUniversalIN4cute5tupleIJiiiiEEENS1_10collective13CollectiveMmaINS1_46MainloopSm100TmaUmmaWarpSpecializedBlockScaledILi3ELi2ELi2ENS5_IJNS4_1CILi4EEENSA_ILi2EEENSA_ILi1EEEEEEEENS5_IJNSA_ILi128EEESG_NSA_ILi256EEEEEENS5_IJNS_12float_e4m3_tENS_13float_ue8m0_tEEEENS5_IJNS5_IJlSD_lEEENS4_6LayoutINS5_IJNS5_IJNS5_IJNSA_ILi32EEESB_EEEiEEESQ_NS5_IJSD_iEEEEEENS5_IJNS5_IJNS5_IJNSA_ILi16EEESB_EEEiEEENS5_IJNS5_IJNSA_ILi0EEESD_EEENSA_ILi512EEEEEENS5_IJSW_iEEEEEEEEEEESL_S13_NS4_8TiledMMAINS4_8MMA_AtomIJNS4_21SM100_MMA_MXF8F6F4_SSISJ_SJ_fSK_Li128ELi128ELNS4_4UMMA5MajorE0ELS18_0ELNS17_7ScaleInE0ELS19_0EEEEEENSN_INS5_IJSD_SD_SD_EEENS5_IJSW_SW_SW_EEEEENS5_IJNS4_10UnderscoreES1F_S1F_EEEEENS5_IJNS4_23SM90_TMA_LOAD_MULTICASTES1I_EEENS5_IJNS4_14ComposedLayoutINS4_7SwizzleILi3ELi4ELi3EEENS4_18smem_ptr_flag_bitsILi8EEENSN_INS5_IJNSA_ILi8EEESG_EEENS5_IJSG_SD_EEEEEEENSN_INS5_IJNS5_IJNS5_IJSP_SD_EEENS5_IJSO_SD_EEEEEESD_NS5_IJSB_SC_EEEEEENS5_IJNS5_IJNS5_IJSU_SY_EEESX_EEESW_NS5_IJSD_SY_EEEEEEEEEEEvNS4_8identityES1J_S24_vS25_EENS_8epilogue10collective18CollectiveEpilogueINS27_23Sm100TmaWarpSpecializedILi4ELi2ELi16ELb1ELb0EEEJNS5_IJNSA_ILi64EEESG_SH_EEENS5_IJNSN_IS2C_SD_EENSN_INS5_IJST_SC_EEENS5_IJSD_S2C_EEEEEEEENS_10bfloat16_tESM_S2J_SM_NS27_6fusion15FusionCallbacksIS2B_NS2K_17LinearCombinationIS2J_fS2J_fLNS_15FloatRoundStyleE2EEES2D_S2I_JEEENS4_5SM1004TMEM4LOAD26SM100_TMEM_LOAD_32dp32b16xENS4_13SM90_TMA_LOADENS1K_INS1L_ILi1ELi4ELi3EEENS1N_ILi16EEENSN_INS5_IJS1P_ST_EEENS5_IJST_SD_EEEEEEENS4_39AutoVectorizingCopyWithAssumedAlignmentILi128EEENS4_14SM90_TMA_STOREES30_S32_S32_EEEvvEEEEvNT_6ParamsE)
        .other          _ZN7cutlass13device_kernelINS_4gemm6kernel13GemmUniversalIN4cute5tupleIJiiiiEEENS1_10collective13CollectiveMmaINS1_46MainloopSm100TmaUmmaWarpSpecializedBlockScaledILi3ELi2ELi2ENS5_IJNS4_1CILi4EEENSA_ILi2EEENSA_ILi1EEEEEEEENS5_IJNSA_ILi128EEESG_NSA_ILi256EEEEEENS5_IJNS_12float_e4m3_tENS_13float_ue8m0_tEEEENS5_IJNS5_IJlSD_lEEENS4_6LayoutINS5_IJNS5_IJNS5_IJNSA_ILi32EEESB_EEEiEEESQ_NS5_IJSD_iEEEEEENS5_IJNS5_IJNS5_IJNSA_ILi16EEESB_EEEiEEENS5_IJNS5_IJNSA_ILi0EEESD_EEENSA_ILi512EEEEEENS5_IJSW_iEEEEEEEEEEESL_S13_NS4_8TiledMMAINS4_8MMA_AtomIJNS4_21SM100_MMA_MXF8F6F4_SSISJ_SJ_fSK_Li128ELi128ELNS4_4UMMA5MajorE0ELS18_0ELNS17_7ScaleInE0ELS19_0EEEEEENSN_INS5_IJSD_SD_SD_EEENS5_IJSW_SW_SW_EEEEENS5_IJNS4_10UnderscoreES1F_S1F_EEEEENS5_IJNS4_23SM90_TMA_LOAD_MULTICASTES1I_EEENS5_IJNS4_14ComposedLayoutINS4_7SwizzleILi3ELi4ELi3EEENS4_18smem_ptr_flag_bitsILi8EEENSN_INS5_IJNSA_ILi8EEESG_EEENS5_IJSG_SD_EEEEEEENSN_INS5_IJNS5_IJNS5_IJSP_SD_EEENS5_IJSO_SD_EEEEEESD_NS5_IJSB_SC_EEEEEENS5_IJNS5_IJNS5_IJSU_SY_EEESX_EEESW_NS5_IJSD_SY_EEEEEEEEEEEvNS4_8identityES1J_S24_vS25_EENS_8epilogue10collective18CollectiveEpilogueINS27_23Sm100TmaWarpSpecializedILi4ELi2ELi16ELb1ELb0EEEJNS5_IJNSA_ILi64EEESG_SH_EEENS5_IJNSN_IS2C_SD_EENSN_INS5_IJST_SC_EEENS5_IJSD_S2C_EEEEEEEENS_10bfloat16_tESM_S2J_SM_NS27_6fusion15FusionCallbacksIS2B_NS2K_17LinearCombinationIS2J_fS2J_fLNS_15FloatRoundStyleE2EEES2D_S2I_JEEENS4_5SM1004TMEM4LOAD26SM100_TMEM_LOAD_32dp32b16xENS4_13SM90_TMA_LOADENS1K_INS1L_ILi1ELi4ELi3EEENS1N_ILi16EEENSN_INS5_IJS1P_ST_EEENS5_IJST_SD_EEEEEEENS4_39AutoVectorizingCopyWithAssumedAlignmentILi128EEENS4_14SM90_TMA_STOREES30_S32_S32_EEEvvEEEEvNT_6ParamsE,@"STO_CUDA_ENTRY STV_DEFAULT"
_ZN7cutlass13device_kernelINS_4gemm6kernel13GemmUniversalIN4cute5tupleIJiiiiEEENS1_10collective13CollectiveMmaINS1_46MainloopSm100TmaUmmaWarpSpecializedBlockScaledILi3ELi2ELi2ENS5_IJNS4_1CILi4EEENSA_ILi2EEENSA_ILi1EEEEEEEENS5_IJNSA_ILi128EEESG_NSA_ILi256EEEEEENS5_IJNS_12float_e4m3_tENS_13float_ue8m0_tEEEENS5_IJNS5_IJlSD_lEEENS4_6LayoutINS5_IJNS5_IJNS5_IJNSA_ILi32EEESB_EEEiEEESQ_NS5_IJSD_iEEEEEENS5_IJNS5_IJNS5_IJNSA_ILi16EEESB_EEEiEEENS5_IJNS5_IJNSA_ILi0EEESD_EEENSA_ILi512EEEEEENS5_IJSW_iEEEEEEEEEEESL_S13_NS4_8TiledMMAINS4_8MMA_AtomIJNS4_21SM100_MMA_MXF8F6F4_SSISJ_SJ_fSK_Li128ELi128ELNS4_4UMMA5MajorE0ELS18_0ELNS17_7ScaleInE0ELS19_0EEEEEENSN_INS5_IJSD_SD_SD_EEENS5_IJSW_SW_SW_EEEEENS5_IJNS4_10UnderscoreES1F_S1F_EEEEENS5_IJNS4_23SM90_TMA_LOAD_MULTICASTES1I_EEENS5_IJNS4_14ComposedLayoutINS4_7SwizzleILi3ELi4ELi3EEENS4_18smem_ptr_flag_bitsILi8EEENSN_INS5_IJNSA_ILi8EEESG_EEENS5_IJSG_SD_EEEEEEENSN_INS5_IJNS5_IJNS5_IJSP_SD_EEENS5_IJSO_SD_EEEEEESD_NS5_IJSB_SC_EEEEEENS5_IJNS5_IJNS5_IJSU_SY_EEESX_EEESW_NS5_IJSD_SY_EEEEEEEEEEEvNS4_8identityES1J_S24_vS25_EENS_8epilogue10collective18CollectiveEpilogueINS27_23Sm100TmaWarpSpecializedILi4ELi2ELi16ELb1ELb0EEEJNS5_IJNSA_ILi64EEESG_SH_EEENS5_IJNSN_IS2C_SD_EENSN_INS5_IJST_SC_EEENS5_IJSD_S2C_EEEEEEEENS_10bfloat16_tESM_S2J_SM_NS27_6fusion15FusionCallbacksIS2B_NS2K_17LinearCombinationIS2J_fS2J_fLNS_15FloatRoundStyleE2EEES2D_S2I_JEEENS4_5SM1004TMEM4LOAD26SM100_TMEM_LOAD_32dp32b16xENS4_13SM90_TMA_LOADENS1K_INS1L_ILi1ELi4ELi3EEENS1N_ILi16EEENSN_INS5_IJS1P_ST_EEENS5_IJST_SD_EEEEEEENS4_39AutoVectorizingCopyWithAssumedAlignmentILi128EEENS4_14SM90_TMA_STOREES30_S32_S32_EEEvvEEEEvNT_6ParamsE:
[----:B------:R-:W1:Y:S01]  /*0000*/  LDC R1, c[0x0][0x37c] ;  /* 0x0000df00ff017b82 */ /* 0x000e620000000800 */
[----:B------:R-:W2:Y:S01]  /*0010*/  S2R R3, SR_TID.X ;  /* 0x0000000000037919 */ /* 0x000ea20000002100 */
[----:B------:R-:W3:Y:S01]  /*0020*/  LDCU.64 UR12, c[0x0][0xc90] ;  /* 0x00019200ff0c77ac */ /* 0x000ee20008000a00 */
[----:B------:R-:W-:Y:S02]  /*0030*/  PRMT R86, RZ, 0x7610, R86 ;  /* 0x00007610ff567816 */ /* 0x000fe40000000056 */
[----:B------:R-:W-:Y:S01]  /*0040*/  ELECT P5, URZ, PT ;  /* 0x0000000000ff782f */ /* 0x000fe200038a0000 */
[----:B------:R-:W4:Y:S01]  /*0050*/  LDCU.64 UR62, c[0x0][0x358] ;  /* 0x00006b00ff3e77ac */ /* 0x000f220008000a00 */
[----:B---3--:R-:W-:-:S04]  /*0060*/  UISETP.NE.U32.AND UP0, UPT, UR12, URZ, UPT ;  /* 0x000000ff0c00728c */ /* 0x008fc8000bf05070 */
[----:B------:R-:W-:Y:S01]  /*0070*/  UISETP.NE.AND.EX UP0, UPT, UR13, URZ, UPT, UP0 ;  /* 0x000000ff0d00728c */ /* 0x000fe2000bf05300 */
[----:B--2---:R-:W-:-:S05]  /*0080*/  SHF.R.U32.HI R101, RZ, 0x5, R3 ;  /* 0x00000005ff657819 */ /* 0x004fca0000011603 */
[----:B------:R-:W2:Y:S02]  /*0090*/  SHFL.IDX PT, R0, R101, RZ, 0x1f ;  /* 0x00001fff65007589 */ /* 0x000ea400000e0000 */
[----:B--2---:R-:W-:Y:S01]  /*00a0*/  R2UR UR21, R0 ;  /* 0x00000000001572ca */ /* 0x004fe200000e0000 */
[----:B-1--4-:R-:W-:-:S14]  /*00b0*/  BRA.U UP0, `(.L_x_0) ;  /* 0x00000001002c7547 */ /* 0x012fdc000b800000 */
[----:B------:R-:W1:Y:S02]  /*00c0*/  LDCU.64 UR4, c[0x0][0xc88] ;  /* 0x00019100ff0477ac */ /* 0x000e640008000a00 */
[----:B-1----:R-:W-:-:S04]  /*00d0*/  UISETP.NE.U32.AND UP0, UPT, UR4, URZ, UPT ;  /* 0x000000ff0400728c */ /* 0x002fc8000bf05070 */
[----:B------:R-:W-:-:S09]  /*00e0*/  UISETP.NE.AND.EX UP0, UPT, UR5, URZ, UPT, UP0 ;  /* 0x000000ff0500728c */ /* 0x000fd2000bf05300 */
[----:B------:R-:W-:Y:S05]  /*00f0*/  BRA.U !UP0, `(.L_x_1) ;  /* 0x0000000108107547 */ /* 0x000fea000b800000 */
[----:B------:R-:W1:Y:S02]  /*0100*/  LDC.64 R4, c[0x0][0xc88] ;  /* 0x00032200ff047b82 */ /* 0x000e640000000a00 */
[----:B-1----:R1:W5:Y:S01]  /*0110*/  LDG.E R53, desc[UR62][R4.64] ;  /* 0x0000003e04357981 */ /* 0x002362000c1e1900 */
[----:B------:R-:W-:Y:S01]  /*0120*/  HFMA2 R86, -RZ, RZ, 0, 5.9604644775390625e-08 ;  /* 0x00000001ff567431 */ /* 0x000fe200000001ff */
[----:B------:R-:W-:Y:S05]  /*0130*/  BRA `(.L_x_0) ;  /* 0x00000000000c7947 */ /* 0x000fea0003800000 */
.L_x_1:
[----:B------:R-:W1:Y:S01]  /*0140*/  LDCU UR4, c[0x0][0xc80] ;  /* 0x00019000ff0477ac */ /* 0x000e620008000800 */
[----:B------:R-:W-:Y:S01]  /*0150*/  HFMA2 R86, -RZ, RZ, 0, 5.9604644775390625e-08 ;  /* 0x00000001ff567431 */ /* 0x000fe200000001ff */
[----:B-1----:R-:W-:-:S07]  /*0160*/  MOV R53, UR4 ;  /* 0x0000000400357c02 */ /* 0x002fce0008000f00 */
.L_x_0:
[----:B------:R-:W2:Y:S02]  /*0170*/  LDCU.64 UR4, c[0x0][0xcb0] ;  /* 0x00019600ff0477ac */ /* 0x000ea40008000a00 */
[----:B--2---:R-:W-:-:S04]  /*0180*/  UISETP.NE.U32.AND UP0, UPT, UR4, URZ, UPT ;  /* 0x000000ff0400728c */ /* 0x004fc8000bf05070 */
[----:B------:R-:W-:-:S09]  /*0190*/  UISETP.NE.AND.EX UP0, UPT, UR5, URZ, UPT, UP0 ;  /* 0x000000ff0500728c */ /* 0x000fd2000bf05300 */
[----:B------:R-:W-:Y:S05]  /*01a0*/  BRA.U UP0, `(.L_x_2) ;  /* 0x0000000100247547 */ /* 0x000fea000b800000 */
[----:B------:R-:W2:Y:S02]  /*01b0*/  LDCU.64 UR4, c[0x0][0xca8] ;  /* 0x00019500ff0477ac */ /* 0x000ea40008000a00 */
[----:B--2---:R-:W-:-:S04]  /*01c0*/  UISETP.NE.U32.AND UP0, UPT, UR4, URZ, UPT ;  /* 0x000000ff0400728c */ /* 0x004fc8000bf05070 */
[----:B------:R-:W-:-:S09]  /*01d0*/  UISETP.NE.AND.EX UP0, UPT, UR5, URZ, UPT, UP0 ;  /* 0x000000ff0500728c */ /* 0x000fd2000bf05300 */
[----:B------:R-:W-:Y:S05]  /*01e0*/  BRA.U !UP0, `(.L_x_3) ;  /* 0x00000001080c7547 */ /* 0x000fea000b800000 */
[----:B-1----:R-:W1:Y:S02]  /*01f0*/  LDC.64 R4, c[0x0][0xca8] ;  /* 0x00032a00ff047b82 */ /* 0x002e640000000a00 */
[----:B-1----:R2:W5:Y:S01]  /*0200*/  LDG.E R52, desc[UR62][R4.64] ;  /* 0x0000003e04347981 */ /* 0x002562000c1e1900 */
[----:B------:R-:W-:Y:S05]  /*0210*/  BRA `(.L_x_2) ;  /* 0x0000000000087947 */ /* 0x000fea0003800000 */
.L_x_3:
[----:B------:R-:W2:Y:S02]  /*0220*/  LDCU UR4, c[0x0][0xca0] ;  /* 0x00019400ff0477ac */ /* 0x000ea40008000800 */
[----:B--2---:R-:W-:Y:S02]  /*0230*/  MOV R52, UR4 ;  /* 0x0000000400347c02 */ /* 0x004fe40008000f00 */
.L_x_2:
[----:B------:R-:W-:Y:S01]  /*0240*/  IMAD.U32 R0, RZ, RZ, UR21 ;  /* 0x00000015ff007e24 */ /* 0x000fe2000f8e00ff */
[----:B------:R-:W-:Y:S04]  /*0250*/  BSSY.RECONVERGENT B0, `(.L_x_4) ;  /* 0x0000012000007945 */ /* 0x000fe80003800200 */
[C---:B------:R-:W-:Y:S02]  /*0260*/  ISETP.NE.OR P1, PT, R0.reuse, 0x1, !P5 ;  /* 0x000000010000780c */ /* 0x040fe40006f25670 */
[----:B------:R-:W-:-:S11]  /*0270*/  ISETP.NE.OR P0, PT, R0, 0x3, !P5 ;  /* 0x000000030000780c */ /* 0x000fd60006f05670 */
[----:B------:R-:W-:Y:S05]  /*0280*/  @P1 BRA `(.L_x_5) ;  /* 0x0000000000381947 */ /* 0x000fea0003800000 */
[----:B------:R-:W3:Y:S02]  /*0290*/  LDCU.64 UR4, c[0x0][0x348] ;  /* 0x00006900ff0477ac */ /* 0x000ee40008000a00 */
[----:B---3--:R-:W-:Y:S02]  /*02a0*/  UIADD3 UR10, UP3, UPT, UR4, 0x80, URZ ;  /* 0x00000080040a7890 */ /* 0x008fe4000ff7e0ff */
[----:B------:R-:W-:Y:S02]  /*02b0*/  UIADD3 UR8, UP2, UPT, UR4, 0x180, URZ ;  /* 0x0000018004087890 */ /* 0x000fe4000ff5e0ff */
[----:B------:R-:W-:Y:S02]  /*02c0*/  UIADD3 UR6, UP1, UPT, UR4, 0x280, URZ ;  /* 0x0000028004067890 */ /* 0x000fe4000ff3e0ff */
[----:B------:R-:W-:Y:S02]  /*02d0*/  UIADD3 UR4, UP0, UPT, UR4, 0x380, URZ ;  /* 0x0000038004047890 */ /* 0x000fe4000ff1e0ff */
[----:B------:R-:W-:-:S02]  /*02e0*/  UIADD3.X UR11, UPT, UPT, URZ, UR5, URZ, UP3, !UPT ;  /* 0x00000005ff0b7290 */ /* 0x000fc40009ffe4ff */
[----:B------:R-:W-:Y:S02]  /*02f0*/  UIADD3.X UR9, UPT, UPT, URZ, UR5, URZ, UP2, !UPT ;  /* 0x00000005ff097290 */ /* 0x000fe400097fe4ff */
[----:B------:R-:W-:Y:S02]  /*0300*/  UIADD3.X UR7, UPT, UPT, URZ, UR5, URZ, UP1, !UPT ;  /* 0x00000005ff077290 */ /* 0x000fe40008ffe4ff */
[----:B------:R-:W-:-:S03]  /*0310*/  UIADD3.X UR5, UPT, UPT, URZ, UR5, URZ, UP0, !UPT ;  /* 0x00000005ff057290 */ /* 0x000fc600087fe4ff */
[----:B------:R3:W-:Y:S02]  /*0320*/  UTMACCTL.PF [UR10] ;  /* 0x000000000a0079b9 */ /* 0x0007e40008040000 */
[----:B------:R3:W-:Y:S02]  /*0330*/  UTMACCTL.PF [UR8] ;  /* 0x00000000080079b9 */ /* 0x0007e40008040000 */
[----:B------:R3:W-:Y:S02]  /*0340*/  UTMACCTL.PF [UR6] ;  /* 0x00000000060079b9 */ /* 0x0007e40008040000 */
[----:B------:R3:W-:Y:S02]  /*0350*/  UTMACCTL.PF [UR4] ;  /* 0x00000000040079b9 */ /* 0x0007e40008040000 */
[----:B---3--:R-:W-:Y:S01]  /*0360*/  NOP ;  /* 0x0000000000007918 */ /* 0x008fe20000000000 */
.L_x_5:
[----:B------:R-:W-:Y:S05]  /*0370*/  BSYNC.RECONVERGENT B0 ;  /* 0x0000000000007941 */ /* 0x000fea0003800200 */
.L_x_4:
[----:B------:R-:W-:Y:S04]  /*0380*/  BSSY.RECONVERGENT B0, `(.L_x_6) ;  /* 0x000000a000007945 */ /* 0x000fe80003800200 */
[----:B------:R-:W-:Y:S05]  /*0390*/  @P0 BRA `(.L_x_7) ;  /* 0x0000000000200947 */ /* 0x000fea0003800000 */
[----:B------:R-:W3:Y:S02]  /*03a0*/  LDCU.64 UR4, c[0x0][0x348] ;  /* 0x00006900ff0477ac */ /* 0x000ee40008000a00 */
[----:B---3--:R-:W-:Y:S02]  /*03b0*/  UIADD3 UR6, UP1, UPT, UR4, 0x980, URZ ;  /* 0x0000098004067890 */ /* 0x008fe4000ff3e0ff */
[----:B------:R-:W-:Y:S02]  /*03c0*/  UIADD3 UR4, UP0, UPT, UR4, 0xa80, URZ ;  /* 0x00000a8004047890 */ /* 0x000fe4000ff1e0ff */
[----:B------:R-:W-:Y:S02]  /*03d0*/  UIADD3.X UR7, UPT, UPT, URZ, UR5, URZ, UP1, !UPT ;  /* 0x00000005ff077290 */ /* 0x000fe40008ffe4ff */
[----:B------:R-:W-:-:S07]  /*03e0*/  UIADD3.X UR5, UPT, UPT, URZ, UR5, URZ, UP0, !UPT ;  /* 0x00000005ff057290 */ /* 0x000fce00087fe4ff */
[----:B------:R3:W-:Y:S02]  /*03f0*/  UTMACCTL.PF [UR6] ;  /* 0x00000000060079b9 */ /* 0x0007e40008040000 */
[----:B------:R3:W-:Y:S02]  /*0400*/  UTMACCTL.PF [UR4] ;  /* 0x00000000040079b9 */ /* 0x0007e40008040000 */
[----:B---3--:R-:W-:Y:S01]  /*0410*/  NOP ;  /* 0x0000000000007918 */ /* 0x008fe20000000000 */
.L_x_7:
[----:B------:R-:W-:Y:S05]  /*0420*/  BSYNC.RECONVERGENT B0 ;  /* 0x0000000000007941 */ /* 0x000fea0003800200 */
.L_x_6:
[----:B------:R-:W3:Y:S01]  /*0430*/  LDCU.64 UR4, c[0x0][0xc88] ;  /* 0x00019100ff0477ac */ /* 0x000ee20008000a00 */
[----:B------:R-:W-:Y:S02]  /*0440*/  UISETP.EQ.U32.AND UP1, UPT, UR12, URZ, UPT ;  /* 0x000000ff0c00728c */ /* 0x000fe4000bf22070 */
[----:B------:R-:W-:Y:S02]  /*0450*/  UPLOP3.LUT UP5, UPT, UPT, UPT, UPT, 0x80, 0x8 ;  /* 0x000000000008789c */ /* 0x000fe40003faf070 */
[----:B---3--:R-:W-:-:S04]  /*0460*/  UISETP.NE.U32.AND UP0, UPT, UR4, URZ, UPT ;  /* 0x000000ff0400728c */ /* 0x008fc8000bf05070 */
[----:B------:R-:W-:-:S04]  /*0470*/  UISETP.NE.AND.EX UP0, UPT, UR5, URZ, UPT, UP0 ;  /* 0x000000ff0500728c */ /* 0x000fc8000bf05300 */
[----:B------:R-:W-:-:S04]  /*0480*/  UISETP.EQ.OR.EX UP2, UPT, UR13, URZ, !UP0, UP1 ;  /* 0x000000ff0d00728c */ /* 0x000fc8000c742710 */
[----:B------:R-:W-:-:S05]  /*0490*/  UP2UR UR49, UPR, URZ, 0x4 ;  /* 0x00000004ff317883 */ /* 0x000fca0008000000 */
[----:B------:R-:W-:Y:S07]  /*04a0*/  BRA.U !UP2, `(.L_x_8) ;  /* 0x000000010a207547 */ /* 0x000fee000b800000 */
[----:B------:R-:W-:Y:S01]  /*04b0*/  UISETP.NE.U32.AND UP1, UPT, UR12, URZ, UPT ;  /* 0x000000ff0c00728c */ /* 0x000fe2000bf25070 */
[----:B-----5:R-:W-:Y:S01]  /*04c0*/  FSETP.NEU.AND P0, PT, R53, RZ, PT ;  /* 0x000000ff3500720b */ /* 0x020fe20003f0d000 */
[----:B------:R-:W-:Y:S02]  /*04d0*/  USEL UR4, URZ, 0xffffffff, UP0 ;  /* 0xffffffffff047887 */ /* 0x000fe40008000000 */
[----:B------:R-:W-:-:S10]  /*04e0*/  UISETP.NE.AND.EX UP1, UPT, UR13, URZ, UPT, UP1 ;  /* 0x000000ff0d00728c */ /* 0x000fd4000bf25310 */
[----:B------:R-:W-:Y:S01]  /*04f0*/  VOTEU.ANY UP0, P0 ;  /* 0x0000000000ff7886 */ /* 0x000fe20000000100 */
[----:B------:R-:W-:-:S04]  /*0500*/  @!UP1 USEL UR4, URZ, 0xffffffff, UP0 ;  /* 0xffffffffff049887 */ /* 0x000fc80008000000 */
[----:B------:R-:W-:-:S04]  /*0510*/  ULOP3.LUT UR4, UR4, 0x1, URZ, 0xc0, !UPT ;  /* 0x0000000104047892 */ /* 0x000fc8000f8ec0ff */
[----:B------:R-:W-:-:S11]  /*0520*/  UISETP.NE.U32.AND UP5, UPT, UR4, 0x1, UPT ;  /* 0x000000010400788c */ /* 0x000fd6000bfa5070 */
.L_x_8:
[----:B------:R-:W3:Y:S01]  /*0530*/  SHFL.IDX PT, R2, R101, RZ, 0x1f ;  /* 0x00001fff65027589 */ /* 0x000ee200000e0000 */
[----:B------:R-:W-:-:S04]  /*0540*/  UISETP.NE.AND UP0, UPT, UR21, 0x2, UPT ;  /* 0x000000021500788c */ /* 0x000fc8000bf05270 */
[----:B------:R-:W-:Y:S01]  /*0550*/  USEL UR58, URZ, 0x1, UP0 ;  /* 0x00000001ff3a7887 */ /* 0x000fe20008000000 */
[----:B---3--:R-:W-:-:S13]  /*0560*/  ISETP.NE.AND P0, PT, R2, RZ, PT ;  /* 0x000000ff0200720c */ /* 0x008fda0003f05270 */
[----:B------:R-:W-:Y:S05]  /*0570*/  @P0 BRA `(.L_x_9) ;  /* 0x0000000000500947 */ /* 0x000fea0003800000 */
[----:B------:R-:W3:Y:S01]  /*0580*/  S2UR UR4, SR_CgaCtaId ;  /* 0x00000000000479c3 */ /* 0x000ee20000008800 */
[----:B------:R-:W-:Y:S01]  /*0590*/  UMOV UR5, 0x400 ;  /* 0x0000040000057882 */ /* 0x000fe20000000000 */
[----:B------:R-:W-:Y:S01]  /*05a0*/  UMOV UR8, 0x1 ;  /* 0x0000000100087882 */ /* 0x000fe20000000000 */
[----:B------:R-:W-:Y:S01]  /*05b0*/  UMOV UR6, 0x5 ;  /* 0x0000000500067882 */ /* 0x000fe20000000000 */
[----:B------:R-:W-:-:S04]  /*05c0*/  UIADD3 UR8, UPT, UPT, -UR8, 0x100000, URZ ;  /* 0x0010000008087890 */ /* 0x000fc8000fffe1ff */
[----:B------:R-:W-:Y:S02]  /*05d0*/  USHF.L.U32 UR9, UR8, 0xb, URZ ;  /* 0x0000000b08097899 */ /* 0x000fe400080006ff */
[----:B------:R-:W-:Y:S02]  /*05e0*/  USHF.L.U32 UR8, UR8, 0x1, URZ ;  /* 0x0000000108087899 */ /* 0x000fe400080006ff */
[----:B------:R-:W-:-:S04]  /*05f0*/  UIADD3 UR6, UPT, UPT, -UR6, 0x100000, URZ ;  /* 0x0010000006067890 */ /* 0x000fc8000fffe1ff */
[----:B------:R-:W-:Y:S02]  /*0600*/  USHF.L.U32 UR7, UR6, 0xb, URZ ;  /* 0x0000000b06077899 */ /* 0x000fe400080006ff */
[----:B------:R-:W-:Y:S01]  /*0610*/  USHF.L.U32 UR6, UR6, 0x1, URZ ;  /* 0x0000000106067899 */ /* 0x000fe200080006ff */
[----:B------:R-:W-:Y:S01]  /*0620*/  ELECT P0, URZ, PT ;  /* 0x0000000000ff782f */ /* 0x000fe20003800000 */
[----:B---3--:R-:W-:Y:S01]  /*0630*/  ULEA UR4, UR4, UR5, 0x18 ;  /* 0x0000000504047291 */ /* 0x008fe2000f8ec0ff */
[----:B------:R-:W3:Y:S11]  /*0640*/  FENCE.VIEW.ASYNC.S ;  /* 0x00000000000073c6 */ /* 0x000ef60000000000 */
[----:B---3--:R3:W4:Y:S01]  /*0650*/  SYNCS.EXCH.64 URZ, [UR4], UR8 ;  /* 0x0000000804ff75b2 */ /* 0x0087220008000100 */
[----:B------:R3:W1:Y:S01]  /*0660*/  SYNCS.EXCH.64 URZ, [UR4+0x18], UR6 ;  /* 0x0000180604ff75b2 */ /* 0x0006620008000100 */
[----:B------:R3:W1:Y:S01]  /*0670*/  SYNCS.EXCH.64 URZ, [UR4+0x8], UR8 ;  /* 0x0000080804ff75b2 */ /* 0x0006620008000100 */
[----:B------:R3:W1:Y:S01]  /*0680*/  SYNCS.EXCH.64 URZ, [UR4+0x20], UR6 ;  /* 0x0000200604ff75b2 */ /* 0x0006620008000100 */
[----:B------:R3:W1:Y:S01]  /*0690*/  SYNCS.EXCH.64 URZ, [UR4+0x10], UR8 ;  /* 0x0000100804ff75b2 */ /* 0x0006620008000100 */
[----:B------:R3:W1:Y:S01]  /*06a0*/  SYNCS.EXCH.64 URZ, [UR4+0x28], UR6 ;  /* 0x0000280604ff75b2 */ /* 0x0006620008000100 */
[----:B------:R-:W-:Y:S01]  /*06b0*/  NOP ;  /* 0x0000000000007918 */ /* 0x000fe20000000000 */
.L_x_9:
[----:B------:R-:W2:Y:S01]  /*06c0*/  SHFL.IDX PT, R2, R101, RZ, 0x1f ;  /* 0x00001fff65027589 */ /* 0x000ea200000e0000 */
[----:B------:R-:W-:Y:S01]  /*06d0*/  NOP ;  /* 0x0000000000007918 */ /* 0x000fe20000000000 */
[----:B--2---:R-:W-:-:S13]  /*06e0*/  ISETP.NE.AND P0, PT, R2, 0x1, PT ;  /* 0x000000010200780c */ /* 0x004fda0003f05270 */
[----:B------:R-:W-:Y:S05]  /*06f0*/  @P0 BRA `(.L_x_10) ;  /* 0x0000000000580947 */ /* 0x000fea0003800000 */
[----:B---3--:R-:W2:Y:S01]  /*0700*/  S2UR UR4, SR_CgaCtaId ;  /* 0x00000000000479c3 */ /* 0x008ea20000008800 */
        /* <DEDUP_REMOVED lines=10> */
[----:B--2---:R-:W-:Y:S01]  /*07b0*/  ULEA UR4, UR4, UR5, 0x18 ;  /* 0x0000000504047291 */ /* 0x004fe2000f8ec0ff */
[----:B------:R-:W2:Y:S11]  /*07c0*/  FENCE.VIEW.ASYNC.S ;  /* 0x00000000000073c6 */ /* 0x000eb60000000000 */
[----:B--2---:R2:W3:Y:S01]  /*07d0*/  SYNCS.EXCH.64 URZ, [UR4+0x30], UR8 ;  /* 0x0000300804ff75b2 */ /* 0x0044e20008000100 */
[----:B------:R2:W1:Y:S01]  /*07e0*/  SYNCS.EXCH.64 URZ, [UR4+0x50], UR6 ;  /* 0x0000500604ff75b2 */ /* 0x0004620008000100 */
[----:B------:R2:W1:Y:S01]  /*07f0*/  SYNCS.EXCH.64 URZ, [UR4+0x38], UR8 ;  /* 0x0000380804ff75b2 */ /* 0x0004620008000100 */
[----:B------:R2:W1:Y:S01]  /*0800*/  SYNCS.EXCH.64 URZ, [UR4+0x58], UR6 ;  /* 0x0000580604ff75b2 */ /* 0x0004620008000100 */
[----:B------:R2:W1:Y:S01]  /*0810*/  SYNCS.EXCH.64 URZ, [UR4+0x40], UR8 ;  /* 0x0000400804ff75b2 */ /* 0x0004620008000100 */
[----:B------:R2:W1:Y:S01]  /*0820*/  SYNCS.EXCH.64 URZ, [UR4+0x60], UR6 ;  /* 0x0000600604ff75b2 */ /* 0x0004620008000100 */
[----:B------:R2:W1:Y:S01]  /*0830*/  SYNCS.EXCH.64 URZ, [UR4+0x48], UR8 ;  /* 0x0000480804ff75b2 */ /* 0x0004620008000100 */
[----:B------:R2:W1:Y:S01]  /*0840*/  SYNCS.EXCH.64 URZ, [UR4+0x68], UR6 ;  /* 0x0000680604ff75b2 */ /* 0x0004620008000100 */
[----:B------:R-:W-:Y:S01]  /*0850*/  NOP ;  /* 0x0000000000007918 */ /* 0x000fe20000000000 */
.L_x_10:
[----:B------:R-:W4:Y:S01]  /*0860*/  SHFL.IDX PT, R2, R101, RZ, 0x1f ;  /* 0x00001fff65027589 */ /* 0x000f2200000e0000 */
[----:B------:R-:W-:Y:S01]  /*0870*/  NOP ;  /* 0x0000000000007918 */ /* 0x000fe20000000000 */
[----:B----4-:R-:W-:-:S13]  /*0880*/  ISETP.NE.AND P0, PT, R2, 0x3, PT ;  /* 0x000000030200780c */ /* 0x010fda0003f05270 */
[----:B------:R-:W-:Y:S05]  /*0890*/  @P0 BRA `(.L_x_11) ;  /* 0x0000000000300947 */ /* 0x000fea0003800000 */
[----:B--23--:R-:W2:Y:S01]  /*08a0*/  S2UR UR4, SR_CgaCtaId ;  /* 0x00000000000479c3 */ /* 0x00cea20000008800 */
[----:B------:R-:W-:Y:S01]  /*08b0*/  UMOV UR6, 0x400 ;  /* 0x0000040000067882 */ /* 0x000fe20000000000 */
[----:B------:R-:W-:Y:S01]  /*08c0*/  UMOV UR5, 0x20 ;  /* 0x0000002000057882 */ /* 0x000fe20000000000 */
[----:B------:R-:W-:Y:S01]  /*08d0*/  ELECT P0, URZ, PT ;  /* 0x0000000000ff782f */ /* 0x000fe20003800000 */
[----:B--2---:R-:W-:Y:S02]  /*08e0*/  ULEA UR6, UR4, UR6, 0x18 ;  /* 0x0000000604067291 */ /* 0x004fe4000f8ec0ff */
[----:B------:R-:W-:-:S04]  /*08f0*/  UIADD3 UR4, UPT, UPT, -UR5, 0x100000, URZ ;  /* 0x0010000005047890 */ /* 0x000fc8000fffe1ff */
[----:B------:R-:W-:Y:S02]  /*0900*/  USHF.L.U32 UR5, UR4, 0xb, URZ ;  /* 0x0000000b04057899 */ /* 0x000fe400080006ff */
[----:B------:R-:W-:Y:S01]  /*0910*/  USHF.L.U32 UR4, UR4, 0x1, URZ ;  /* 0x0000000104047899 */ /* 0x000fe200080006ff */
[----:B------:R-:W2:Y:S11]  /*0920*/  FENCE.VIEW.ASYNC.S ;  /* 0x00000000000073c6 */ /* 0x000eb60000000000 */
[----:B--2---:R4:W2:Y:S01]  /*0930*/  SYNCS.EXCH.64 URZ, [UR6+0x70], UR4 ;  /* 0x0000700406ff75b2 */ /* 0x0048a20008000100 */
[----:B------:R4:W3:Y:S02]  /*0940*/  SYNCS.EXCH.64 URZ, [UR6+0x78], UR4 ;  /* 0x0000780406ff75b2 */ /* 0x0008e40008000100 */
[----:B----4-:R-:W-:Y:S01]  /*0950*/  NOP ;  /* 0x0000000000007918 */ /* 0x010fe20000000000 */
.L_x_11:
[----:B------:R-:W4:Y:S01]  /*0960*/  SHFL.IDX PT, R2, R101, RZ, 0x1f ;  /* 0x00001fff65027589 */ /* 0x000f2200000e0000 */
[----:B------:R-:W-:Y:S01]  /*0970*/  NOP ;  /* 0x0000000000007918 */ /* 0x000fe20000000000 */
[----:B----4-:R-:W-:-:S13]  /*0980*/  ISETP.NE.AND P0, PT, R2, 0x4, PT ;  /* 0x000000040200780c */ /* 0x010fda0003f05270 */
[----:B------:R-:W-:Y:S05]  /*0990*/  @P0 BRA `(.L_x_12) ;  /* 0x00000000004c0947 */ /* 0x000fea0003800000 */
[----:B--23--:R-:W2:Y:S01]  /*09a0*/  S2UR UR6, SR_CgaCtaId ;  /* 0x00000000000679c3 */ /* 0x00cea20000008800 */
[----:B------:R-:W-:Y:S01]  /*09b0*/  UMOV UR4, 0x720 ;  /* 0x0000072000047882 */ /* 0x000fe20000000000 */
[----:B------:R-:W-:Y:S01]  /*09c0*/  UMOV UR5, 0x400 ;  /* 0x0000040000057882 */ /* 0x000fe20000000000 */
[----:B------:R-:W-:Y:S01]  /*09d0*/  USEL UR4, UR4, 0x620, UP5 ;  /* 0x0000062004047887 */ /* 0x000fe2000a800000 */
[----:B------:R-:W-:Y:S01]  /*09e0*/  UMOV UR8, 0x1 ;  /* 0x0000000100087882 */ /* 0x000fe20000000000 */
[----:B------:R-:W-:Y:S01]  /*09f0*/  ELECT P0, URZ, PT ;  /* 0x0000000000ff782f */ /* 0x000fe20003800000 */
[----:B------:R-:W-:-:S04]  /*0a00*/  UIADD3 UR8, UPT, UPT, -UR8, 0x100000, URZ ;  /* 0x0010000008087890 */ /* 0x000fc8000fffe1ff */
[----:B------:R-:W-:Y:S02]  /*0a10*/  USHF.L.U32 UR9, UR8, 0xb, URZ ;  /* 0x0000000b08097899 */ /* 0x000fe400080006ff */
[----:B------:R-:W-:Y:S02]  /*0a20*/  USHF.L.U32 UR8, UR8, 0x1, URZ ;  /* 0x0000000108087899 */ /* 0x000fe400080006ff */
[----:B--2---:R-:W-:Y:S02]  /*0a30*/  ULEA UR6, UR6, UR5, 0x18 ;  /* 0x0000000506067291 */ /* 0x004fe4000f8ec0ff */
[----:B------:R-:W-:-:S04]  /*0a40*/  UIADD3 UR4, UPT, UPT, -UR4, 0x100000, URZ ;  /* 0x0010000004047890 */ /* 0x000fc8000fffe1ff */
[----:B------:R-:W-:Y:S02]  /*0a50*/  USHF.L.U32 UR5, UR4, 0xb, URZ ;  /* 0x0000000b04057899 */ /* 0x000fe400080006ff */
[----:B------:R-:W-:Y:S01]  /*0a60*/  USHF.L.U32 UR4, UR4, 0x1, URZ ;  /* 0x0000000104047899 */ /* 0x000fe200080006ff */
[----:B------:R-:W2:Y:S03]  /*0a70*/  FENCE.VIEW.ASYNC.S ;  /* 0x00000000000073c6 */ /* 0x000ea60000000000 */
[----:B--2---:R4:W2:Y:S08]  /*0a80*/  SYNCS.EXCH.64 URZ, [UR6+0x80], UR8 ;  /* 0x0000800806ff75b2 */ /* 0x0048b00008000100 */
[----:B------:R4:W3:Y:S01]  /*0a90*/  SYNCS.EXCH.64 URZ, [UR6+0x90], UR4 ;  /* 0x0000900406ff75b2 */ /* 0x0008e20008000100 */
[----:B------:R4:W1:Y:S01]  /*0aa0*/  SYNCS.EXCH.64 URZ, [UR6+0x88], UR8 ;  /* 0x0000880806ff75b2 */ /* 0x0008620008000100 */
[----:B------:R4:W1:Y:S02]  /*0ab0*/  SYNCS.EXCH.64 URZ, [UR6+0x98], UR4 ;  /* 0x0000980406ff75b2 */ /* 0x0008640008000100 */
[----:B----4-:R-:W-:Y:S01]  /*0ac0*/  NOP ;  /* 0x0000000000007918 */ /* 0x010fe20000000000 */
.L_x_12:
[----:B------:R-:W4:Y:S01]  /*0ad0*/  SHFL.IDX PT, R2, R101, RZ, 0x1f ;  /* 0x00001fff65027589 */ /* 0x000f2200000e0000 */
[----:B------:R-:W-:Y:S01]  /*0ae0*/  NOP ;  /* 0x0000000000007918 */ /* 0x000fe20000000000 */
[----:B----4-:R-:W-:-:S13]  /*0af0*/  ISETP.NE.AND P0, PT, R2, 0x5, PT ;  /* 0x000000050200780c */ /* 0x010fda0003f05270 */
[----:B------:R-:W-:Y:S05]  /*0b00*/  @P0 BRA `(.L_x_13) ;  /* 0x0000000000480947 */ /* 0x000fea0003800000 */
[----:B--23--:R-:W2:Y:S01]  /*0b10*/  S2UR UR4, SR_CgaCtaId ;  /* 0x00000000000479c3 */ /* 0x00cea20000008800 */
        /* <DEDUP_REMOVED lines=12> */
[----:B--2---:R4:W2:Y:S01]  /*0be0*/  SYNCS.EXCH.64 URZ, [UR4+0xa0], UR8 ;  /* 0x0000a00804ff75b2 */ /* 0x0048a20008000100 */
[----:B------:R4:W3:Y:S01]  /*0bf0*/  SYNCS.EXCH.64 URZ, [UR4+0xb0], UR6 ;  /* 0x0000b00604ff75b2 */ /* 0x0008e20008000100 */
[----:B------:R4:W1:Y:S01]  /*0c00*/  SYNCS.EXCH.64 URZ, [UR4+0xa8], UR8 ;  /* 0x0000a80804ff75b2 */ /* 0x0008620008000100 */
[----:B------:R4:W1:Y:S02]  /*0c10*/  SYNCS.EXCH.64 URZ, [UR4+0xb8], UR6 ;  /* 0x0000b80604ff75b2 */ /* 0x0008640008000100 */
[----:B----4-:R-:W-:Y:S01]  /*0c20*/  NOP ;  /* 0x0000000000007918 */ /* 0x010fe20000000000 */
.L_x_13:
[----:B------:R-:W4:Y:S01]  /*0c30*/  SHFL.IDX PT, R2, R101, RZ, 0x1f ;  /* 0x00001fff65027589 */ /* 0x000f2200000e0000 */
[----:B------:R-:W1:Y:S01]  /*0c40*/  S2UR UR61, SR_CgaCtaId ;  /* 0x00000000003d79c3 */ /* 0x000e620000008800 */
[----:B------:R-:W-:Y:S01]  /*0c50*/  NOP ;  /* 0x0000000000007918 */ /* 0x000fe20000000000 */
[----:B----4-:R-:W-:-:S13]  /*0c60*/  ISETP.NE.AND P0, PT, R2, 0x3, PT ;  /* 0x000000030200780c */ /* 0x010fda0003f05270 */
[----:B-1----:R-:W-:Y:S05]  /*0c70*/  @P0 BRA `(.L_x_14) ;  /* 0x0000000000340947 */ /* 0x002fea0003800000 */
[----:B--23--:R-:W-:Y:S01]  /*0c80*/  UMOV UR4, 0x400 ;  /* 0x0000040000047882 */ /* 0x00cfe20000000000 */
[----:B------:R-:W-:Y:S01]  /*0c90*/  UMOV UR6, 0x20 ;  /* 0x0000002000067882 */ /* 0x000fe20000000000 */
[----:B------:R-:W-:Y:S02]  /*0ca0*/  ULEA UR4, UR61, UR4, 0x18 ;  /* 0x000000043d047291 */ /* 0x000fe4000f8ec0ff */
[----:B------:R-:W-:-:S04]  /*0cb0*/  UIADD3 UR6, UPT, UPT, -UR6, 0x100000, URZ ;  /* 0x0010000006067890 */ /* 0x000fc8000fffe1ff */
[----:B------:R-:W-:Y:S02]  /*0cc0*/  USHF.L.U32 UR7, UR6, 0xb, URZ ;  /* 0x0000000b06077899 */ /* 0x000fe400080006ff */
[----:B------:R-:W-:Y:S01]  /*0cd0*/  USHF.L.U32 UR6, UR6, 0x1, URZ ;  /* 0x0000000106067899 */ /* 0x000fe200080006ff */
[----:B------:R-:W-:Y:S01]  /*0ce0*/  ELECT P0, URZ, PT ;  /* 0x0000000000ff782f */ /* 0x000fe20003800000 */
[----:B------:R-:W1:Y:S10]  /*0cf0*/  FENCE.VIEW.ASYNC.S ;  /* 0x00000000000073c6 */ /* 0x000e740000000000 */
[----:B-1----:R1:W4:Y:S01]  /*0d00*/  SYNCS.EXCH.64 URZ, [UR4+0xc0], UR6 ;  /* 0x0000c00604ff75b2 */ /* 0x0023220008000100 */
[----:B------:R1:W2:Y:S01]  /*0d10*/  SYNCS.EXCH.64 URZ, [UR4+0xd0], UR6 ;  /* 0x0000d00604ff75b2 */ /* 0x0002a20008000100 */
[----:B------:R1:W3:Y:S01]  /*0d20*/  SYNCS.EXCH.64 URZ, [UR4+0xc8], UR6 ;  /* 0x0000c80604ff75b2 */ /* 0x0002e20008000100 */
[----:B------:R1:W1:Y:S01]  /*0d30*/  SYNCS.EXCH.64 URZ, [UR4+0xd8], UR6 ;  /* 0x0000d80604ff75b2 */ /* 0x0002620008000100 */
[----:B------:R-:W-:Y:S01]  /*0d40*/  NOP ;  /* 0x0000000000007918 */ /* 0x000fe20000000000 */
.L_x_14:
[----:B-123--:R-:W1:Y:S01]  /*0d50*/  LDCU UR4, c[0x0][0x36c] ;  /* 0x00006d80ff0477ac */ /* 0x00ee620008000800 */
[----:B------:R-:W-:Y:S01]  /*0d60*/  ISETP.NE.OR P5, PT, R0, 0x2, !P5 ;  /* 0x000000020000780c */ /* 0x000fe20006fa5670 */
[----:B------:R-:W-:Y:S01]  /*0d70*/  NOP ;  /* 0x0000000000007918 */ /* 0x000fe20000000000 */
[----:B------:R-:W-:Y:S01]  /*0d80*/  LOP3.LUT R2, R3, 0x1f, RZ, 0xc0, !PT ;  /* 0x0000001f03027812 */ /* 0x000fe200078ec0ff */
[----:B------:R-:W-:Y:S02]  /*0d90*/  UISETP.NE.AND UP4, UPT, UR21, URZ, UPT ;  /* 0x000000ff1500728c */ /* 0x000fe4000bf85270 */
[----:B-1----:R-:W-:-:S09]  /*0da0*/  UISETP.EQ.U32.AND UP2, UPT, UR4, 0x1, UPT ;  /* 0x000000010400788c */ /* 0x002fd2000bf42070 */
[----:B------:R-:W-:Y:S05]  /*0db0*/  BRA.U !UP2, `(.L_x_15) ;  /* 0x000000010a087547 */ /* 0x000fea000b800000 */
[----:B----4-:R-:W-:Y:S01]  /*0dc0*/  UCGABAR_ARV ;  /* 0x00000000000079c7 */ /* 0x010fe20008000000 */
[----:B------:R-:W-:Y:S05]  /*0dd0*/  BRA `(.L_x_16) ;  /* 0x0000000000047947 */ /* 0x000fea0003800000 */
.L_x_15:
[----:B----4-:R-:W-:Y:S01]  /*0de0*/  NOP ;  /* 0x0000000000007918 */ /* 0x010fe20000000000 */
.L_x_16:
[----:B------:R-:W1:Y:S01]  /*0df0*/  S2UR UR20, SR_CTAID.X ;  /* 0x00000000001479c3 */ /* 0x000e620000002500 */
[----:B------:R-:W-:-:S05]  /*0e00*/  CS2R.32 R88, SR_CgaSize ;  /* 0x0000000000587805 */ /* 0x000fca0000008a00 */
[----:B------:R-:W-:-:S05]  /*0e10*/  IMAD R88, R88, -0xa0, RZ ;  /* 0xffffff6058587824 */ /* 0x000fca00078e02ff */
[----:B------:R-:W-:-:S14]  /*0e20*/  R2UR UR5, R88 ;  /* 0x00000000580572ca */ /* 0x000fdc00000e0000 */
[----:B------:R-:W2:Y:S01]  /*0e30*/  LDCU UR5, c[0x0][UR5+0x2b0] ;  /* 0x00005600050577ac */ /* 0x000ea20008000800 */
[----:B------:R-:W-:-:S05]  /*0e40*/  CS2R.32 R88, SR_CgaSize ;  /* 0x0000000000587805 */ /* 0x000fca0000008a00 */
[----:B------:R-:W-:-:S05]  /*0e50*/  IMAD R88, R88, -0xa0, RZ ;  /* 0xffffff6058587824 */ /* 0x000fca00078e02ff */
[----:B------:R-:W-:-:S14]  /*0e60*/  R2UR UR4, R88 ;  /* 0x00000000580472ca */ /* 0x000fdc00000e0000 */
[----:B------:R-:W3:Y:S01]  /*0e70*/  LDCU UR4, c[0x0][UR4+0x2b4] ;  /* 0x00005680040477ac */ /* 0x000ee20008000800 */
[----:B------:R-:W4:Y:S01]  /*0e80*/  S2UR UR13, SR_CTAID.Y ;  /* 0x00000000000d79c3 */ /* 0x000f220000002600 */
[----:B------:R-:W-:-:S05]  /*0e90*/  CS2R.32 R88, SR_CgaSize ;  /* 0x0000000000587805 */ /* 0x000fca0000008a00 */
[----:B------:R-:W-:-:S05]  /*0ea0*/  IMAD R88, R88, -0xa0, RZ ;  /* 0xffffff6058587824 */ /* 0x000fca00078e02ff */
[----:B------:R-:W-:-:S14]  /*0eb0*/  R2UR UR7, R88 ;  /* 0x00000000580772ca */ /* 0x000fdc00000e0000 */
[----:B------:R-:W3:Y:S01]  /*0ec0*/  LDCU UR7, c[0x0][UR7+0x2a0] ;  /* 0x00005400070777ac */ /* 0x000ee20008000800 */
[----:B------:R-:W-:-:S05]  /*0ed0*/  CS2R.32 R88, SR_CgaSize ;  /* 0x0000000000587805 */ /* 0x000fca0000008a00 */
[----:B------:R-:W-:-:S05]  /*0ee0*/  IMAD R88, R88, -0xa0, RZ ;  /* 0xffffff6058587824 */ /* 0x000fca00078e02ff */
[----:B------:R-:W-:-:S14]  /*0ef0*/  R2UR UR8, R88 ;  /* 0x00000000580872ca */ /* 0x000fdc00000e0000 */
[----:B------:R-:W3:Y:S01]  /*0f00*/  LDCU UR8, c[0x0][UR8+0x2a4] ;  /* 0x00005480080877ac */ /* 0x000ee20008000800 */
[----:B------:R-:W3:Y:S01]  /*0f10*/  LDC R43, c[0x0][0xf24] ;  /* 0x0003c900ff2b7b82 */ /* 0x000ee20000000800 */
[----:B------:R-:W-:Y:S02]  /*0f20*/  ULOP3.LUT UR67, UR61, 0x3, URZ, 0xc0, !UPT ;  /* 0x000000033d437892 */ /* 0x000fe4000f8ec0ff */
[----:B------:R-:W-:Y:S02]  /*0f30*/  USHF.R.U32.HI UR56, URZ, 0x2, UR61 ;  /* 0x00000002ff387899 */ /* 0x000fe4000801163d */
[----:B------:R-:W-:Y:S02]  /*0f40*/  UISETP.GT.U32.AND UP1, UPT, UR67, 0xffff, UPT ;  /* 0x0000ffff4300788c */ /* 0x000fe4000bf24070 */
[----:B------:R-:W-:Y:S01]  /*0f50*/  USHF.L.U32 UR60, UR61, 0xb, URZ ;  /* 0x0000000b3d3c7899 */ /* 0x000fe200080006ff */
[----:B-1----:R-:W-:Y:S01]  /*0f60*/  I2FP.F32.U32 R4, UR20 ;  /* 0x0000001400047c45 */ /* 0x002fe20008201000 */
[----:B------:R-:W-:-:S02]  /*0f70*/  USHF.L.U32 UR59, UR61, 0xc, URZ ;  /* 0x0000000c3d3b7899 */ /* 0x000fc400080006ff */
[----:B------:R-:W-:Y:S02]  /*0f80*/  USHF.L.U32 UR57, UR61, 0x7, URZ ;  /* 0x000000073d397899 */ /* 0x000fe400080006ff */
[----:B--2---:R-:W-:Y:S01]  /*0f90*/  FMUL R4, R4, UR5 ;  /* 0x0000000504047c20 */ /* 0x004fe20008400000 */
[----:B------:R-:W1:Y:S01]  /*0fa0*/  LDCU UR26, c[0x0][0xf24] ;  /* 0x0001e480ff1a77ac */ /* 0x000e620008000800 */
[----:B----4-:R-:W-:Y:S01]  /*0fb0*/  I2FP.F32.U32 R0, UR13 ;  /* 0x0000000d00007c45 */ /* 0x010fe20008201000 */
[----:B------:R-:W2:Y:S03]  /*0fc0*/  LDCU UR28, c[0x0][0xf30] ;  /* 0x0001e600ff1c77ac */ /* 0x000ea60008000800 */
[----:B------:R-:W4:Y:S01]  /*0fd0*/  F2I.U32.TRUNC.NTZ R4, R4 ;  /* 0x0000000400047305 */ /* 0x000f22000020f000 */
[----:B---3--:R-:W-:Y:S01]  /*0fe0*/  FMUL R0, R0, UR4 ;  /* 0x0000000400007c20 */ /* 0x008fe20008400000 */
[----:B------:R-:W-:-:S02]  /*0ff0*/  ULOP3.LUT UR4, UR61, 0x4, URZ, 0xc0, !UPT ;  /* 0x000000043d047892 */ /* 0x000fc4000f8ec0ff */
[----:B------:R-:W-:Y:S02]  /*1000*/  USHF.L.U32 UR45, UR61, 0x8, URZ ;  /* 0x000000083d2d7899 */ /* 0x000fe400080006ff */
[----:B------:R-:W-:Y:S02]  /*1010*/  UISETP.GT.U32.AND UP0, UPT, UR4, 0xffff, UPT ;  /* 0x0000ffff0400788c */ /* 0x000fe4000bf04070 */
[----:B------:R-:W3:Y:S01]  /*1020*/  F2I.U32.TRUNC.NTZ R0, R0 ;  /* 0x0000000000007305 */ /* 0x000ee2000020f000 */
[----:B------:R-:W-:Y:S01]  /*1030*/  UMOV UR30, 0x11 ;  /* 0x00000011001e7882 */ /* 0x000fe20000000000 */
[----:B------:R-:W-:Y:S02]  /*1040*/  USEL UR47, UR67, 0xffff, !UP1 ;  /* 0x0000ffff432f7887 */ /* 0x000fe4000c800000 */
[----:B------:R-:W-:Y:S01]  /*1050*/  USEL UR46, UR4, 0xffff, !UP0 ;  /* 0x0000ffff042e7887 */ /* 0x000fe2000c000000 */
[----:B----4-:R-:W-:Y:S02]  /*1060*/  R2UR UR5, R4 ;  /* 0x00000000040572ca */ /* 0x010fe400000e0000 */
[----:B---3--:R-:W-:-:S02]  /*1070*/  R2UR UR6, R0 ;  /* 0x00000000000672ca */ /* 0x008fc400000e0000 */
[----:B------:R-:W-:-:S09]  /*1080*/  PRMT R0, RZ, 0x7610, R0 ;  /* 0x00007610ff007816 */ /* 0x000fd20000000000 */
[----:B------:R-:W-:-:S04]  /*1090*/  UIADD3 UR5, UPT, UPT, -UR5, URZ, URZ ;  /* 0x000000ff05057290 */ /* 0x000fc8000fffe1ff */
[----:B------:R-:W-:Y:S02]  /*10a0*/  UIMAD UR5, UR7, UR5, UR20 ;  /* 0x00000005070572a4 */ /* 0x000fe4000f8e0214 */
[----:B------:R-:W-:-:S04]  /*10b0*/  UIADD3 UR4, UPT, UPT, -UR6, URZ, URZ ;  /* 0x000000ff06047290 */ /* 0x000fc8000fffe1ff */
[----:B------:R-:W-:Y:S01]  /*10c0*/  IMAD.U32 R88, RZ, RZ, UR5 ;  /* 0x00000005ff587e24 */ /* 0x000fe2000f8e00ff */
[----:B------:R-:W-:-:S06]  /*10d0*/  UIMAD UR4, UR8, UR4, UR13 ;  /* 0x00000004080472a4 */ /* 0x000fcc000f8e020d */
[----:B------:R-:W-:Y:S01]  /*10e0*/  IMAD.U32 R87, RZ, RZ, UR4 ;  /* 0x00000004ff577e24 */ /* 0x000fe2000f8e00ff */
[----:B-12---:R-:W-:Y:S06]  /*10f0*/  BRA.U UP4, `(.L_x_17) ;  /* 0x0000000104747547 */ /* 0x006fec000b800000 */
[----:B------:R-:W-:Y:S02]  /*1100*/  R2UR UR4, R87 ;  /* 0x00000000570472ca */ /* 0x000fe400000e0000 */
[----:B------:R-:W-:-:S11]  /*1110*/  R2UR UR8, R88 ;  /* 0x00000000580872ca */ /* 0x000fd600000e0000 */
[----:B------:R-:W-:Y:S02]  /*1120*/  UISETP.NE.AND UP0, UPT, UR4, URZ, UPT ;  /* 0x000000ff0400728c */ /* 0x000fe4000bf05270 */
[----:B------:R-:W-:Y:S02]  /*1130*/  UISETP.NE.AND UP3, UPT, UR4, 0x1, UPT ;  /* 0x000000010400788c */ /* 0x000fe4000bf65270 */
[----:B------:R-:W-:Y:S02]  /*1140*/  UISETP.NE.AND UP1, UPT, UR8, URZ, UP0 ;  /* 0x000000ff0800728c */ /* 0x000fe40008725270 */
[----:B------:R-:W-:Y:S02]  /*1150*/  USEL UR4, URZ, 0x10, UP3 ;  /* 0x00000010ff047887 */ /* 0x000fe40009800000 */
[----:B------:R-:W-:Y:S02]  /*1160*/  USEL UR11, URZ, 0x1, UP1 ;  /* 0x00000001ff0b7887 */ /* 0x000fe40008800000 */
[----:B------:R-:W-:-:S02]  /*1170*/  UISETP.NE.AND UP1, UPT, UR8, URZ, UPT ;  /* 0x000000ff0800728c */ /* 0x000fc4000bf25270 */
[----:B------:R-:W-:Y:S02]  /*1180*/  USEL UR5, URZ, 0x2, UP0 ;  /* 0x00000002ff057887 */ /* 0x000fe40008000000 */
[----:B------:R-:W-:Y:S02]  /*1190*/  USEL UR9, UR4, 0x10, UP1 ;  /* 0x0000001004097887 */ /* 0x000fe40008800000 */
[----:B------:R-:W-:Y:S02]  /*11a0*/  UISETP.NE.AND UP1, UPT, UR8, 0x1, UPT ;  /* 0x000000010800788c */ /* 0x000fe4000bf25270 */
[----:B------:R-:W-:Y:S02]  /*11b0*/  USEL UR4, URZ, 0x20, UP3 ;  /* 0x00000020ff047887 */ /* 0x000fe40009800000 */
[----:B------:R-:W-:Y:S02]  /*11c0*/  USEL UR7, UR5, 0x2, UP1 ;  /* 0x0000000205077887 */ /* 0x000fe40008800000 */
[----:B------:R-:W-:-:S02]  /*11d0*/  USEL UR10, UR4, 0x20, UP1 ;  /* 0x00000020040a7887 */ /* 0x000fc40008800000 */
[----:B------:R-:W-:Y:S02]  /*11e0*/  UISETP.NE.AND UP1, UPT, UR8, 0x2, UPT ;  /* 0x000000020800788c */ /* 0x000fe4000bf25270 */
[----:B------:R-:W-:Y:S02]  /*11f0*/  USEL UR6, URZ, 0x4, UP0 ;  /* 0x00000004ff067887 */ /* 0x000fe40008000000 */
[----:B------:R-:W-:Y:S02]  /*1200*/  USEL UR4, URZ, 0x8, UP0 ;  /* 0x00000008ff047887 */ /* 0x000fe40008000000 */
[----:B------:R-:W-:Y:S02]  /*1210*/  UISETP.NE.AND UP0, UPT, UR8, 0x3, UPT ;  /* 0x000000030800788c */ /* 0x000fe4000bf05270 */
[----:B------:R-:W-:Y:S02]  /*1220*/  USEL UR5, URZ, 0x40, UP3 ;  /* 0x00000040ff057887 */ /* 0x000fe40009800000 */
[----:B------:R-:W-:-:S02]  /*1230*/  USEL UR8, UR6, 0x4, UP1 ;  /* 0x0000000406087887 */ /* 0x000fc40008800000 */
[----:B------:R-:W-:Y:S02]  /*1240*/  UIADD3 UR6, UPT, UPT, UR7, UR9, UR11 ;  /* 0x0000000907067290 */ /* 0x000fe4000fffe00b */
[----:B------:R-:W-:Y:S02]  /*1250*/  USEL UR7, UR5, 0x40, UP1 ;  /* 0x0000004005077887 */ /* 0x000fe40008800000 */
[----:B------:R-:W-:Y:S02]  /*1260*/  USEL UR12, URZ, 0x80, UP3 ;  /* 0x00000080ff0c7887 */ /* 0x000fe40009800000 */
[----:B------:R-:W-:Y:S02]  /*1270*/  USEL UR4, UR4, 0x8, UP0 ;  /* 0x0000000804047887 */ /* 0x000fe40008000000 */
[----:B------:R-:W-:Y:S02]  /*1280*/  UIADD3 UR5, UPT, UPT, UR8, UR10, UR6 ;  /* 0x0000000a08057290 */ /* 0x000fe4000fffe006 */
[----:B------:R-:W-:-:S02]  /*1290*/  USEL UR6, UR12, 0x80, UP0 ;  /* 0x000000800c067887 */ /* 0x000fc40008000000 */
[----:B------:R-:W-:-:S04]  /*12a0*/  UIADD3 UR4, UPT, UPT, UR4, UR7, UR5 ;  /* 0x0000000704047290 */ /* 0x000fc8000fffe005 */
[----:B------:R-:W-:-:S06]  /*12b0*/  UIADD3 UR4, UPT, UPT, UR4, UR6, URZ ;  /* 0x0000000604047290 */ /* 0x000fcc000fffe0ff */
[----:B------:R-:W-:-:S07]  /*12c0*/  IMAD.U32 R0, RZ, RZ, UR4 ;  /* 0x00000004ff007e24 */ /* 0x000fce000f8e00ff */
.L_x_17:
[----:B------:R-:W1:Y:S01]  /*12d0*/  S2UR UR52, SR_CTAID.Z ;  /* 0x00000000003479c3 */ /* 0x000e620000002700 */
[----:B------:R-:W-:Y:S01]  /*12e0*/  UISETP.GE.AND UP0, UPT, UR26, 0x1, UPT ;  /* 0x000000011a00788c */ /* 0x000fe2000bf06270 */
[----:B------:R-:W-:Y:S01]  /*12f0*/  UMOV UR29, 0xf ;  /* 0x0000000f001d7882 */ /* 0x000fe20000000000 */
[----:B------:R-:W-:-:S07]  /*1300*/  UMOV UR12, UR13 ;  /* 0x0000000d000c7c82 */ /* 0x000fce0008000000 */
[----:B------:R-:W-:Y:S05]  /*1310*/  BRA.U !UP0, `(.L_x_18) ;  /* 0x0000000108d47547 */ /* 0x000fea000b800000 */
[----:B------:R-:W2:Y:S01]  /*1320*/  LDCU.128 UR16, c[0x0][0xf10] ;  /* 0x0001e200ff1077ac */ /* 0x000ea20008000c00 */
[----:B------:R-:W3:Y:S01]  /*1330*/  LDCU UR6, c[0x0][0x370] ;  /* 0x00006e00ff0677ac */ /* 0x000ee20008000800 */
[----:B------:R-:W4:Y:S01]  /*1340*/  LDCU UR5, c[0x0][0x374] ;  /* 0x00006e80ff0577ac */ /* 0x000f220008000800 */
[----:B------:R-:W1:Y:S01]  /*1350*/  LDCU UR27, c[0x0][0xf0c] ;  /* 0x0001e180ff1b77ac */ /* 0x000e620008000800 */
[----:B------:R-:W1:Y:S01]  /*1360*/  LDCU UR4, c[0x0][0xf20] ;  /* 0x0001e400ff0477ac */ /* 0x000e620008000800 */
[----:B------:R-:W1:Y:S01]  /*1370*/  LDCU.64 UR8, c[0x0][0xf28] ;  /* 0x0001e500ff0877ac */ /* 0x000e620008000a00 */
[----:B--2---:R-:W-:Y:S02]  /*1380*/  UISETP.NE.AND UP1, UPT, UR18, 0x1, UPT ;  /* 0x000000011200788c */ /* 0x004fe4000bf25270 */
[----:B----4-:R-:W-:Y:S02]  /*1390*/  UIMAD.WIDE.U32 UR10, UR5, UR19, URZ ;  /* 0x00000013050a72a5 */ /* 0x010fe4000f8e00ff */
[----:B---3--:R-:W-:-:S02]  /*13a0*/  UIMAD.WIDE.U32 UR22, UR6, UR16, URZ ;  /* 0x00000010061672a5 */ /* 0x008fc4000f8e00ff */
[----:B-1----:R-:W-:Y:S02]  /*13b0*/  UISETP.NE.AND UP3, UPT, UR27, 0x1, UPT ;  /* 0x000000011b00788c */ /* 0x002fe4000bf65270 */
[----:B------:R-:W-:Y:S01]  /*13c0*/  UISETP.NE.AND UP0, UPT, UR26, 0x1, UPT ;  /* 0x000000011a00788c */ /* 0x000fe2000bf05270 */
[----:B------:R-:W-:Y:S02]  /*13d0*/  UMOV UR10, UR11 ;  /* 0x0000000b000a7c82 */ /* 0x000fe40008000000 */
[----:B------:R-:W-:Y:S01]  /*13e0*/  UMOV UR22, UR23 ;  /* 0x0000001700167c82 */ /* 0x000fe20008000000 */
[----:B------:R-:W-:Y:S02]  /*13f0*/  @UP1 USHF.R.U32.HI UR5, URZ, UR4, UR10 ;  /* 0x00000004ff051299 */ /* 0x000fe4000801160a */
[----:B------:R-:W-:Y:S02]  /*1400*/  UIMAD.WIDE.U32 UR24, UR12, UR19, URZ ;  /* 0x000000130c1872a5 */ /* 0x000fe4000f8e00ff */
[----:B------:R-:W-:-:S02]  /*1410*/  UIMAD.WIDE.U32 UR10, UR5, UR8, URZ ;  /* 0x00000008050a72a5 */ /* 0x000fc4000f8e00ff */
[----:B------:R-:W-:Y:S02]  /*1420*/  @UP3 USHF.R.U32.HI UR6, URZ, UR17, UR22 ;  /* 0x00000011ff063299 */ /* 0x000fe40008011616 */
[----:B------:R-:W-:Y:S02]  /*1430*/  UIMAD.WIDE.U32 UR14, UR20, UR16, URZ ;  /* 0x00000010140e72a5 */ /* 0x000fe4000f8e00ff */
[----:B------:R-:W-:Y:S01]  /*1440*/  UIMAD.WIDE.U32 UR22, UR6, UR8, URZ ;  /* 0x00000008061672a5 */ /* 0x000fe2000f8e00ff */
[----:B------:R-:W-:Y:S01]  /*1450*/  UMOV UR24, UR25 ;  /* 0x0000001900187c82 */ /* 0x000fe20008000000 */
[----:B------:R-:W-:Y:S01]  /*1460*/  UMOV UR10, UR11 ;  /* 0x0000000b000a7c82 */ /* 0x000fe20008000000 */
[----:B------:R-:W-:Y:S02]  /*1470*/  USHF.R.U32.HI UR24, URZ, UR4, UR24 ;  /* 0x00000004ff187299 */ /* 0x000fe40008011618 */
[----:B------:R-:W-:Y:S02]  /*1480*/  @UP0 USHF.R.U32.HI UR5, URZ, UR9, UR10 ;  /* 0x00000009ff050299 */ /* 0x000fe4000801160a */
[----:B------:R-:W-:Y:S01]  /*1490*/  UMOV UR7, UR23 ;  /* 0x0000001700077c82 */ /* 0x000fe20008000000 */
[----:B------:R-:W-:Y:S01]  /*14a0*/  UMOV UR14, UR15 ;  /* 0x0000000f000e7c82 */ /* 0x000fe20008000000 */
[----:B------:R-:W-:-:S02]  /*14b0*/  @UP0 USHF.R.U32.HI UR6, URZ, UR9, UR7 ;  /* 0x00000009ff060299 */ /* 0x000fc40008011607 */
[----:B------:R-:W-:Y:S02]  /*14c0*/  USHF.R.U32.HI UR17, URZ, UR17, UR14 ;  /* 0x00000011ff117299 */ /* 0x000fe4000801160e */
[----:B------:R-:W-:Y:S02]  /*14d0*/  USEL UR4, UR12, UR24, !UP1 ;  /* 0x000000180c047287 */ /* 0x000fe4000c800000 */
[----:B------:R-:W-:Y:S02]  /*14e0*/  UIMAD UR7, UR5, UR26, URZ ;  /* 0x0000001a050772a4 */ /* 0x000fe4000f8e02ff */
[----:B------:R-:W-:Y:S02]  /*14f0*/  USEL UR5, UR20, UR17, !UP3 ;  /* 0x0000001114057287 */ /* 0x000fe4000d800000 */
[----:B------:R-:W-:Y:S02]  /*1500*/  UIMAD UR13, UR6, UR26, URZ ;  /* 0x0000001a060d72a4 */ /* 0x000fe4000f8e02ff */
[----:B------:R-:W-:-:S02]  /*1510*/  UISETP.GE.AND UP1, UPT, UR4, UR7, UPT ;  /* 0x000000070400728c */ /* 0x000fc4000bf26270 */
[----:B------:R-:W-:Y:S02]  /*1520*/  UIMAD.WIDE.U32 UR10, UR4, UR8, URZ ;  /* 0x00000008040a72a5 */ /* 0x000fe4000f8e00ff */
[----:B------:R-:W-:Y:S02]  /*1530*/  UISETP.GE.OR UP1, UPT, UR5, UR13, UP1 ;  /* 0x0000000d0500728c */ /* 0x000fe40008f26670 */
[----:B------:R-:W-:Y:S02]  /*1540*/  UIMAD.WIDE.U32 UR14, UR5, UR8, URZ ;  /* 0x00000008050e72a5 */ /* 0x000fe4000f8e00ff */
[----:B------:R-:W-:Y:S01]  /*1550*/  UIADD3 UR7, UPT, UPT, -UR4, URZ, URZ ;  /* 0x000000ff04077290 */ /* 0x000fe2000fffe1ff */
[----:B------:R-:W-:Y:S01]  /*1560*/  UMOV UR8, UR11 ;  /* 0x0000000b00087c82 */ /* 0x000fe20008000000 */
[----:B------:R-:W-:Y:S02]  /*1570*/  UIADD3 UR10, UPT, UPT, -UR5, URZ, URZ ;  /* 0x000000ff050a7290 */ /* 0x000fe4000fffe1ff */
[----:B------:R-:W-:-:S02]  /*1580*/  USHF.R.U32.HI UR8, URZ, UR9, UR8 ;  /* 0x00000009ff087299 */ /* 0x000fc40008011608 */
[----:B------:R-:W-:Y:S02]  /*1590*/  UIMAD UR12, UR18, UR7, UR12 ;  /* 0x00000007120c72a4 */ /* 0x000fe4000f8e020c */
[----:B------:R-:W-:Y:S01]  /*15a0*/  USEL UR8, UR4, UR8, !UP0 ;  /* 0x0000000804087287 */ /* 0x000fe2000c000000 */
[----:B------:R-:W-:Y:S01]  /*15b0*/  @!UP1 UMOV UR7, UR15 ;  /* 0x0000000f00079c82 */ /* 0x000fe20008000000 */
[----:B------:R-:W-:Y:S02]  /*15c0*/  UIMAD UR20, UR27, UR10, UR20 ;  /* 0x0000000a1b1472a4 */ /* 0x000fe4000f8e0214 */
[----:B------:R-:W-:Y:S02]  /*15d0*/  @!UP1 USHF.R.U32.HI UR7, URZ, UR9, UR7 ;  /* 0x00000009ff079299 */ /* 0x000fe40008011607 */
[----:B------:R-:W-:Y:S02]  /*15e0*/  UIADD3 UR9, UPT, UPT, -UR8, URZ, URZ ;  /* 0x000000ff08097290 */ /* 0x000fe4000fffe1ff */
[----:B------:R-:W-:-:S02]  /*15f0*/  @!UP1 USEL UR7, UR5, UR7, !UP0 ;  /* 0x0000000705079287 */ /* 0x000fc4000c000000 */
[----:B------:R-:W-:Y:S02]  /*1600*/  UIMAD UR9, UR26, UR9, UR4 ;  /* 0x000000091a0972a4 */ /* 0x000fe4000f8e0204 */
[----:B------:R-:W-:Y:S02]  /*1610*/  @!UP1 UIADD3 UR8, UPT, UPT, UR8, -UR7, URZ ;  /* 0x8000000708089290 */ /* 0x000fe4000fffe0ff */
[----:B------:R-:W-:Y:S02]  /*1620*/  @!UP1 UIMAD UR6, UR9, UR6, UR7 ;  /* 0x00000006090692a4 */ /* 0x000fe4000f8e0207 */
[----:B------:R-:W-:-:S04]  /*1630*/  @!UP1 UIMAD UR4, UR8, UR26, UR5 ;  /* 0x0000001a080492a4 */ /* 0x000fc8000f8e0205 */
[----:B------:R-:W-:Y:S01]  /*1640*/  UIMAD UR12, UR4, UR18, UR12 ;  /* 0x00000012040c72a4 */ /* 0x000fe2000f8e020c */
[----:B------:R-:W-:Y:S02]  /*1650*/  @!UP1 UMOV UR5, UR6 ;  /* 0x0000000600059c82 */ /* 0x000fe40008000000 */
[----:B------:R-:W-:-:S12]  /*1660*/  UIMAD UR20, UR5, UR27, UR20 ;  /* 0x0000001b051472a4 */ /* 0x000fd8000f8e0214 */
.L_x_18:
[----:B------:R-:W-:Y:S02]  /*1670*/  UISETP.NE.AND UP0, UPT, UR28, 0x1, UPT ;  /* 0x000000011c00788c */ /* 0x000fe4000bf05270 */
[----:B------:R-:W-:Y:S02]  /*1680*/  ULOP3.LUT UR47, UR47, 0xffff, URZ, 0xc0, !UPT ;  /* 0x0000ffff2f2f7892 */ /* 0x000fe4000f8ec0ff */
[----:B------:R-:W-:Y:S02]  /*1690*/  ULOP3.LUT UR46, UR46, 0xffff, URZ, 0xc0, !UPT ;  /* 0x0000ffff2e2e7892 */ /* 0x000fe4000f8ec0ff */
[----:B------:R-:W-:Y:S02]  /*16a0*/  UISETP.NE.AND UP3, UPT, UR21, 0x2, UPT ;  /* 0x000000021500788c */ /* 0x000fe4000bf65270 */
[----:B------:R-:W-:Y:S02]  /*16b0*/  ULOP3.LUT UR56, UR56, 0x1, URZ, 0xc0, !UPT ;  /* 0x0000000138387892 */ /* 0x000fe4000f8ec0ff */
[----:B------:R-:W-:-:S02]  /*16c0*/  ULOP3.LUT UR60, UR60, 0x2000, URZ, 0xc0, !UPT ;  /* 0x000020003c3c7892 */ /* 0x000fc4000f8ec0ff */
[----:B------:R-:W-:Y:S02]  /*16d0*/  ULOP3.LUT UR59, UR59, 0x3000, URZ, 0xc0, !UPT ;  /* 0x000030003b3b7892 */ /* 0x000fe4000f8ec0ff */
[----:B------:R-:W-:Y:S02]  /*16e0*/  ULOP3.LUT UR45, UR45, 0x300, URZ, 0xc0, !UPT ;  /* 0x000003002d2d7892 */ /* 0x000fe4000f8ec0ff */
[----:B------:R-:W-:Y:S02]  /*16f0*/  ULOP3.LUT UR10, UR57, 0x80, URZ, 0xc0, !UPT ;  /* 0x00000080390a7892 */ /* 0x000fe4000f8ec0ff */
[----:B------:R-:W-:Y:S02]  /*1700*/  USHF.L.U32 UR47, UR30, UR47, URZ ;  /* 0x0000002f1e2f7299 */ /* 0x000fe400080006ff */
[----:B------:R-:W-:Y:S01]  /*1710*/  USHF.L.U32 UR46, UR29, UR46, URZ ;  /* 0x0000002e1d2e7299 */ /* 0x000fe200080006ff */
[----:B------:R-:W-:Y:S11]  /*1720*/  BRA.U UP0, `(.L_x_19) ;  /* 0x0000000100447547 */ /* 0x000ff6000b800000 */
[----:B------:R-:W2:Y:S01]  /*1730*/  LDCU.128 UR16, c[0x0][0xf10] ;  /* 0x0001e200ff1077ac */ /* 0x000ea20008000c00 */
[----:B------:R-:W3:Y:S01]  /*1740*/  LDCU UR8, c[0x0][0xf0c] ;  /* 0x0001e180ff0877ac */ /* 0x000ee20008000800 */
[----:B------:R-:W4:Y:S01]  /*1750*/  LDCU UR9, c[0x0][0xf20] ;  /* 0x0001e400ff0977ac */ /* 0x000f220008000800 */
[----:B--2---:R-:W-:Y:S02]  /*1760*/  UIMAD.WIDE.U32 UR6, UR20, UR16, URZ ;  /* 0x00000010140672a5 */ /* 0x004fe4000f8e00ff */
[----:B------:R-:W-:Y:S02]  /*1770*/  UIMAD.WIDE.U32 UR4, UR12, UR19, URZ ;  /* 0x000000130c0472a5 */ /* 0x000fe4000f8e00ff */
[----:B---3--:R-:W-:Y:S02]  /*1780*/  UISETP.NE.AND UP1, UPT, UR8, 0x1, UPT ;  /* 0x000000010800788c */ /* 0x008fe4000bf25270 */
[----:B------:R-:W-:Y:S01]  /*1790*/  UISETP.NE.AND UP0, UPT, UR18, 0x1, UPT ;  /* 0x000000011200788c */ /* 0x000fe2000bf05270 */
[----:B------:R-:W-:-:S02]  /*17a0*/  UMOV UR6, UR7 ;  /* 0x0000000700067c82 */ /* 0x000fc40008000000 */
[----:B------:R-:W-:Y:S01]  /*17b0*/  UMOV UR4, UR5 ;  /* 0x0000000500047c82 */ /* 0x000fe20008000000 */
[----:B------:R-:W-:Y:S02]  /*17c0*/  USHF.R.U32.HI UR17, URZ, UR17, UR6 ;  /* 0x00000011ff117299 */ /* 0x000fe40008011606 */
[----:B----4-:R-:W-:Y:S02]  /*17d0*/  USHF.R.U32.HI UR4, URZ, UR9, UR4 ;  /* 0x00000009ff047299 */ /* 0x010fe40008011604 */
[----:B------:R-:W-:Y:S02]  /*17e0*/  USEL UR5, UR20, UR17, !UP1 ;  /* 0x0000001114057287 */ /* 0x000fe4000c800000 */
[----:B------:R-:W-:-:S04]  /*17f0*/  USEL UR4, UR12, UR4, !UP0 ;  /* 0x000000040c047287 */ /* 0x000fc8000c000000 */
[----:B------:R-:W-:Y:S02]  /*1800*/  UIADD3 UR6, UPT, UPT, UR5, -UR4, URZ ;  /* 0x8000000405067290 */ /* 0x000fe4000fffe0ff */
[----:B------:R-:W-:Y:S02]  /*1810*/  UIADD3 UR4, UPT, UPT, -UR5, UR4, URZ ;  /* 0x0000000405047290 */ /* 0x000fe4000fffe1ff */
[----:B------:R-:W-:Y:S02]  /*1820*/  UIMAD UR12, UR6, UR18, UR12 ;  /* 0x00000012060c72a4 */ /* 0x000fe4000f8e020c */
[----:B------:R-:W-:-:S12]  /*1830*/  UIMAD UR20, UR4, UR8, UR20 ;  /* 0x00000008041472a4 */ /* 0x000fd8000f8e0214 */
.L_x_19:
[----:B------:R-:W-:Y:S05]  /*1840*/  BRA.U !UP2, `(.L_x_20) ;  /* 0x000000010a0c7547 */ /* 0x000fea000b800000 */
[----:B------:R-:W-:Y:S01]  /*1850*/  UCGABAR_WAIT ;  /* 0x0000000000007dc7 */ /* 0x000fe20008000000 */
[----:B------:R-:W-:Y:S01]  /*1860*/  CCTL.IVALL ;  /* 0x00000000ff00798f */ /* 0x000fe20002000000 */
[----:B------:R-:W-:Y:S05]  /*1870*/  BRA `(.L_x_21) ;  /* 0x0000000000047947 */ /* 0x000fea0003800000 */
.L_x_20:
[----:B------:R-:W-:Y:S06]  /*1880*/  BAR.SYNC.DEFER_BLOCKING 0x0 ;  /* 0x0000000000007b1d */ /* 0x000fec0000010000 */
.L_x_21:
[----:B------:R-:W-:Y:S05]  /*1890*/  BRA.U UP3, `(.L_x_22) ;  /* 0x0000001503b07547 */ /* 0x000fea000b800000 */
[----:B------:R-:W2:Y:S01]  /*18a0*/  LDCU UR6, c[0x0][0x38c] ;  /* 0x00007180ff0677ac */ /* 0x000ea20008000800 */
[----:B------:R-:W3:Y:S01]  /*18b0*/  LDC R8, c[0x0][0x370] ;  /* 0x0000dc00ff087b82 */ /* 0x000ee20000000800 */
[----:B------:R-:W-:Y:S01]  /*18c0*/  PLOP3.LUT P1, PT, PT, PT, UP5, 0x80, 0x8 ;  /* 0x000000000008781c */ /* 0x000fe20003f2f058 */
[----:B------:R-:W-:Y:S01]  /*18d0*/  IMAD.MOV.U32 R15, RZ, RZ, 0x1 ;  /* 0x00000001ff0f7424 */ /* 0x000fe200078e00ff */
[----:B------:R-:W-:Y:S01]  /*18e0*/  ISETP.EQ.OR P4, PT, R2, RZ, P5 ;  /* 0x000000ff0200720c */ /* 0x000fe20002f82670 */
[----:B------:R-:W-:Y:S01]  /*18f0*/  IMAD.MOV.U32 R14, RZ, RZ, RZ ;  /* 0x000000ffff0e7224 */ /* 0x000fe200078e00ff */
[----:B------:R-:W-:Y:S02]  /*1900*/  PLOP3.LUT P1, PT, P1, PT, PT, 0x8, 0x80 ;  /* 0x000000000080781c */ /* 0x000fe40000f2e170 */
[----:B------:R-:W-:Y:S01]  /*1910*/  CS2R R12, SRZ ;  /* 0x00000000000c7805 */ /* 0x000fe2000001ff00 */
[----:B------:R-:W-:Y:S01]  /*1920*/  IMAD.MOV.U32 R11, RZ, RZ, 0x1 ;  /* 0x00000001ff0b7424 */ /* 0x000fe200078e00ff */
[----:B------:R-:W4:Y:S01]  /*1930*/  LDC R0, c[0x0][0x374] ;  /* 0x0000dd00ff007b82 */ /* 0x000f220000000800 */
[----:B------:R-:W1:Y:S01]  /*1940*/  LDCU.64 UR54, c[0x0][0x348] ;  /* 0x00006900ff3677ac */ /* 0x000e620008000a00 */
[----:B------:R-:W-:Y:S01]  /*1950*/  UMOV UR29, URZ ;  /* 0x000000ff001d7c82 */ /* 0x000fe20008000000 */
[----:B--2---:R-:W-:-:S02]  /*1960*/  UIADD3 UR5, UPT, UPT, UR6, 0xff, URZ ;  /* 0x000000ff06057890 */ /* 0x004fc4000fffe0ff */
[----:B------:R-:W-:Y:S02]  /*1970*/  UIADD3 UR68, UPT, UPT, UR6, 0x1fe, URZ ;  /* 0x000001fe06447890 */ /* 0x000fe4000fffe0ff */
[----:B------:R-:W-:-:S04]  /*1980*/  USHF.R.S32.HI UR4, URZ, 0x1f, UR5 ;  /* 0x0000001fff047899 */ /* 0x000fc80008011405 */
[----:B------:R-:W-:Y:S02]  /*1990*/  ULEA.HI UR4, UR4, UR5, URZ, 0x8 ;  /* 0x0000000504047291 */ /* 0x000fe4000f8f40ff */
[----:B------:R-:W-:Y:S02]  /*19a0*/  UIADD3 UR5, UPT, UPT, UR6, -0x1, URZ ;  /* 0xffffffff06057890 */ /* 0x000fe4000fffe0ff */
[----:B------:R-:W-:Y:S02]  /*19b0*/  USHF.R.S32.HI UR65, URZ, 0x8, UR4 ;  /* 0x00000008ff417899 */ /* 0x000fe40008011404 */
[----:B------:R-:W-:Y:S02]  /*19c0*/  UISETP.GE.U32.AND UP1, UPT, UR5, -0x1ff, UPT ;  /* 0xfffffe010500788c */ /* 0x000fe4000bf26070 */
[----:B------:R-:W-:-:S04]  /*19d0*/  UISETP.LT.U32.AND UP0, UPT, UR65, 0x3, UPT ;  /* 0x000000034100788c */ /* 0x000fc8000bf01070 */
[----:B------:R-:W-:Y:S02]  /*19e0*/  USEL UR64, UR65, 0x3, UP0 ;  /* 0x0000000341407887 */ /* 0x000fe40008000000 */
[----:B------:R-:W-:Y:S02]  /*19f0*/  UISETP.NE.AND UP0, UPT, UR21, URZ, UPT ;  /* 0x000000ff1500728c */ /* 0x000fe4000bf05270 */
[----:B------:R-:W-:Y:S02]  /*1a00*/  UIADD3 UR53, UPT, UPT, UR64, -0x1, URZ ;  /* 0xffffffff40357890 */ /* 0x000fe4000fffe0ff */
[----:B------:R-:W-:Y:S02]  /*1a10*/  @UP1 UIADD3 UR53, UPT, UPT, UR64, URZ, URZ ;  /* 0x000000ff40351290 */ /* 0x000fe4000fffe0ff */
[----:B------:R-:W-:Y:S02]  /*1a20*/  USEL UR58, UR58, 0x2, UP0 ;  /* 0x000000023a3a7887 */ /* 0x000fe40008000000 */
[----:B------:R-:W-:-:S02]  /*1a30*/  UIADD3 UR66, UPT, UPT, UR65, -UR64, URZ ;  /* 0x8000004041427290 */ /* 0x000fc4000fffe0ff */
[----:B-1-3--:R-:W-:-:S12]  /*1a40*/  UIADD3 UR53, UPT, UPT, UR53, 0x1, URZ ;  /* 0x0000000135357890 */ /* 0x00afd8000fffe0ff */
.L_x_46:
[----:B------:R-:W-:Y:S01]  /*1a50*/  UISETP.NE.AND UP0, UPT, UR61, URZ, UPT ;  /* 0x000000ff3d00728c */ /* 0x000fe2000bf05270 */
[----:B------:R-:W1:Y:S08]  /*1a60*/  S2UR UR61, SR_CgaCtaId ;  /* 0x00000000003d79c3 */ /* 0x000e700000008800 */
[----:B------:R-:W-:Y:S05]  /*1a70*/  BRA.U UP0, `(.L_x_23) ;  /* 0x0000000100347547 */ /* 0x000fea000b800000 */
[----:B------:R-:W2:Y:S01]  /*1a80*/  S2R R2, SR_CgaCtaId ;  /* 0x0000000000027919 */ /* 0x000ea20000008800 */
[----:B------:R-:W-:-:S04]  /*1a90*/  MOV R3, 0x400 ;  /* 0x0000040000037802 */ /* 0x000fc80000000f00 */
[----:B--2---:R-:W-:Y:S02]  /*1aa0*/  LEA R2, R2, R3, 0x18 ;  /* 0x0000000302027211 */ /* 0x004fe400078ec0ff */
[----:B------:R-:W-:-:S03]  /*1ab0*/  SHF.L.U32 R3, R11, 0x1f, RZ ;  /* 0x0000001f0b037819 */ /* 0x000fc600000006ff */
[----:B------:R-:W-:-:S04]  /*1ac0*/  IMAD R2, R12, 0x8, R2 ;  /* 0x000000080c027824 */ /* 0x000fc800078e0202 */
[----:B------:R-:W2:Y:S02]  /*1ad0*/  SYNCS.PHASECHK.TRANS64.TRYWAIT P0, [R2+URZ+0xd0], R3 ;  /* 0x0000d003020075a7 */ /* 0x000ea400080011ff */
[----:B--2---:R-:W-:Y:S05]  /*1ae0*/  @!P0 BRA `(.L_x_24) ;  /* 0x000000d000548947 */ /* 0x004fea0003800000 */
.L_x_191:
[----:B------:R-:W-:Y:S01]  /*1af0*/  VIADD R12, R12, 0x1 ;  /* 0x000000010c0c7836 */ /* 0x000fe20000000000 */
[----:B------:R2:W-:Y:S04]  /*1b00*/  SYNCS.ARRIVE.TRANS64.A1T0 RZ, [R2+URZ+0xc0], RZ ;  /* 0x0000c0ff02ff79a7 */ /* 0x0005e800081000ff */
[----:B------:R-:W-:-:S04]  /*1b10*/  ISETP.NE.AND P0, PT, R12, 0x2, PT ;  /* 0x000000020c00780c */ /* 0x000fc80003f05270 */
[----:B------:R-:W-:Y:S02]  /*1b20*/  SEL R12, R12, RZ, P0 ;  /* 0x000000ff0c0c7207 */ /* 0x000fe40000000000 */
[----:B--2---:R-:W-:-:S04]  /*1b30*/  SEL R2, RZ, 0x1, P0 ;  /* 0x00000001ff027807 */ /* 0x004fc80000000000 */
[----:B------:R-:W-:-:S07]  /*1b40*/  LOP3.LUT R11, R11, R2, RZ, 0x3c, !PT ;  /* 0x000000020b0b7212 */ /* 0x000fce00078e3cff */
.L_x_23:
[----:B------:R-:W-:Y:S01]  /*1b50*/  UMOV UR6, 0x400 ;  /* 0x0000040000067882 */ /* 0x000fe20000000000 */
[----:B------:R-:W-:Y:S01]  /*1b60*/  SHF.L.U32 R2, R15, 0x1f, RZ ;  /* 0x0000001f0f027819 */ /* 0x000fe200000006ff */
[----:B-1----:R-:W-:Y:S02]  /*1b70*/  ULEA UR6, UR61, UR6, 0x18 ;  /* 0x000000063d067291 */ /* 0x002fe4000f8ec0ff */
[----:B------:R-:W-:Y:S02]  /*1b80*/  UISETP.GE.U32.AND UP0, UPT, UR68, 0x1ff, UPT ;  /* 0x000001ff4400788c */ /* 0x000fe4000bf06070 */
[----:B------:R-:W-:Y:S02]  /*1b90*/  ULEA UR4, UR29, UR6, 0x3 ;  /* 0x000000061d047291 */ /* 0x000fe4000f8e18ff */
[----:B------:R-:W-:Y:S02]  /*1ba0*/  ULEA UR51, UR20, UR56, 0x1 ;  /* 0x0000003814337291 */ /* 0x000fe4000f8e08ff */
[----:B------:R-:W-:-:S02]  /*1bb0*/  ULEA UR35, UR12, UR67, 0x2 ;  /* 0x000000430c237291 */ /* 0x000fc4000f8e10ff */
[----:B------:R-:W-:Y:S02]  /*1bc0*/  USHF.L.U32 UR51, UR51, 0x6, URZ ;  /* 0x0000000633337899 */ /* 0x000fe400080006ff */
[----:B------:R-:W-:Y:S01]  /*1bd0*/  USHF.L.U32 UR35, UR35, 0x5, URZ ;  /* 0x0000000523237899 */ /* 0x000fe200080006ff */
[----:B------:R1:W2:Y:S01]  /*1be0*/  SYNCS.PHASECHK.TRANS64.TRYWAIT P2, [UR4+0x18], R2 ;  /* 0x00001802ff0075a7 */ /* 0x0002a20008041104 */
[----:B------:R-:W-:Y:S01]  /*1bf0*/  UMOV UR14, URZ ;  /* 0x000000ff000e7c82 */ /* 0x000fe20008000000 */
[----:B------:R-:W-:Y:S09]  /*1c00*/  BRA.U !UP0, `(.L_x_25) ;  /* 0x00000005085c7547 */ /* 0x000ff2000b800000 */
[----:B------:R-:W-:Y:S01]  /*1c10*/  UMOV UR7, URZ ;  /* 0x000000ff00077c82 */ /* 0x000fe20008000000 */
[----:B------:R-:W-:-:S05]  /*1c20*/  UMOV UR5, UR29 ;  /* 0x0000001d00057c82 */ /* 0x000fca0008000000 */
.L_x_33:
[----:B------:R-:W-:Y:S01]  /*1c30*/  ULEA UR49, UR5, UR6, 0x3 ;  /* 0x0000000605317291 */ /* 0x000fe2000f8e18ff */
[----:B--2---:R-:W-:Y:S01]  /*1c40*/  @!P5 MOV R3, 0x10800 ;  /* 0x000108000003d802 */ /* 0x004fe20000000f00 */
[----:B--23--:R-:W-:Y:S10]  /*1c50*/  @P2 BRA `(.L_x_26) ;  /* 0x00000000000c2947 */ /* 0x00cff40003800000 */
[----:B------:R-:W-:-:S04]  /*1c60*/  SHF.L.U32 R4, R15, 0x1f, RZ ;  /* 0x0000001f0f047819 */ /* 0x000fc800000006ff */
[----:B------:R-:W2:Y:S02]  /*1c70*/  SYNCS.PHASECHK.TRANS64.TRYWAIT P0, [UR49+0x18], R4 ;  /* 0x00001804ff0075a7 */ /* 0x000ea40008001131 */
[----:B--2---:R-:W-:Y:S05]  /*1c80*/  @!P0 BRA `(.L_x_27) ;  /* 0x000000d000008947 */ /* 0x004fea0003800000 */
.L_x_26:
[----:B------:R2:W-:Y:S01]  /*1c90*/  @!P5 SYNCS.ARRIVE.TRANS64 RZ, [UR49], R3 ;  /* 0x00000003ffffd9a7 */ /* 0x0005e20008000031 */
[----:B------:R-:W-:-:S04]  /*1ca0*/  ULOP3.LUT UR4, UR58, 0x2, URZ, 0xfc, !UPT ;  /* 0x000000023a047892 */ /* 0x000fc8000f8efcff */
[----:B------:R-:W-:-:S09]  /*1cb0*/  UISETP.NE.AND UP0, UPT, UR4, 0x2, UPT ;  /* 0x000000020400788c */ /* 0x000fd2000bf05270 */
[----:B------:R-:W-:Y:S05]  /*1cc0*/  BRA.U UP0, `(.L_x_28) ;  /* 0x0000000100047547 */ /* 0x000fea000b800000 */
[----:B------:R-:W-:Y:S05]  /*1cd0*/  BPT.TRAP 0x1 ;  /* 0x000000040000795c */ /* 0x000fea0000300000 */
.L_x_28:
[----:B------:R-:W-:Y:S04]  /*1ce0*/  BSSY.RECONVERGENT B0, `(.L_x_29) ;  /* 0x0000003000007945 */ /* 0x000fe80003800200 */
[----:B------:R-:W-:Y:S05]  /*1cf0*/  @P4 BRA `(.L_x_30) ;  /* 0x0000000000044947 */ /* 0x000fea0003800000 */
[----:B------:R-:W-:Y:S05]  /*1d00*/  BPT.TRAP 0x1 ;  /* 0x000000040000795c */ /* 0x000fea0000300000 */
.L_x_30:
[----:B------:R-:W-:Y:S05]  /*1d10*/  BSYNC.RECONVERGENT B0 ;  /* 0x0000000000007941 */ /* 0x000fea0003800200 */
.L_x_29:
[----:B------:R-:W-:Y:S01]  /*1d20*/  UIADD3 UR4, UPT, UPT, UR5, 0x1, URZ ;  /* 0x0000000105047890 */ /* 0x000fe2000fffe0ff */
[----:B------:R-:W-:Y:S01]  /*1d30*/  BSSY.RECONVERGENT B0, `(.L_x_31) ;  /* 0x000003f000007945 */ /* 0x000fe20003800200 */
[----:B------:R-:W-:Y:S02]  /*1d40*/  ELECT P0, URZ, PT ;  /* 0x0000000000ff782f */ /* 0x000fe40003800000 */
[----:B------:R-:W-:-:S04]  /*1d50*/  UISETP.NE.AND UP0, UPT, UR4, 0x3, UPT ;  /* 0x000000030400788c */ /* 0x000fc8000bf05270 */
[----:B------:R-:W-:Y:S02]  /*1d60*/  USEL UR8, URZ, 0x1, UP0 ;  /* 0x00000001ff087887 */ /* 0x000fe40008000000 */
[----:B------:R-:W-:-:S04]  /*1d70*/  USEL UR29, UR4, URZ, UP0 ;  /* 0x000000ff041d7287 */ /* 0x000fc80008000000 */
[----:B------:R-:W-:Y:S01]  /*1d80*/  ULEA UR4, UR29, UR6, 0x3 ;  /* 0x000000061d047291 */ /* 0x000fe2000f8e18ff */
[----:B------:R-:W-:-:S04]  /*1d90*/  LOP3.LUT R15, R15, UR8, RZ, 0x3c, !PT ;  /* 0x000000080f0f7c12 */ /* 0x000fc8000f8e3cff */
[----:B-1----:R-:W-:-:S04]  /*1da0*/  SHF.L.U32 R2, R15, 0x1f, RZ ;  /* 0x0000001f0f027819 */ /* 0x002fc800000006ff */
[----:B------:R1:W3:Y:S01]  /*1db0*/  SYNCS.PHASECHK.TRANS64.TRYWAIT P2, [UR4+0x18], R2 ;  /* 0x00001802ff0075a7 */ /* 0x0002e20008041104 */
[----:B------:R-:W-:Y:S05]  /*1dc0*/  @!P0 BRA `(.L_x_32) ;  /* 0x0000000000d48947 */ /* 0x000fea0003800000 */
[----:B------:R-:W-:Y:S02]  /*1dd0*/  USHF.L.U32 UR11, UR5, 0xf, URZ ;  /* 0x0000000f050b7899 */ /* 0x000fe400080006ff */
[----:B------:R-:W-:Y:S02]  /*1de0*/  UIADD3 UR8, UP3, UPT, UR54, 0x80, URZ ;  /* 0x0000008036087890 */ /* 0x000fe4000ff7e0ff */
[----:B------:R-:W-:Y:S02]  /*1df0*/  ULOP3.LUT UR40, UR11, UR60, URZ, 0xfc, !UPT ;  /* 0x0000003c0b287292 */ /* 0x000fe4000f8efcff */
[----:B------:R-:W-:Y:S02]  /*1e00*/  USHF.L.U32 UR50, UR7, 0x8, URZ ;  /* 0x0000000807327899 */ /* 0x000fe400080006ff */
[----:B------:R-:W-:Y:S02]  /*1e10*/  UIADD3 UR40, UPT, UPT, UR6, UR40, URZ ;  /* 0x0000002806287290 */ /* 0x000fe4000fffe0ff */
[----:B------:R-:W-:-:S02]  /*1e20*/  UIADD3.X UR9, UPT, UPT, URZ, UR55, URZ, UP3, !UPT ;  /* 0x00000037ff097290 */ /* 0x000fc40009ffe4ff */
[----:B------:R-:W-:Y:S02]  /*1e30*/  ULOP3.LUT UR24, UR11, UR59, URZ, 0xfc, !UPT ;  /* 0x0000003b0b187292 */ /* 0x000fe4000f8efcff */
[----:B------:R-:W-:Y:S02]  /*1e40*/  UIADD3 UR48, UPT, UPT, UR40, 0x4300, URZ ;  /* 0x0000430028307890 */ /* 0x000fe4000fffe0ff */
[----:B------:R-:W-:Y:S02]  /*1e50*/  UPRMT UR37, URZ, 0x5410, UR47 ;  /* 0x00005410ff257896 */ /* 0x000fe4000800002f */
[----:B------:R-:W-:Y:S02]  /*1e60*/  UIADD3 UR42, UPT, UPT, UR50, 0x80, URZ ;  /* 0x00000080322a7890 */ /* 0x000fe4000fffe0ff */
[----:B------:R-:W-:Y:S02]  /*1e70*/  UIADD3 UR40, UPT, UPT, UR40, 0x8300, URZ ;  /* 0x0000830028287890 */ /* 0x000fe4000fffe0ff */
[----:B------:R-:W-:-:S02]  /*1e80*/  USHF.L.U32 UR4, UR5, 0xa, URZ ;  /* 0x0000000a05047899 */ /* 0x000fc400080006ff */
[----:B------:R-:W-:Y:S02]  /*1e90*/  UIADD3 UR14, UP2, UPT, UR54, 0x180, URZ ;  /* 0x00000180360e7890 */ /* 0x000fe4000ff5e0ff */
[----:B------:R-:W-:Y:S02]  /*1ea0*/  UIADD3 UR24, UPT, UPT, UR6, UR24, URZ ;  /* 0x0000001806187290 */ /* 0x000fe4000fffe0ff */
[----:B------:R-:W-:Y:S02]  /*1eb0*/  USHF.L.U32 UR13, UR7, 0x1, URZ ;  /* 0x00000001070d7899 */ /* 0x000fe400080006ff */
[----:B------:R-:W-:Y:S02]  /*1ec0*/  UIADD3 UR30, UP1, UPT, UR54, 0x280, URZ ;  /* 0x00000280361e7890 */ /* 0x000fe4000ff3e0ff */
[----:B------:R-:W-:Y:S01]  /*1ed0*/  ULOP3.LUT UR16, UR4, 0x200, UR57, 0xf8, !UPT ;  /* 0x0000020004107892 */ /* 0x000fe2000f8ef839 */
[----:B------:R-:W-:Y:S01]  /*1ee0*/  UMOV UR38, 0x0 ;  /* 0x0000000000267882 */ /* 0x000fe20000000000 */
[----:B------:R-:W-:Y:S01]  /*1ef0*/  UMOV UR39, 0x10000000 ;  /* 0x1000000000277882 */ /* 0x000fe20000000000 */
[----:B------:R-:W-:Y:S01]  /*1f00*/  UIADD3 UR22, UP0, UPT, UR54, 0x380, URZ ;  /* 0x0000038036167890 */ /* 0x000fe2000ff1e0ff */
[----:B------:R-:W-:Y:S01]  /*1f10*/  UTMALDG.3D.MULTICAST [UR48], [UR8], UR37, desc[UR38] ;  /* 0x00002630080073b4 */ /* 0x000fe20008011825 */
[----:B------:R-:W-:Y:S01]  /*1f20*/  ULOP3.LUT UR17, UR4, UR45, URZ, 0xfc, !UPT ;  /* 0x0000002d04117292 */ /* 0x000fe2000f8efcff */
[----:B------:R-:W-:Y:S01]  /*1f30*/  UMOV UR41, UR49 ;  /* 0x0000003100297c82 */ /* 0x000fe20008000000 */
[----:B------:R-:W-:Y:S01]  /*1f40*/  UMOV UR43, UR51 ;  /* 0x00000033002b7c82 */ /* 0x000fe20008000000 */
[----:B------:R-:W-:Y:S01]  /*1f50*/  UMOV UR44, UR52 ;  /* 0x00000034002c7c82 */ /* 0x000fe20008000000 */
[----:B------:R-:W-:-:S02]  /*1f60*/  UIADD3.X UR15, UPT, UPT, URZ, UR55, URZ, UP2, !UPT ;  /* 0x00000037ff0f7290 */ /* 0x000fc400097fe4ff */
[----:B------:R-:W-:Y:S01]  /*1f70*/  UIADD3 UR32, UPT, UPT, UR24, 0x1c300, URZ ;  /* 0x0001c30018207890 */ /* 0x000fe2000fffe0ff */
[----:B------:R2:W-:Y:S01]  /*1f80*/  UTMALDG.3D.MULTICAST [UR40], [UR8], UR37, desc[UR38] ;  /* 0x00002628080073b4 */ /* 0x0005e20008011825 */
[----:B------:R-:W-:Y:S02]  /*1f90*/  UPRMT UR4, URZ, 0x5410, UR46 ;  /* 0x00005410ff047896 */ /* 0x000fe4000800002e */
[----:B------:R-:W-:Y:S02]  /*1fa0*/  UIADD3 UR24, UPT, UPT, UR24, 0x20300, URZ ;  /* 0x0002030018187890 */ /* 0x000fe4000fffe0ff */
[----:B------:R-:W-:Y:S02]  /*1fb0*/  UIADD3.X UR31, UPT, UPT, URZ, UR55, URZ, UP1, !UPT ;  /* 0x00000037ff1f7290 */ /* 0x000fe40008ffe4ff */
[----:B------:R-:W-:Y:S02]  /*1fc0*/  ULOP3.LUT UR19, UR13, UR56, URZ, 0xfc, !UPT ;  /* 0x000000380d137292 */ /* 0x000fe4000f8efcff */
[----:B------:R-:W-:-:S02]  /*1fd0*/  UIADD3 UR16, UPT, UPT, UR6, 0x34300, UR16 ;  /* 0x0003430006107890 */ /* 0x000fc4000fffe010 */
[----:B------:R-:W-:Y:S02]  /*1fe0*/  ULEA.HI UR11, UR45, UR13, URZ, 0x17 ;  /* 0x0000000d2d0b7291 */ /* 0x000fe4000f8fb8ff */
[----:B------:R-:W-:Y:S01]  /*1ff0*/  UIADD3.X UR23, UPT, UPT, URZ, UR55, URZ, UP0, !UPT ;  /* 0x00000037ff177290 */ /* 0x000fe200087fe4ff */
[----:B------:R-:W-:Y:S01]  /*2000*/  UMOV UR33, UR49 ;  /* 0x0000003100217c82 */ /* 0x000fe20008000000 */
[----:B------:R-:W-:Y:S01]  /*2010*/  UMOV UR36, UR52 ;  /* 0x0000003400247c82 */ /* 0x000fe20008000000 */
[----:B------:R-:W-:Y:S01]  /*2020*/  UMOV UR34, UR50 ;  /* 0x0000003200227c82 */ /* 0x000fe20008000000 */
[----:B------:R-:W-:Y:S01]  /*2030*/  UMOV UR25, UR49 ;  /* 0x0000003100197c82 */ /* 0x000fe20008000000 */
[----:B------:R-:W-:Y:S01]  /*2040*/  UMOV UR27, UR35 ;  /* 0x00000023001b7c82 */ /* 0x000fe20008000000 */
[----:B------:R-:W-:Y:S01]  /*2050*/  UMOV UR28, UR52 ;  /* 0x00000034001c7c82 */ /* 0x000fe20008000000 */
[----:B------:R-:W-:Y:S01]  /*2060*/  UMOV UR26, UR42 ;  /* 0x0000002a001a7c82 */ /* 0x000fe20008000000 */
[----:B------:R-:W-:Y:S01]  /*2070*/  UMOV UR18, URZ ;  /* 0x000000ff00127c82 */ /* 0x000fe20008000000 */
[----:B------:R1:W-:Y:S01]  /*2080*/  UTMALDG.3D.MULTICAST [UR32], [UR14], UR4, desc[UR38] ;  /* 0x000026200e0073b4 */ /* 0x0003e20008011804 */
[----:B------:R-:W-:Y:S01]  /*2090*/  UMOV UR21, UR52 ;  /* 0x0000003400157c82 */ /* 0x000fe20008000000 */
[----:B------:R-:W-:Y:S01]  /*20a0*/  UMOV UR13, UR52 ;  /* 0x00000034000d7c82 */ /* 0x000fe20008000000 */
[----:B------:R1:W-:Y:S01]  /*20b0*/  UTMALDG.3D.MULTICAST [UR24], [UR14], UR4, desc[UR38] ;  /* 0x000026180e0073b4 */ /* 0x0003e20008011804 */
[----:B--2---:R-:W-:Y:S01]  /*20c0*/  UIADD3 UR8, UPT, UPT, UR6, 0x34f00, UR17 ;  /* 0x00034f0006087890 */ /* 0x004fe2000fffe011 */
[----:B------:R-:W-:-:S02]  /*20d0*/  UMOV UR9, UR49 ;  /* 0x0000003100097c82 */ /* 0x000fc40008000000 */
[----:B------:R-:W-:Y:S02]  /*20e0*/  UMOV UR17, UR49 ;  /* 0x0000003100117c82 */ /* 0x000fe40008000000 */
[----:B------:R1:W-:Y:S04]  /*20f0*/  UTMALDG.4D.MULTICAST [UR16], [UR30], UR37, desc[UR38] ;  /* 0x000026101e0073b4 */ /* 0x0003e80008019825 */
[----:B------:R1:W-:Y:S02]  /*2100*/  UTMALDG.4D.MULTICAST [UR8], [UR22], UR4, desc[UR38] ;  /* 0x00002608160073b4 */ /* 0x0003e40008019804 */
[----:B-1----:R-:W-:Y:S01]  /*2110*/  NOP ;  /* 0x0000000000007918 */ /* 0x002fe20000000000 */
.L_x_32:
[----:B------:R-:W-:Y:S05]  /*2120*/  BSYNC.RECONVERGENT B0 ;  /* 0x0000000000007941 */ /* 0x000fea0003800200 */
.L_x_31:
[----:B------:R-:W-:Y:S01]  /*2130*/  UIADD3 UR7, UPT, UPT, UR7, 0x1, URZ ;  /* 0x0000000107077890 */ /* 0x000fe2000fffe0ff */
[----:B------:R-:W-:Y:S01]  /*2140*/  UMOV UR5, UR29 ;  /* 0x0000001d00057c82 */ /* 0x000fe20008000000 */
[----:B------:R-:W-:Y:S02]  /*2150*/  UMOV UR14, UR53 ;  /* 0x00000035000e7c82 */ /* 0x000fe40008000000 */
[----:B------:R-:W-:-:S09]  /*2160*/  UISETP.NE.AND UP0, UPT, UR7, UR53, UPT ;  /* 0x000000350700728c */ /* 0x000fd2000bf05270 */
[----:B------:R-:W-:Y:S05]  /*2170*/  BRA.U UP0, `(.L_x_33) ;  /* 0xfffffff900ac7547 */ /* 0x000fea000b83ffff */
.L_x_25:
[----:B------:R-:W-:Y:S01]  /*2180*/  ULEA UR4, UR29, UR6, 0x3 ;  /* 0x000000061d047291 */ /* 0x000fe2000f8e18ff */
[----:B-1----:R-:W-:Y:S01]  /*2190*/  SHF.L.U32 R2, R15, 0x1f, RZ ;  /* 0x0000001f0f027819 */ /* 0x002fe200000006ff */
[----:B------:R-:W-:Y:S01]  /*21a0*/  @!P1 SYNCS.ARRIVE.TRANS64.A1T0 RZ, [UR6+0x78], RZ ;  /* 0x000078ffffff99a7 */ /* 0x000fe20008100006 */
[----:B------:R-:W-:-:S06]  /*21b0*/  UISETP.GT.AND UP0, UPT, UR65, UR64, UPT ;  /* 0x000000404100728c */ /* 0x000fcc000bf04270 */
[----:B------:R1:W1:Y:S03]  /*21c0*/  SYNCS.PHASECHK.TRANS64.TRYWAIT P1, [UR4+0x18], R2 ;  /* 0x00001802ff0075a7 */ /* 0x0002660008021104 */
[----:B------:R-:W-:Y:S05]  /*21d0*/  BRA.U !UP0, `(.L_x_34) ;  /* 0x0000000508587547 */ /* 0x000fea000b800000 */
[----:B------:R-:W-:Y:S01]  /*21e0*/  UIADD3 UR37, UPT, UPT, UR66, UR14, URZ ;  /* 0x0000000e42257290 */ /* 0x000fe2000fffe0ff */
[----:B------:R-:W-:-:S11]  /*21f0*/  UMOV UR7, UR29 ;  /* 0x0000001d00077c82 */ /* 0x000fd60008000000 */
.L_x_42:
[----:B------:R-:W-:Y:S01]  /*2200*/  ULEA UR49, UR7, UR6, 0x3 ;  /* 0x0000000607317291 */ /* 0x000fe2000f8e18ff */
[----:B--2---:R-:W-:Y:S01]  /*2210*/  @!P5 MOV R3, 0x10800 ;  /* 0x000108000003d802 */ /* 0x004fe20000000f00 */
[----:B-1----:R-:W-:Y:S10]  /*2220*/  @P1 BRA `(.L_x_35) ;  /* 0x00000000000c1947 */ /* 0x002ff40003800000 */
[----:B------:R-:W-:-:S04]  /*2230*/  SHF.L.U32 R4, R15, 0x1f, RZ ;  /* 0x0000001f0f047819 */ /* 0x000fc800000006ff */
[----:B------:R-:W1:Y:S02]  /*2240*/  SYNCS.PHASECHK.TRANS64.TRYWAIT P0, [UR49+0x18], R4 ;  /* 0x00001804ff0075a7 */ /* 0x000e640008001131 */
[----:B-1----:R-:W-:Y:S05]  /*2250*/  @!P0 BRA `(.L_x_36) ;  /* 0x000000c800a48947 */ /* 0x002fea0003800000 */
.L_x_35:
[----:B------:R2:W-:Y:S01]  /*2260*/  @!P5 SYNCS.ARRIVE.TRANS64 RZ, [UR49], R3 ;  /* 0x00000003ffffd9a7 */ /* 0x0005e20008000031 */
[----:B------:R-:W-:-:S04]  /*2270*/  ULOP3.LUT UR4, UR58, 0x2, URZ, 0xfc, !UPT ;  /* 0x000000023a047892 */ /* 0x000fc8000f8efcff */
[----:B------:R-:W-:-:S09]  /*2280*/  UISETP.NE.AND UP0, UPT, UR4, 0x2, UPT ;  /* 0x000000020400788c */ /* 0x000fd2000bf05270 */
[----:B------:R-:W-:Y:S05]  /*2290*/  BRA.U UP0, `(.L_x_37) ;  /* 0x0000000100047547 */ /* 0x000fea000b800000 */
[----:B------:R-:W-:Y:S05]  /*22a0*/  BPT.TRAP 0x1 ;  /* 0x000000040000795c */ /* 0x000fea0000300000 */
.L_x_37:
[----:B------:R-:W-:Y:S04]  /*22b0*/  BSSY.RECONVERGENT B0, `(.L_x_38) ;  /* 0x0000003000007945 */ /* 0x000fe80003800200 */
[----:B------:R-:W-:Y:S05]  /*22c0*/  @P4 BRA `(.L_x_39) ;  /* 0x0000000000044947 */ /* 0x000fea0003800000 */
[----:B------:R-:W-:Y:S05]  /*22d0*/  BPT.TRAP 0x1 ;  /* 0x000000040000795c */ /* 0x000fea0000300000 */
.L_x_39:
[----:B------:R-:W-:Y:S05]  /*22e0*/  BSYNC.RECONVERGENT B0 ;  /* 0x0000000000007941 */ /* 0x000fea0003800200 */
.L_x_38:
        /* <DEDUP_REMOVED lines=9> */
[----:B------:R1:W1:Y:S01]  /*2380*/  SYNCS.PHASECHK.TRANS64.TRYWAIT P1, [UR4+0x18], R2 ;  /* 0x00001802ff0075a7 */ /* 0x0002620008021104 */
[----:B------:R-:W-:Y:S05]  /*2390*/  @!P0 BRA `(.L_x_41) ;  /* 0x0000000000d48947 */ /* 0x000fea0003800000 */
[----:B------:R-:W-:Y:S02]  /*23a0*/  USHF.L.U32 UR9, UR7, 0xf, URZ ;  /* 0x0000000f07097899 */ /* 0x000fe400080006ff */
[----:B------:R-:W-:Y:S02]  /*23b0*/  UIADD3 UR4, UP3, UPT, UR54, 0x80, URZ ;  /* 0x0000008036047890 */ /* 0x000fe4000ff7e0ff */
[----:B------:R-:W-:Y:S02]  /*23c0*/  ULOP3.LUT UR40, UR9, UR60, URZ, 0xfc, !UPT ;  /* 0x0000003c09287292 */ /* 0x000fe4000f8efcff */
[----:B------:R-:W-:Y:S02]  /*23d0*/  ULOP3.LUT UR24, UR9, UR59, URZ, 0xfc, !UPT ;  /* 0x0000003b09187292 */ /* 0x000fe4000f8efcff */
[----:B------:R-:W-:Y:S02]  /*23e0*/  USHF.L.U32 UR8, UR7, 0xa, URZ ;  /* 0x0000000a07087899 */ /* 0x000fe400080006ff */
[----:B------:R-:W-:-:S02]  /*23f0*/  UIADD3 UR40, UPT, UPT, UR6, UR40, URZ ;  /* 0x0000002806287290 */ /* 0x000fc4000fffe0ff */
[----:B------:R-:W-:Y:S02]  /*2400*/  USHF.L.U32 UR50, UR14, 0x8, URZ ;  /* 0x000000080e327899 */ /* 0x000fe400080006ff */
[----:B------:R-:W-:Y:S02]  /*2410*/  UIADD3 UR22, UP2, UPT, UR54, 0x180, URZ ;  /* 0x0000018036167890 */ /* 0x000fe4000ff5e0ff */
[----:B------:R-:W-:Y:S02]  /*2420*/  UIADD3 UR24, UPT, UPT, UR6, UR24, URZ ;  /* 0x0000001806187290 */ /* 0x000fe4000fffe0ff */
[----:B------:R-:W-:Y:S02]  /*2430*/  USHF.L.U32 UR11, UR14, 0x1, URZ ;  /* 0x000000010e0b7899 */ /* 0x000fe400080006ff */
[----:B------:R-:W-:Y:S02]  /*2440*/  UIADD3 UR30, UP1, UPT, UR54, 0x280, URZ ;  /* 0x00000280361e7890 */ /* 0x000fe4000ff3e0ff */
[----:B------:R-:W-:-:S02]  /*2450*/  UIADD3.X UR5, UPT, UPT, URZ, UR55, URZ, UP3, !UPT ;  /* 0x00000037ff057290 */ /* 0x000fc40009ffe4ff */
[----:B------:R-:W-:Y:S02]  /*2460*/  ULOP3.LUT UR16, UR8, 0x200, UR57, 0xf8, !UPT ;  /* 0x0000020008107892 */ /* 0x000fe4000f8ef839 */
[----:B------:R-:W-:Y:S02]  /*2470*/  UIADD3 UR48, UPT, UPT, UR40, 0x4300, URZ ;  /* 0x0000430028307890 */ /* 0x000fe4000fffe0ff */
[----:B------:R-:W-:Y:S02]  /*2480*/  UPRMT UR9, URZ, 0x5410, UR47 ;  /* 0x00005410ff097896 */ /* 0x000fe4000800002f */
[----:B------:R-:W-:Y:S02]  /*2490*/  UIADD3 UR42, UPT, UPT, UR50, 0x80, URZ ;  /* 0x00000080322a7890 */ /* 0x000fe4000fffe0ff */
[----:B------:R-:W-:Y:S02]  /*24a0*/  UIADD3 UR40, UPT, UPT, UR40, 0x8300, URZ ;  /* 0x0000830028287890 */ /* 0x000fe4000fffe0ff */
[----:B------:R-:W-:-:S02]  /*24b0*/  UIADD3.X UR23, UPT, UPT, URZ, UR55, URZ, UP2, !UPT ;  /* 0x00000037ff177290 */ /* 0x000fc400097fe4ff */
[----:B------:R-:W-:Y:S02]  /*24c0*/  UIADD3 UR32, UPT, UPT, UR24, 0x1c300, URZ ;  /* 0x0001c30018207890 */ /* 0x000fe4000fffe0ff */
[----:B------:R-:W-:Y:S02]  /*24d0*/  UPRMT UR15, URZ, 0x5410, UR46 ;  /* 0x00005410ff0f7896 */ /* 0x000fe4000800002e */
[----:B------:R-:W-:Y:S02]  /*24e0*/  UIADD3 UR38, UP0, UPT, UR54, 0x380, URZ ;  /* 0x0000038036267890 */ /* 0x000fe4000ff1e0ff */
[----:B------:R-:W-:Y:S02]  /*24f0*/  ULOP3.LUT UR8, UR8, UR45, URZ, 0xfc, !UPT ;  /* 0x0000002d08087292 */ /* 0x000fe4000f8efcff */
[----:B------:R-:W-:Y:S02]  /*2500*/  UIADD3 UR24, UPT, UPT, UR24, 0x20300, URZ ;  /* 0x0002030018187890 */ /* 0x000fe4000fffe0ff */
[----:B------:R-:W-:-:S02]  /*2510*/  UIADD3.X UR31, UPT, UPT, URZ, UR55, URZ, UP1, !UPT ;  /* 0x00000037ff1f7290 */ /* 0x000fc40008ffe4ff */
[----:B------:R-:W-:Y:S02]  /*2520*/  ULOP3.LUT UR19, UR11, UR56, URZ, 0xfc, !UPT ;  /* 0x000000380b137292 */ /* 0x000fe4000f8efcff */
[----:B------:R-:W-:Y:S01]  /*2530*/  UIADD3 UR16, UPT, UPT, UR6, 0x34300, UR16 ;  /* 0x0003430006107890 */ /* 0x000fe2000fffe010 */
[----:B------:R-:W-:Y:S01]  /*2540*/  UMOV UR62, 0x0 ;  /* 0x00000000003e7882 */ /* 0x000fe20000000000 */
[----:B------:R-:W-:Y:S01]  /*2550*/  UMOV UR63, 0x10000000 ;  /* 0x10000000003f7882 */ /* 0x000fe20000000000 */
[----:B------:R-:W-:Y:S01]  /*2560*/  ULEA.HI UR11, UR45, UR11, URZ, 0x17 ;  /* 0x0000000b2d0b7291 */ /* 0x000fe2000f8fb8ff */
[----:B------:R-:W-:Y:S01]  /*2570*/  UTMALDG.3D.MULTICAST [UR48], [UR4], UR9, desc[UR62] ;  /* 0x00003e30040073b4 */ /* 0x000fe20008011809 */
[----:B------:R-:W-:Y:S02]  /*2580*/  UIADD3 UR8, UPT, UPT, UR6, 0x34f00, UR8 ;  /* 0x00034f0006087890 */ /* 0x000fe4000fffe008 */
        /* <DEDUP_REMOVED lines=10> */
[----:B------:R-:W-:Y:S01]  /*2630*/  UTMALDG.3D.MULTICAST [UR40], [UR4], UR9, desc[UR62] ;  /* 0x00003e28040073b4 */ /* 0x000fe20008011809 */
[----:B------:R-:W-:Y:S01]  /*2640*/  UMOV UR26, UR42 ;  /* 0x0000002a001a7c82 */ /* 0x000fe20008000000 */
[----:B------:R-:W-:Y:S01]  /*2650*/  UMOV UR18, URZ ;  /* 0x000000ff00127c82 */ /* 0x000fe20008000000 */
[----:B------:R-:W-:Y:S01]  /*2660*/  UMOV UR17, UR49 ;  /* 0x0000003100117c82 */ /* 0x000fe20008000000 */
[----:B------:R-:W-:Y:S01]  /*2670*/  UMOV UR21, UR52 ;  /* 0x0000003400157c82 */ /* 0x000fe20008000000 */
[----:B------:R-:W-:Y:S01]  /*2680*/  UMOV UR13, UR52 ;  /* 0x00000034000d7c82 */ /* 0x000fe20008000000 */
[----:B------:R-:W-:Y:S01]  /*2690*/  UTMALDG.3D.MULTICAST [UR32], [UR22], UR15, desc[UR62] ;  /* 0x00003e20160073b4 */ /* 0x000fe2000801180f */
[----:B------:R-:W-:Y:S01]  /*26a0*/  UTMALDG.3D.MULTICAST [UR24], [UR22], UR15, desc[UR62] ;  /* 0x00003e18160073b4 */ /* 0x000fe2000801180f */
[----:B------:R2:W-:Y:S02]  /*26b0*/  UTMALDG.4D.MULTICAST [UR16], [UR30], UR9, desc[UR62] ;  /* 0x00003e101e0073b4 */ /* 0x0005e40008019809 */
[----:B--2---:R-:W-:-:S02]  /*26c0*/  UMOV UR9, UR49 ;  /* 0x0000003100097c82 */ /* 0x004fc40008000000 */
[----:B------:R2:W-:Y:S02]  /*26d0*/  UTMALDG.4D.MULTICAST [UR8], [UR38], UR15, desc[UR62] ;  /* 0x00003e08260073b4 */ /* 0x0005e4000801980f */
[----:B--2---:R-:W-:Y:S01]  /*26e0*/  NOP ;  /* 0x0000000000007918 */ /* 0x004fe20000000000 */
.L_x_41:
[----:B------:R-:W-:Y:S05]  /*26f0*/  BSYNC.RECONVERGENT B0 ;  /* 0x0000000000007941 */ /* 0x000fea0003800200 */
.L_x_40:
[----:B------:R-:W-:Y:S01]  /*2700*/  UIADD3 UR14, UPT, UPT, UR14, 0x1, URZ ;  /* 0x000000010e0e7890 */ /* 0x000fe2000fffe0ff */
[----:B------:R-:W-:-:S03]  /*2710*/  UMOV UR7, UR29 ;  /* 0x0000001d00077c82 */ /* 0x000fc60008000000 */
[----:B------:R-:W-:-:S09]  /*2720*/  UISETP.NE.AND UP0, UPT, UR14, UR37, UPT ;  /* 0x000000250e00728c */ /* 0x000fd2000bf05270 */
[----:B------:R-:W-:Y:S05]  /*2730*/  BRA.U UP0, `(.L_x_42) ;  /* 0xfffffff900b07547 */ /* 0x000fea000b83ffff */
.L_x_34:
[C---:B-1----:R-:W-:Y:S01]  /*2740*/  LEA R2, R14.reuse, UR6, 0x3 ;  /* 0x000000060e027c11 */ /* 0x042fe2000f8e18ff */
[----:B------:R-:W-:Y:S01]  /*2750*/  NOP ;  /* 0x0000000000007918 */ /* 0x000fe20000000000 */
[----:B--2---:R-:W-:Y:S02]  /*2760*/  SHF.L.U32 R3, R13, 0x1f, RZ ;  /* 0x0000001f0d037819 */ /* 0x004fe400000006ff */
[----:B------:R-:W-:Y:S02]  /*2770*/  LEA R4, R14, UR6, 0x4 ;  /* 0x000000060e047c11 */ /* 0x000fe4000f8e20ff */
[----:B------:R-:W1:Y:S02]  /*2780*/  SYNCS.PHASECHK.TRANS64.TRYWAIT P0, [R2+URZ+0x80], R3 ;  /* 0x00008003020075a7 */ /* 0x000e6400080011ff */
[----:B-1----:R-:W-:Y:S05]  /*2790*/  @!P0 BRA `(.L_x_43) ;  /* 0x000000c4006c8947 */ /* 0x002fea0003800000 */
.L_x_194:
[----:B------:R-:W3:Y:S01]  /*27a0*/  LDS.128 R4, [R4+0xf0] ;  /* 0x0000f00004047984 */ /* 0x000ee20000000c00 */
[----:B------:R-:W-:Y:S01]  /*27b0*/  ISETP.GE.AND P0, PT, R43, 0x1, PT ;  /* 0x000000012b00780c */ /* 0x000fe20003f06270 */
[----:B-1----:R-:W-:Y:S01]  /*27c0*/  VIADD R2, R2, 0x90 ;  /* 0x0000009002027836 */ /* 0x002fe20000000000 */
[----:B------:R-:W-:Y:S01]  /*27d0*/  @!PT LDS RZ, [RZ] ;  /* 0x00000000fffff984 */ /* 0x000fe20000000800 */
[----:B------:R-:W-:Y:S01]  /*27e0*/  @!PT LDS RZ, [RZ] ;  /* 0x00000000fffff984 */ /* 0x000fe20000000800 */
[----:B------:R-:W-:Y:S01]  /*27f0*/  @!PT LDS RZ, [RZ] ;  /* 0x00000000fffff984 */ /* 0x000fe20000000800 */
[----:B------:R-:W-:Y:S01]  /*2800*/  @!PT LDS RZ, [RZ] ;  /* 0x00000000fffff984 */ /* 0x000fe20000000800 */
[----:B------:R1:W-:Y:S06]  /*2810*/  MEMBAR.ALL.CTA ;  /* 0x0000000000007992 */ /* 0x0003ec0000008000 */
[----:B-1----:R-:W1:Y:S01]  /*2820*/  FENCE.VIEW.ASYNC.S ;  /* 0x00000000000073c6 */ /* 0x002e620000000000 */
[----:B------:R-:W-:-:S04]  /*2830*/  PRMT R2, RZ, 0x654, R2 ;  /* 0x00000654ff027816 */ /* 0x000fc80000000002 */
[----:B-1----:R1:W-:Y:S01]  /*2840*/  SYNCS.ARRIVE.TRANS64.RED.A1T0 RZ, [R2+URZ], RZ ;  /* 0x000000ff02ff79a7 */ /* 0x0023e200081004ff */
[----:B---3--:R-:W-:-:S13]  /*2850*/  LOP3.LUT P2, RZ, R6, 0x1, RZ, 0xc0, !PT ;  /* 0x0000000106ff7812 */ /* 0x008fda000784c0ff */
[----:B------:R-:W-:Y:S01]  /*2860*/  @P2 SHF.R.U32.HI R3, RZ, 0x10, R5 ;  /* 0x00000010ff032819 */ /* 0x000fe20000011605 */
[----:B------:R-:W-:Y:S01]  /*2870*/  VOTEU.ANY UP0, P2 ;  /* 0x0000000000ff7886 */ /* 0x000fe20001000100 */
[----:B------:R-:W-:Y:S02]  /*2880*/  @P2 MOV R10, R4 ;  /* 0x00000004000a2202 */ /* 0x000fe40000000f00 */
[----:B------:R-:W-:Y:S02]  /*2890*/  @P2 R2UR.BROADCAST UR4, R3 ;  /* 0x00000000030422ca */ /* 0x000fe400008e0000 */
[----:B------:R-:W-:-:S11]  /*28a0*/  @P2 LOP3.LUT R9, R5, 0xffff, RZ, 0xc0, !PT ;  /* 0x0000ffff05092812 */ /* 0x000fd600078ec0ff */
[----:B------:R-:W-:Y:S01]  /*28b0*/  @UP0 UMOV UR52, UR4 ;  /* 0x0000000400340c82 */ /* 0x000fe20008000000 */
[----:B-1----:R-:W-:Y:S05]  /*28c0*/  @!P0 BRA `(.L_x_44) ;  /* 0x0000000000b88947 */ /* 0x002fea0003800000 */
[----:B------:R-:W4:Y:S01]  /*28d0*/  LDC.64 R4, c[0x0][0xf18] ;  /* 0x0003c600ff047b82 */ /* 0x000f220000000a00 */
[----:B------:R-:W-:-:S07]  /*28e0*/  ISETP.NE.AND P3, PT, R43, 0x1, PT ;  /* 0x000000012b00780c */ /* 0x000fce0003f65270 */
[----:B------:R-:W1:Y:S08]  /*28f0*/  LDC.64 R6, c[0x0][0xf10] ;  /* 0x0003c400ff067b82 */ /* 0x000e700000000a00 */
[----:B------:R-:W2:Y:S08]  /*2900*/  LDC R16, c[0x0][0xf20] ;  /* 0x0003c800ff107b82 */ /* 0x000eb00000000800 */
[----:B------:R-:W3:Y:S01]  /*2910*/  LDC R17, c[0x0][0xf0c] ;  /* 0x0003c300ff117b82 */ /* 0x000ee20000000800 */
[----:B----4-:R-:W-:Y:S01]  /*2920*/  IMAD.HI.U32 R19, R0, R5, RZ ;  /* 0x0000000500137227 */ /* 0x010fe200078e00ff */
[----:B------:R-:W-:-:S03]  /*2930*/  ISETP.NE.AND P0, PT, R4, 0x1, PT ;  /* 0x000000010400780c */ /* 0x000fc60003f05270 */
[----:B------:R-:W-:-:S03]  /*2940*/  IMAD.HI.U32 R5, R9, R5, RZ ;  /* 0x0000000509057227 */ /* 0x000fc600078e00ff */
[----:B------:R-:W4:Y:S01]  /*2950*/  LDC.64 R2, c[0x0][0xf28] ;  /* 0x0003ca00ff027b82 */ /* 0x000f220000000a00 */
[----:B-1----:R-:W-:-:S04]  /*2960*/  IMAD.HI.U32 R20, R8, R6, RZ ;  /* 0x0000000608147227 */ /* 0x002fc800078e00ff */
[----:B------:R-:W-:Y:S01]  /*2970*/  IMAD.HI.U32 R21, R10, R6, RZ ;  /* 0x000000060a157227 */ /* 0x000fe200078e00ff */
[----:B------:R-:W-:Y:S02]  /*2980*/  SHF.R.U32.HI R20, RZ, R7, R20 ;  /* 0x00000007ff147219 */ /* 0x000fe40000011614 */
[-C--:B--2---:R-:W-:Y:S02]  /*2990*/  SHF.R.U32.HI R19, RZ, R16.reuse, R19 ;  /* 0x00000010ff137219 */ /* 0x084fe40000011613 */
[----:B------:R-:W-:Y:S02]  /*29a0*/  SHF.R.U32.HI R5, RZ, R16, R5 ;  /* 0x00000010ff057219 */ /* 0x000fe40000011605 */
[----:B------:R-:W-:Y:S02]  /*29b0*/  SEL R19, R0, R19, !P0 ;  /* 0x0000001300137207 */ /* 0x000fe40004000000 */
[----:B------:R-:W-:Y:S02]  /*29c0*/  SHF.R.U32.HI R21, RZ, R7, R21 ;  /* 0x00000007ff157219 */ /* 0x000fe40000011615 */
[----:B---3--:R-:W-:-:S02]  /*29d0*/  ISETP.NE.AND P1, PT, R17, 0x1, PT ;  /* 0x000000011100780c */ /* 0x008fc40003f25270 */
[----:B------:R-:W-:Y:S02]  /*29e0*/  SEL R5, R9, R5, !P0 ;  /* 0x0000000509057207 */ /* 0x000fe40004000000 */
[----:B------:R-:W-:Y:S02]  /*29f0*/  SEL R20, R8, R20, !P1 ;  /* 0x0000001408147207 */ /* 0x000fe40004800000 */
[----:B------:R-:W-:Y:S01]  /*2a00*/  SEL R21, R10, R21, !P1 ;  /* 0x000000150a157207 */ /* 0x000fe20004800000 */
[----:B----4-:R-:W-:-:S04]  /*2a10*/  IMAD.HI.U32 R18, R19, R2, RZ ;  /* 0x0000000213127227 */ /* 0x010fc800078e00ff */
[----:B------:R-:W-:Y:S01]  /*2a20*/  IMAD.HI.U32 R6, R20, R2, RZ ;  /* 0x0000000214067227 */ /* 0x000fe200078e00ff */
[----:B------:R-:W-:-:S04]  /*2a30*/  @P3 SHF.R.U32.HI R19, RZ, R3, R18 ;  /* 0x00000003ff133219 */ /* 0x000fc80000011612 */
[----:B------:R-:W-:Y:S01]  /*2a40*/  @P3 SHF.R.U32.HI R20, RZ, R3, R6 ;  /* 0x00000003ff143219 */ /* 0x000fe20000011606 */
[----:B------:R-:W-:-:S04]  /*2a50*/  IMAD R19, R43, R19, RZ ;  /* 0x000000132b137224 */ /* 0x000fc800078e02ff */
[----:B------:R-:W-:Y:S01]  /*2a60*/  IMAD R6, R43, R20, RZ ;  /* 0x000000142b067224 */ /* 0x000fe200078e02ff */
[----:B------:R-:W-:-:S04]  /*2a70*/  ISETP.GE.AND P0, PT, R5, R19, PT ;  /* 0x000000130500720c */ /* 0x000fc80003f06270 */
[----:B------:R-:W-:Y:S01]  /*2a80*/  ISETP.GE.OR P0, PT, R21, R6, P0 ;  /* 0x000000061500720c */ /* 0x000fe20000706670 */
[----:B------:R-:W-:-:S05]  /*2a90*/  IMAD.HI.U32 R6, R5, R2, RZ ;  /* 0x0000000205067227 */ /* 0x000fca00078e00ff */
[----:B------:R-:W-:-:S04]  /*2aa0*/  SHF.R.U32.HI R6, RZ, R3, R6 ;  /* 0x00000003ff067219 */ /* 0x000fc80000011606 */
[----:B------:R-:W-:-:S03]  /*2ab0*/  SEL R6, R5, R6, !P3 ;  /* 0x0000000605067207 */ /* 0x000fc60005800000 */
[----:B------:R-:W-:-:S04]  /*2ac0*/  @!P0 IMAD.HI.U32 R7, R21, R2, RZ ;  /* 0x0000000215078227 */ /* 0x000fc800078e00ff */
[----:B------:R-:W-:Y:S01]  /*2ad0*/  IMAD.MOV R2, RZ, RZ, -R6 ;  /* 0x000000ffff027224 */ /* 0x000fe200078e0a06 */
[----:B------:R-:W-:Y:S02]  /*2ae0*/  @!P0 SHF.R.U32.HI R3, RZ, R3, R7 ;  /* 0x00000003ff038219 */ /* 0x000fe40000011607 */
[----:B------:R-:W-:Y:S01]  /*2af0*/  IADD3 R7, PT, PT, -R5, RZ, RZ ;  /* 0x000000ff05077210 */ /* 0x000fe20007ffe1ff */
[----:B------:R-:W-:Y:S01]  /*2b00*/  IMAD R2, R43, R2, R5 ;  /* 0x000000022b027224 */ /* 0x000fe200078e0205 */
[----:B------:R-:W-:-:S03]  /*2b10*/  @!P0 SEL R3, R21, R3, !P3 ;  /* 0x0000000315038207 */ /* 0x000fc60005800000 */
[----:B------:R-:W-:Y:S02]  /*2b20*/  IMAD R7, R4, R7, R9 ;  /* 0x0000000704077224 */ /* 0x000fe400078e0209 */
[--C-:B------:R-:W-:Y:S02]  /*2b30*/  @!P0 IMAD.IADD R6, R6, 0x1, -R3.reuse ;  /* 0x0000000106068824 */ /* 0x100fe400078e0a03 */
[----:B------:R-:W-:Y:S01]  /*2b40*/  @!P0 IMAD R3, R2, R20, R3 ;  /* 0x0000001402038224 */ /* 0x000fe200078e0203 */
[----:B------:R-:W-:Y:S01]  /*2b50*/  IADD3 R2, PT, PT, -R21, RZ, RZ ;  /* 0x000000ff15027210 */ /* 0x000fe20007ffe1ff */
[----:B------:R-:W-:Y:S02]  /*2b60*/  @!P0 IMAD R5, R43, R6, R21 ;  /* 0x000000062b058224 */ /* 0x000fe400078e0215 */
[----:B------:R-:W-:Y:S02]  /*2b70*/  @!P0 IMAD.MOV.U32 R21, RZ, RZ, R3 ;  /* 0x000000ffff158224 */ /* 0x000fe400078e0003 */
[----:B------:R-:W-:-:S02]  /*2b80*/  IMAD R2, R17, R2, R10 ;  /* 0x0000000211027224 */ /* 0x000fc400078e020a */
[----:B------:R-:W-:Y:S02]  /*2b90*/  IMAD R9, R5, R4, R7 ;  /* 0x0000000405097224 */ /* 0x000fe400078e0207 */
[----:B------:R-:W-:Y:S02]  /*2ba0*/  IMAD R10, R21, R17, R2 ;  /* 0x00000011150a7224 */ /* 0x000fe400078e0202 */
.L_x_44:
[----:B------:R-:W1:Y:S02]  /*2bb0*/  LDCU UR4, c[0x0][0xf30] ;  /* 0x0001e600ff0477ac */ /* 0x000e640008000800 */
[----:B-1----:R-:W-:-:S09]  /*2bc0*/  UISETP.NE.AND UP0, UPT, UR4, 0x1, UPT ;  /* 0x000000010400788c */ /* 0x002fd2000bf05270 */
[----:B------:R-:W-:Y:S05]  /*2bd0*/  BRA.U UP0, `(.L_x_45) ;  /* 0x0000000100407547 */ /* 0x000fea000b800000 */
[----:B------:R-:W1:Y:S08]  /*2be0*/  LDC.64 R4, c[0x0][0xf10] ;  /* 0x0003c400ff047b82 */ /* 0x000e700000000a00 */
[----:B------:R-:W2:Y:S08]  /*2bf0*/  LDC.64 R2, c[0x0][0xf18] ;  /* 0x0003c600ff027b82 */ /* 0x000eb00000000a00 */
[----:B------:R-:W3:Y:S08]  /*2c00*/  LDC R6, c[0x0][0xf20] ;  /* 0x0003c800ff067b82 */ /* 0x000ef00000000800 */
[----:B------:R-:W4:Y:S01]  /*2c10*/  LDC R7, c[0x0][0xf0c] ;  /* 0x0003c300ff077b82 */ /* 0x000f220000000800 */
[----:B-1----:R-:W-:-:S05]  /*2c20*/  IMAD.HI.U32 R4, R10, R4, RZ ;  /* 0x000000040a047227 */ /* 0x002fca00078e00ff */
[----:B------:R-:W-:Y:S01]  /*2c30*/  SHF.R.U32.HI R4, RZ, R5, R4 ;  /* 0x00000005ff047219 */ /* 0x000fe20000011604 */
[----:B--2---:R-:W-:Y:S01]  /*2c40*/  IMAD.HI.U32 R3, R9, R3, RZ ;  /* 0x0000000309037227 */ /* 0x004fe200078e00ff */
[----:B------:R-:W-:-:S04]  /*2c50*/  ISETP.NE.AND P0, PT, R2, 0x1, PT ;  /* 0x000000010200780c */ /* 0x000fc80003f05270 */
[----:B---3--:R-:W-:-:S04]  /*2c60*/  SHF.R.U32.HI R3, RZ, R6, R3 ;  /* 0x00000006ff037219 */ /* 0x008fc80000011603 */
[----:B------:R-:W-:Y:S02]  /*2c70*/  SEL R3, R9, R3, !P0 ;  /* 0x0000000309037207 */ /* 0x000fe40004000000 */
[----:B----4-:R-:W-:-:S04]  /*2c80*/  ISETP.NE.AND P1, PT, R7, 0x1, PT ;  /* 0x000000010700780c */ /* 0x010fc80003f25270 */
[----:B------:R-:W-:-:S05]  /*2c90*/  SEL R4, R10, R4, !P1 ;  /* 0x000000040a047207 */ /* 0x000fca0004800000 */
[----:B------:R-:W-:Y:S02]  /*2ca0*/  IMAD.IADD R5, R3, 0x1, -R4 ;  /* 0x0000000103057824 */ /* 0x000fe400078e0a04 */
[----:B------:R-:W-:Y:S02]  /*2cb0*/  IMAD.IADD R3, R4, 0x1, -R3 ;  /* 0x0000000104037824 */ /* 0x000fe400078e0a03 */
[----:B------:R-:W-:Y:S02]  /*2cc0*/  IMAD R10, R5, R7, R10 ;  /* 0x00000007050a7224 */ /* 0x000fe400078e020a */
[----:B------:R-:W-:-:S07]  /*2cd0*/  IMAD R9, R3, R2, R9 ;  /* 0x0000000203097224 */ /* 0x000fce00078e0209 */
.L_x_45:
[----:B------:R-:W-:Y:S01]  /*2ce0*/  R2UR UR5, R88 ;  /* 0x00000000580572ca */ /* 0x000fe200000e0000 */
[----:B------:R-:W-:Y:S01]  /*2cf0*/  VIADD R14, R14, 0x1 ;  /* 0x000000010e0e7836 */ /* 0x000fe20000000000 */
[----:B------:R-:W-:Y:S02]  /*2d00*/  R2UR UR4, R87 ;  /* 0x00000000570472ca */ /* 0x000fe400000e0000 */
[----:B------:R-:W-:Y:S02]  /*2d10*/  PLOP3.LUT P1, PT, PT, PT, PT, 0x80, 0x8 ;  /* 0x000000000008781c */ /* 0x000fe40003f2f070 */
[----:B------:R-:W-:-:S04]  /*2d20*/  ISETP.NE.AND P0, PT, R14, 0x2, PT ;  /* 0x000000020e00780c */ /* 0x000fc80003f05270 */
[----:B------:R-:W-:-:S03]  /*2d30*/  SEL R14, R14, RZ, P0 ;  /* 0x000000ff0e0e7207 */ /* 0x000fc60000000000 */
[----:B------:R-:W-:Y:S02]  /*2d40*/  VIADD R2, R10, UR5 ;  /* 0x000000050a027c36 */ /* 0x000fe40008000000 */
[----:B------:R-:W-:-:S03]  /*2d50*/  VIADD R3, R9, UR4 ;  /* 0x0000000409037c36 */ /* 0x000fc60008000000 */
[----:B------:R-:W-:Y:S02]  /*2d60*/  R2UR UR20, R2 ;  /* 0x00000000021472ca */ /* 0x000fe400000e0000 */
[----:B------:R-:W-:Y:S02]  /*2d70*/  SEL R2, RZ, 0x1, P0 ;  /* 0x00000001ff027807 */ /* 0x000fe40000000000 */
[----:B------:R-:W-:Y:S02]  /*2d80*/  R2UR UR12, R3 ;  /* 0x00000000030c72ca */ /* 0x000fe400000e0000 */
[----:B------:R-:W-:Y:S01]  /*2d90*/  LOP3.LUT R13, R13, R2, RZ, 0x3c, !PT ;  /* 0x000000020d0d7212 */ /* 0x000fe200078e3cff */
[----:B------:R-:W-:-:S12]  /*2da0*/  @P2 BRA `(.L_x_46) ;  /* 0xffffffec00282947 */ /* 0x000fd8000383ffff */
[----:B------:R-:W-:Y:S01]  /*2db0*/  UIADD3 UR6, UPT, UPT, UR6, 0x18, URZ ;  /* 0x0000001806067890 */ /* 0x000fe2000fffe0ff */
[----:B------:R-:W-:-:S03]  /*2dc0*/  SHF.L.U32 R2, R15, 0x1f, RZ ;  /* 0x0000001f0f027819 */ /* 0x000fc600000006ff */
[----:B------:R-:W-:-:S09]  /*2dd0*/  ULEA UR4, UR29, UR6, 0x3 ;  /* 0x000000061d047291 */ /* 0x000fd2000f8e18ff */
[----:B------:R-:W1:Y:S02]  /*2de0*/  SYNCS.PHASECHK.TRANS64.TRYWAIT P0, [UR4], R2 ;  /* 0x00000002ff0075a7 */ /* 0x000e640008001104 */
[----:B-1----:R-:W-:Y:S05]  /*2df0*/  @!P0 BRA `(.L_x_47) ;  /* 0x000000bc00e88947 */ /* 0x002fea0003800000 */
.L_x_196:
[----:B------:R-:W-:-:S04]  /*2e00*/  UIADD3 UR4, UPT, UPT, UR29, 0x1, URZ ;  /* 0x000000011d047890 */ /* 0x000fc8000fffe0ff */
[----:B------:R-:W-:-:S04]  /*2e10*/  UISETP.NE.AND UP0, UPT, UR4, 0x3, UPT ;  /* 0x000000030400788c */ /* 0x000fc8000bf05270 */
[----:B------:R-:W-:Y:S02]  /*2e20*/  USEL UR7, URZ, 0x1, UP0 ;  /* 0x00000001ff077887 */ /* 0x000fe40008000000 */
[----:B------:R-:W-:-:S04]  /*2e30*/  USEL UR4, UR4, URZ, UP0 ;  /* 0x000000ff04047287 */ /* 0x000fc80008000000 */
[----:B------:R-:W-:Y:S01]  /*2e40*/  ULEA UR5, UR4, UR6, 0x3 ;  /* 0x0000000604057291 */ /* 0x000fe2000f8e18ff */
[----:B------:R-:W-:-:S04]  /*2e50*/  LOP3.LUT R15, R15, UR7, RZ, 0x3c, !PT ;  /* 0x000000070f0f7c12 */ /* 0x000fc8000f8e3cff */
[----:B-1----:R-:W-:-:S04]  /*2e60*/  SHF.L.U32 R2, R15, 0x1f, RZ ;  /* 0x0000001f0f027819 */ /* 0x002fc800000006ff */
[----:B------:R-:W1:Y:S02]  /*2e70*/  SYNCS.PHASECHK.TRANS64.TRYWAIT P0, [UR5], R2 ;  /* 0x00000002ff0075a7 */ /* 0x000e640008001105 */
[----:B-1----:R-:W-:Y:S05]  /*2e80*/  @!P0 BRA `(.L_x_48) ;  /* 0x000000bc00dc8947 */ /* 0x002fea0003800000 */
.L_x_198:
[----:B------:R-:W-:-:S04]  /*2e90*/  UIADD3 UR4, UPT, UPT, UR4, 0x1, URZ ;  /* 0x0000000104047890 */ /* 0x000fc8000fffe0ff */
[----:B------:R-:W-:-:S04]  /*2ea0*/  UISETP.NE.AND UP0, UPT, UR4, 0x3, UPT ;  /* 0x000000030400788c */ /* 0x000fc8000bf05270 */
[----:B------:R-:W-:Y:S02]  /*2eb0*/  USEL UR5, URZ, 0x1, UP0 ;  /* 0x00000001ff057887 */ /* 0x000fe40008000000 */
[----:B------:R-:W-:-:S04]  /*2ec0*/  USEL UR4, UR4, URZ, UP0 ;  /* 0x000000ff04047287 */ /* 0x000fc80008000000 */
[----:B------:R-:W-:Y:S01]  /*2ed0*/  ULEA UR4, UR4, UR6, 0x3 ;  /* 0x0000000604047291 */ /* 0x000fe2000f8e18ff */
[----:B-1----:R-:W-:-:S04]  /*2ee0*/  LOP3.LUT R2, R15, UR5, RZ, 0x3c, !PT ;  /* 0x000000050f027c12 */ /* 0x002fc8000f8e3cff */
[----:B------:R-:W-:Y:S01]  /*2ef0*/  SHF.L.U32 R2, R2, 0x1f, RZ ;  /* 0x0000001f02027819 */ /* 0x000fe200000006ff */
[----:B----4-:R-:W-:-:S07]  /*2f00*/  IMAD.U32 R0, RZ, RZ, UR4 ;  /* 0x00000004ff007e24 */ /* 0x010fce000f8e00ff */
.L_x_49:
[----:B-1----:R1:W2:Y:S02]  /*2f10*/  SYNCS.PHASECHK.TRANS64.TRYWAIT P0, [R0+URZ], R2 ;  /* 0x00000002000075a7 */ /* 0x0022a400080011ff */
[----:B--2---:R-:W-:Y:S05]  /*2f20*/  @!P0 NANOSLEEP.SYNCS 0x989680 ;  /* 0x009896800000895d */ /* 0x004fea0003900000 */
[----:B------:R-:W2:Y:S02]  /*2f30*/  @!P0 SYNCS.PHASECHK.TRANS64 P0, [R0+URZ], R2 ;  /* 0x00000002000085a7 */ /* 0x000ea400080010ff */
[----:B--2---:R-:W-:Y:S05]  /*2f40*/  @P0 EXIT ;  /* 0x000000000000094d */ /* 0x004fea0003800000 */
[----:B------:R-:W-:Y:S05]  /*2f50*/  BRA `(.L_x_49) ;  /* 0xfffffffc00ec7947 */ /* 0x000fea000383ffff */
.L_x_22:
[----:B------:R-:W-:-:S04]  /*2f60*/  UISETP.NE.AND UP0, UPT, UR61, URZ, UPT ;  /* 0x000000ff3d00728c */ /* 0x000fc8000bf05270 */
[----:B------:R-:W-:-:S09]  /*2f70*/  UISETP.NE.OR UP0, UPT, UR21, 0x1, UP0 ;  /* 0x000000011500788c */ /* 0x000fd20008705670 */
[----:B------:R-:W-:Y:S05]  /*2f80*/  BRA.U UP0, `(.L_x_50) ;  /* 0x0000000500487547 */ /* 0x000fea000b800000 */
[----:B------:R-:W-:Y:S01]  /*2f90*/  ISETP.GE.U32.AND P2, PT, R2, 0x8, PT ;  /* 0x000000080200780c */ /* 0x000fe20003f46070 */
[----:B------:R-:W-:Y:S01]  /*2fa0*/  IMAD.MOV.U32 R12, RZ, RZ, 0x1 ;  /* 0x00000001ff0c7424 */ /* 0x000fe200078e00ff */
[----:B------:R-:W-:Y:S02]  /*2fb0*/  CS2R R10, SRZ ;  /* 0x00000000000a7805 */ /* 0x000fe4000001ff00 */
[----:B------:R-:W-:Y:S01]  /*2fc0*/  CS2R R8, SRZ ;  /* 0x0000000000087805 */ /* 0x000fe2000001ff00 */
[----:B------:R-:W-:Y:S01]  /*2fd0*/  UMOV UR6, 0x400 ;  /* 0x0000040000067882 */ /* 0x000fe20000000000 */
[----:B------:R-:W-:Y:S01]  /*2fe0*/  UMOV UR5, URZ ;  /* 0x000000ff00057c82 */ /* 0x000fe20008000000 */
[----:B------:R-:W-:-:S12]  /*2ff0*/  ULEA UR6, UR61, UR6, 0x18 ;  /* 0x000000063d067291 */ /* 0x000fd8000f8ec0ff */
.L_x_54:
[----:B------:R-:W-:Y:S02]  /*3000*/  LEA R0, R8, UR6, 0x3 ;  /* 0x0000000608007c11 */ /* 0x000fe4000f8e18ff */
[----:B------:R-:W-:-:S03]  /*3010*/  SHF.L.U32 R4, R9, 0x1f, RZ ;  /* 0x0000001f09047819 */ /* 0x000fc600000006ff */
[----:B------:R-:W-:Y:S01]  /*3020*/  VIADD R5, R0, 0xd0 ;  /* 0x000000d000057836 */ /* 0x000fe20000000000 */
[----:B------:R-:W2:Y:S02]  /*3030*/  SYNCS.PHASECHK.TRANS64.TRYWAIT P0, [R0+URZ+0xc0], R4 ;  /* 0x0000c004000075a7 */ /* 0x000ea400080011ff */
[----:B--2---:R-:W-:Y:S05]  /*3040*/  @!P0 BRA `(.L_x_51) ;  /* 0x000000bc00848947 */ /* 0x004fea0003800000 */
.L_x_199:
[----:B------:R-:W-:Y:S01]  /*3050*/  ULEA UR4, UR5, UR6, 0x3 ;  /* 0x0000000605047291 */ /* 0x000fe2000f8e18ff */
[----:B--2---:R-:W-:Y:S01]  /*3060*/  PRMT R0, RZ, 0x654, R5 ;  /* 0x00000654ff007816 */ /* 0x004fe20000000005 */
[----:B------:R-:W-:Y:S01]  /*3070*/  @!P2 IMAD.MOV.U32 R4, RZ, RZ, 0x10 ;  /* 0x00000010ff04a424 */ /* 0x000fe200078e00ff */
[----:B------:R-:W-:Y:S01]  /*3080*/  SHF.L.U32 R5, R12, 0x1f, RZ ;  /* 0x0000001f0c057819 */ /* 0x000fe200000006ff */
[----:B------:R-:W-:Y:S01]  /*3090*/  UIADD3 UR7, UPT, UPT, UR4, 0x80, URZ ;  /* 0x0000008004077890 */ /* 0x000fe2000fffe0ff */
[----:B------:R2:W-:Y:S05]  /*30a0*/  SYNCS.ARRIVE.TRANS64.RED.A1T0 RZ, [R0+URZ], RZ ;  /* 0x000000ff00ff79a7 */ /* 0x0005ea00081004ff */
[----:B------:R-:W-:Y:S01]  /*30b0*/  IMAD.U32 R6, RZ, RZ, UR7 ;  /* 0x00000007ff067e24 */ /* 0x000fe2000f8e00ff */
[----:B------:R-:W3:Y:S04]  /*30c0*/  SYNCS.PHASECHK.TRANS64.TRYWAIT P0, [UR4+0x90], R5 ;  /* 0x00009005ff0075a7 */ /* 0x000ee80008001104 */
[----:B------:R-:W-:Y:S01]  /*30d0*/  PRMT R6, R2, 0x654, R6 ;  /* 0x0000065402067816 */ /* 0x000fe20000000006 */
[----:B--23--:R-:W-:Y:S06]  /*30e0*/  @!P0 BRA `(.L_x_52) ;  /* 0x000000bc00708947 */ /* 0x00cfec0003800000 */
.L_x_201:
[----:B------:R-:W-:Y:S01]  /*30f0*/  ULEA UR8, UR5, UR6, 0x4 ;  /* 0x0000000605087291 */ /* 0x000fe2000f8e20ff */
[----:B------:R-:W-:Y:S01]  /*3100*/  SEL R3, R6, R3, !P2 ;  /* 0x0000000306037207 */ /* 0x000fe20005000000 */
[----:B------:R-:W-:Y:S01]  /*3110*/  UIADD3 UR9, UPT, UPT, UR4, 0x80, URZ ;  /* 0x0000008004097890 */ /* 0x000fe2000fffe0ff */
[----:B--2---:R-:W-:Y:S01]  /*3120*/  LEA R0, R11, UR6, 0x3 ;  /* 0x000000060b007c11 */ /* 0x004fe2000f8e18ff */
[----:B------:R-:W-:Y:S01]  /*3130*/  UIADD3 UR8, UPT, UPT, UR8, 0xf0, URZ ;  /* 0x000000f008087890 */ /* 0x000fe2000fffe0ff */
[----:B------:R2:W-:Y:S01]  /*3140*/  @!P2 SYNCS.ARRIVE.TRANS64.RED RZ, [R3+URZ], R4 ;  /* 0x0000000403ffa9a7 */ /* 0x0005e200080004ff */
[----:B------:R-:W-:Y:S01]  /*3150*/  UIADD3 UR4, UPT, UPT, UR5, 0x1, URZ ;  /* 0x0000000105047890 */ /* 0x000fe2000fffe0ff */
[----:B------:R-:W-:-:S03]  /*3160*/  VIADD R8, R8, 0x1 ;  /* 0x0000000108087836 */ /* 0x000fc60000000000 */
[----:B------:R-:W-:Y:S02]  /*3170*/  UISETP.NE.AND UP0, UPT, UR4, 0x2, UPT ;  /* 0x000000020400788c */ /* 0x000fe4000bf05270 */
[----:B------:R-:W-:Y:S01]  /*3180*/  ISETP.NE.AND P0, PT, R8, 0x2, PT ;  /* 0x000000020800780c */ /* 0x000fe20003f05270 */
[----:B------:R-:W-:Y:S06]  /*3190*/  UGETNEXTWORKID.BROADCAST [UR8], [UR9] ;  /* 0x00000000080073ca */ /* 0x000fec0008000100 */
[----:B------:R-:W-:Y:S02]  /*31a0*/  USEL UR7, URZ, 0x1, UP0 ;  /* 0x00000001ff077887 */ /* 0x000fe40008000000 */
[----:B------:R-:W-:-:S04]  /*31b0*/  USEL UR5, UR4, URZ, UP0 ;  /* 0x000000ff04057287 */ /* 0x000fc80008000000 */
[----:B------:R-:W-:Y:S02]  /*31c0*/  LOP3.LUT R12, R12, UR7, RZ, 0x3c, !PT ;  /* 0x000000070c0c7c12 */ /* 0x000fe4000f8e3cff */
[----:B--2---:R-:W-:-:S04]  /*31d0*/  SHF.L.U32 R4, R10, 0x1f, RZ ;  /* 0x0000001f0a047819 */ /* 0x004fc800000006ff */
[----:B------:R-:W2:Y:S02]  /*31e0*/  SYNCS.PHASECHK.TRANS64.TRYWAIT P1, [R0+URZ+0x80], R4 ;  /* 0x00008004000075a7 */ /* 0x000ea400080211ff */
[----:B--2---:R-:W-:Y:S05]  /*31f0*/  @!P1 BRA `(.L_x_53) ;  /* 0x000000bc00449947 */ /* 0x004fea0003800000 */
.L_x_202:
[C---:B--2---:R-:W-:Y:S01]  /*3200*/  LEA R4, R11.reuse, UR6, 0x4 ;  /* 0x000000060b047c11 */ /* 0x044fe2000f8e20ff */
[----:B------:R-:W-:Y:S01]  /*3210*/  VIADD R0, R0, 0x90 ;  /* 0x0000009000007836 */ /* 0x000fe20000000000 */
[----:B------:R-:W-:Y:S01]  /*3220*/  SEL R8, R8, RZ, P0 ;  /* 0x000000ff08087207 */ /* 0x000fe20000000000 */
[----:B------:R-:W-:-:S03]  /*3230*/  VIADD R11, R11, 0x1 ;  /* 0x000000010b0b7836 */ /* 0x000fc60000000000 */
[----:B------:R-:W2:Y:S01]  /*3240*/  LDS.128 R4, [R4+0xf0] ;  /* 0x0000f00004047984 */ /* 0x000ea20000000c00 */
[----:B------:R-:W-:Y:S02]  /*3250*/  PRMT R0, RZ, 0x654, R0 ;  /* 0x00000654ff007816 */ /* 0x000fe40000000000 */
[C---:B------:R-:W-:Y:S01]  /*3260*/  ISETP.NE.AND P1, PT, R11.reuse, 0x2, PT ;  /* 0x000000020b00780c */ /* 0x040fe20003f25270 */
[----:B------:R-:W-:Y:S01]  /*3270*/  @!PT LDS RZ, [RZ] ;  /* 0x00000000fffff984 */ /* 0x000fe20000000800 */
[----:B------:R-:W-:Y:S01]  /*3280*/  @!PT LDS RZ, [RZ] ;  /* 0x00000000fffff984 */ /* 0x000fe20000000800 */
[----:B------:R-:W-:Y:S01]  /*3290*/  @!PT LDS RZ, [RZ] ;  /* 0x00000000fffff984 */ /* 0x000fe20000000800 */
[----:B------:R-:W-:Y:S01]  /*32a0*/  @!PT LDS RZ, [RZ] ;  /* 0x00000000fffff984 */ /* 0x000fe20000000800 */
[----:B------:R3:W-:Y:S06]  /*32b0*/  MEMBAR.ALL.CTA ;  /* 0x0000000000007992 */ /* 0x0007ec0000008000 */
[----:B---3--:R-:W3:Y:S01]  /*32c0*/  FENCE.VIEW.ASYNC.S ;  /* 0x00000000000073c6 */ /* 0x008ee20000000000 */
[----:B------:R-:W-:Y:S01]  /*32d0*/  SEL R11, R11, RZ, P1 ;  /* 0x000000ff0b0b7207 */ /* 0x000fe20000800000 */
[----:B---3--:R3:W-:Y:S01]  /*32e0*/  SYNCS.ARRIVE.TRANS64.RED.A1T0 RZ, [R0+URZ], RZ ;  /* 0x000000ff00ff79a7 */ /* 0x0087e200081004ff */
[----:B--2---:R-:W-:-:S02]  /*32f0*/  LOP3.LUT P3, RZ, R6, 0x1, RZ, 0xc0, !PT ;  /* 0x0000000106ff7812 */ /* 0x004fc4000786c0ff */
[----:B------:R-:W-:-:S04]  /*3300*/  SEL R4, RZ, 0x1, P1 ;  /* 0x00000001ff047807 */ /* 0x000fc80000800000 */
[----:B------:R-:W-:Y:S02]  /*3310*/  LOP3.LUT R10, R10, R4, RZ, 0x3c, !PT ;  /* 0x000000040a0a7212 */ /* 0x000fe400078e3cff */
[----:B---3--:R-:W-:-:S04]  /*3320*/  SEL R0, RZ, 0x1, P0 ;  /* 0x00000001ff007807 */ /* 0x008fc80000000000 */
[----:B------:R-:W-:Y:S01]  /*3330*/  LOP3.LUT R9, R9, R0, RZ, 0x3c, !PT ;  /* 0x0000000009097212 */ /* 0x000fe200078e3cff */
[----:B------:R-:W-:Y:S06]  /*3340*/  @P3 BRA `(.L_x_54) ;  /* 0xfffffffc002c3947 */ /* 0x000fec000383ffff */
[----:B------:R-:W-:Y:S01]  /*3350*/  ULEA UR4, UR5, UR6, 0x3 ;  /* 0x0000000605047291 */ /* 0x000fe2000f8e18ff */
[----:B------:R-:W-:-:S08]  /*3360*/  SHF.L.U32 R2, R12, 0x1f, RZ ;  /* 0x0000001f0c027819 */ /* 0x000fd000000006ff */
[----:B------:R-:W2:Y:S02]  /*3370*/  SYNCS.PHASECHK.TRANS64 P0, [UR4+0x90], R2 ;  /* 0x00009002ff0075a7 */ /* 0x000ea40008001004 */
[----:B--2---:R-:W-:Y:S05]  /*3380*/  @P0 BRA `(.L_x_55) ;  /* 0x0000000000080947 */ /* 0x004fea0003800000 */
[----:B------:R-:W2:Y:S02]  /*3390*/  SYNCS.PHASECHK.TRANS64.TRYWAIT P0, [UR4+0x90], R2 ;  /* 0x00009002ff0075a7 */ /* 0x000ea40008001104 */
[----:B--2---:R-:W-:Y:S05]  /*33a0*/  @!P0 BRA `(.L_x_56) ;  /* 0x000000b800ec8947 */ /* 0x004fea0003800000 */
.L_x_55:
[----:B------:R-:W-:-:S04]  /*33b0*/  UIADD3 UR7, UPT, UPT, UR5, 0x1, URZ ;  /* 0x0000000105077890 */ /* 0x000fc8000fffe0ff */
[----:B------:R-:W-:-:S04]  /*33c0*/  UISETP.NE.AND UP0, UPT, UR7, 0x2, UPT ;  /* 0x000000020700788c */ /* 0x000fc8000bf05270 */
[----:B------:R-:W-:Y:S02]  /*33d0*/  USEL UR8, URZ, 0x1, UP0 ;  /* 0x00000001ff087887 */ /* 0x000fe40008000000 */
[----:B------:R-:W-:-:S04]  /*33e0*/  USEL UR7, UR7, URZ, UP0 ;  /* 0x000000ff07077287 */ /* 0x000fc80008000000 */
[----:B------:R-:W-:Y:S01]  /*33f0*/  ULEA UR7, UR7, UR6, 0x3 ;  /* 0x0000000607077291 */ /* 0x000fe2000f8e18ff */
[----:B--2---:R-:W-:-:S04]  /*3400*/  LOP3.LUT R2, R12, UR8, RZ, 0x3c, !PT ;  /* 0x000000080c027c12 */ /* 0x004fc8000f8e3cff */
[----:B------:R-:W-:-:S04]  /*3410*/  SHF.L.U32 R0, R2, 0x1f, RZ ;  /* 0x0000001f02007819 */ /* 0x000fc800000006ff */
[----:B------:R-:W2:Y:S02]  /*3420*/  SYNCS.PHASECHK.TRANS64 P0, [UR7+0x90], R0 ;  /* 0x00009000ff0075a7 */ /* 0x000ea40008001007 */
[----:B-12---:R-:W-:Y:S05]  /*3430*/  @P0 EXIT ;  /* 0x000000000000094d */ /* 0x006fea0003800000 */
[----:B------:R-:W-:Y:S02]  /*3440*/  SHF.L.U32 R2, R2, 0x1f, RZ ;  /* 0x0000001f02027819 */ /* 0x000fe400000006ff */
[----:B------:R-:W-:-:S07]  /*3450*/  MOV R0, UR7 ;  /* 0x0000000700007c02 */ /* 0x000fce0008000f00 */
.L_x_57:
[----:B-1----:R1:W2:Y:S02]  /*3460*/  SYNCS.PHASECHK.TRANS64.TRYWAIT P0, [R0+URZ+0x90], R2 ;  /* 0x00009002000075a7 */ /* 0x0022a400080011ff */
[----:B--2---:R-:W-:Y:S05]  /*3470*/  @!P0 NANOSLEEP.SYNCS 0x989680 ;  /* 0x009896800000895d */ /* 0x004fea0003900000 */
[----:B------:R-:W2:Y:S02]  /*3480*/  @!P0 SYNCS.PHASECHK.TRANS64 P0, [R0+URZ+0x90], R2 ;  /* 0x00009002000085a7 */ /* 0x000ea400080010ff */
[----:B--2---:R-:W-:Y:S05]  /*3490*/  @P0 EXIT ;  /* 0x000000000000094d */ /* 0x004fea0003800000 */
[----:B------:R-:W-:Y:S05]  /*34a0*/  BRA `(.L_x_57) ;  /* 0xfffffffc00ec7947 */ /* 0x000fea000383ffff */
.L_x_50:
[----:B------:R-:W-:Y:S05]  /*34b0*/  BRA.U UP4, `(.L_x_58) ;  /* 0x0000001504947547 */ /* 0x000fea000b800000 */
[----:B------:R-:W-:Y:S01]  /*34c0*/  UMOV UR4, 0x40 ;  /* 0x0000004000047882 */ /* 0x000fe20000000000 */
[----:B------:R-:W-:Y:S01]  /*34d0*/  NOP ;  /* 0x0000000000007918 */ /* 0x000fe20000000000 */
[----:B------:R-:W-:Y:S01]  /*34e0*/  ULEA UR5, UR61, UR4, 0x18 ;  /* 0x000000043d057291 */ /* 0x000fe2000f8ec0ff */
[----:B------:R-:W-:Y:S02]  /*34f0*/  UMOV UR6, 0x400 ;  /* 0x0000040000067882 */ /* 0x000fe40000000000 */
[----:B------:R-:W-:-:S06]  /*3500*/  ULEA UR6, UR61, UR6, 0x18 ;  /* 0x000000063d067291 */ /* 0x000fcc000f8ec0ff */
[----:B------:R-:W2:Y:S02]  /*3510*/  LDS.U8 R2, [UR5+0x1c] ;  /* 0x00001c05ff027984 */ /* 0x000ea40008000000 */
[----:B--2---:R-:W-:-:S13]  /*3520*/  ISETP.NE.AND P0, PT, R2, RZ, PT ;  /* 0x000000ff0200720c */ /* 0x004fda0003f05270 */
[----:B------:R-:W-:Y:S05]  /*3530*/  @P0 BRA `(.L_x_59) ;  /* 0x0000000000580947 */ /* 0x000fea0003800000 */
[----:B------:R-:W-:-:S13]  /*3540*/  ELECT P0, URZ, PT ;  /* 0x0000000000ff782f */ /* 0x000fda0003800000 */
[----:B------:R-:W-:Y:S05]  /*3550*/  @!P0 BRA `(.L_x_60) ;  /* 0x0000000000608947 */ /* 0x000fea0003800000 */
[----:B------:R-:W-:Y:S01]  /*3560*/  UMOV UR4, 0x10 ;  /* 0x0000001000047882 */ /* 0x000fe20000000000 */
[----:B------:R-:W-:Y:S01]  /*3570*/  HFMA2 R2, -RZ, RZ, 0, 5.9604644775390625e-08 ;  /* 0x00000001ff027431 */ /* 0x000fe200000001ff */
[----:B------:R-:W-:-:S03]  /*3580*/  MOV R3, 0xffff ;  /* 0x0000ffff00037802 */ /* 0x000fc60000000f00 */
[----:B------:R-:W-:Y:S04]  /*3590*/  DEPBAR.LE SB2, 0x36 ;  /* 0x0000ad800000791a */ /* 0x000fe80000000000 */
[----:B------:R-:W2:Y:S02]  /*35a0*/  UTCATOMSWS.FIND_AND_SET.ALIGN UP0, UR4, UR4 ;  /* 0x00000004000475e3 */ /* 0x000ea40008000800 */
[----:B--2---:R-:W-:Y:S01]  /*35b0*/  MOV R4, UR4 ;  /* 0x0000000400047c02 */ /* 0x004fe20008000f00 */
[----:B------:R-:W-:Y:S06]  /*35c0*/  BRA.U UP0, `(.L_x_61) ;  /* 0x0000000100187547 */ /* 0x000fec000b800000 */
.L_x_62:
[----:B------:R-:W-:Y:S05]  /*35d0*/  NANOSLEEP 0x64 ;  /* 0x000000640000795d */ /* 0x000fea0003800000 */
[----:B------:R-:W-:-:S05]  /*35e0*/  UMOV UR4, 0x10 ;  /* 0x0000001000047882 */ /* 0x000fca0000000000 */
[----:B------:R-:W-:Y:S04]  /*35f0*/  DEPBAR.LE SB2, 0x36 ;  /* 0x0000ad800000791a */ /* 0x000fe80000000000 */
[----:B------:R-:W2:Y:S02]  /*3600*/  UTCATOMSWS.FIND_AND_SET.ALIGN UP0, UR4, UR4 ;  /* 0x00000004000475e3 */ /* 0x000ea40008000800 */
[----:B--2---:R-:W-:Y:S01]  /*3610*/  MOV R4, UR4 ;  /* 0x0000000400047c02 */ /* 0x004fe20008000f00 */
[----:B------:R-:W-:Y:S05]  /*3620*/  BRA.U !UP0, `(.L_x_62) ;  /* 0xfffffffd08e87547 */ /* 0x000fea000b83ffff */
.L_x_61:
[-C--:B------:R-:W-:Y:S02]  /*3630*/  SHF.L.U32 R3, R3, R4.reuse, RZ ;  /* 0x0000000403037219 */ /* 0x080fe400000006ff */
[----:B------:R-:W-:Y:S01]  /*3640*/  SHF.L.U32 R2, R2, R4, RZ ;  /* 0x0000000402027219 */ /* 0x000fe200000006ff */
[----:B------:R-:W-:Y:S02]  /*3650*/  IMAD.SHL.U32 R4, R4, 0x20, RZ ;  /* 0x0000002004047824 */ /* 0x000fe400078e00ff */
[----:B------:R2:W-:Y:S04]  /*3660*/  ATOMS.OR RZ, [UR5+0x14], R3 ;  /* 0x00001403ffff798c */ /* 0x0005e8000b000005 */
[----:B------:R2:W-:Y:S04]  /*3670*/  ATOMS.OR RZ, [UR5+0x18], R2 ;  /* 0x00001802ffff798c */ /* 0x0005e8000b000005 */
[----:B------:R2:W-:Y:S01]  /*3680*/  STS [UR6+0x110], R4 ;  /* 0x00011004ff007988 */ /* 0x0005e20008000806 */
[----:B------:R-:W-:Y:S05]  /*3690*/  BRA `(.L_x_60) ;  /* 0x0000000000107947 */ /* 0x000fea0003800000 */
.L_x_59:
[----:B------:R-:W-:-:S05]  /*36a0*/  MOV R2, 0xffffffff ;  /* 0xffffffff00027802 */ /* 0x000fca0000000f00 */
[----:B------:R2:W-:Y:S02]  /*36b0*/  STS [UR6+0x110], R2 ;  /* 0x00011002ff007988 */ /* 0x0005e40008000806 */
[----:B--2---:R-:W-:Y:S02]  /*36c0*/  MOV R2, 0x36e0 ;  /* 0x000036e000027802 */ /* 0x004fe40000000f00 */
[----:B-1---5:R-:W-:Y:S05]  /*36d0*/  CALL.REL.NOINC `($__internal_1_$__cuda_sm10x_tcgen05_guardrail_trap_phase_invalid_during_alloc) ;  /* 0x000000c000bc7944 */ /* 0x022fea0003c00000 */
.L_x_60:
[----:B------:R-:W-:Y:S05]  /*36e0*/  WARPSYNC.ALL ;  /* 0x0000000000007948 */ /* 0x000fea0003800000 */
[----:B------:R-:W3:Y:S01]  /*36f0*/  S2UR UR4, SR_CgaCtaId ;  /* 0x00000000000479c3 */ /* 0x000ee20000008800 */
[----:B------:R-:W-:Y:S01]  /*3700*/  UMOV UR49, 0x400 ;  /* 0x0000040000317882 */ /* 0x000fe20000000000 */
[----:B------:R-:W-:-:S06]  /*3710*/  NOP ;  /* 0x0000000000007918 */ /* 0x000fcc0000000000 */
[----:B------:R-:W-:Y:S06]  /*3720*/  BAR.ARV 0x6, 0xa0 ;  /* 0x0182800000007b1d */ /* 0x000fec0000002000 */
[----:B------:R-:W4:Y:S01]  /*3730*/  LDCU UR7, c[0x0][0x38c] ;  /* 0x00007180ff0777ac */ /* 0x000f220008000800 */
[----:B------:R-:W-:Y:S01]  /*3740*/  LOP3.LUT R0, R0, 0xffff, RZ, 0xc0, !PT ;  /* 0x0000ffff00007812 */ /* 0x000fe200078ec0ff */
[----:B------:R-:W-:Y:S02]  /*3750*/  HFMA2 R10, -RZ, RZ, 0, 0 ;  /* 0x00000000ff0a7431 */ /* 0x000fe400000001ff */
[----:B------:R-:W-:Y:S01]  /*3760*/  IMAD.MOV.U32 R11, RZ, RZ, 0x1 ;  /* 0x00000001ff0b7424 */ /* 0x000fe200078e00ff */
[----:B------:R-:W-:Y:S01]  /*3770*/  UMOV UR5, URZ ;  /* 0x000000ff00057c82 */ /* 0x000fe20008000000 */
[----:B------:R-:W-:Y:S01]  /*3780*/  R2UR UR51, R0 ;  /* 0x00000000003372ca */ /* 0x000fe200000e0000 */
[----:B------:R-:W-:Y:S01]  /*3790*/  IMAD.U32 R19, RZ, RZ, UR5 ;  /* 0x00000005ff137e24 */ /* 0x000fe2000f8e00ff */
[----:B------:R-:W-:Y:S01]  /*37a0*/  CS2R R8, SRZ ;  /* 0x0000000000087805 */ /* 0x000fe2000001ff00 */
[----:B------:R-:W-:Y:S01]  /*37b0*/  UMOV UR46, URZ ;  /* 0x000000ff002e7c82 */ /* 0x000fe20008000000 */
[----:B------:R-:W-:Y:S01]  /*37c0*/  UMOV UR58, URZ ;  /* 0x000000ff003a7c82 */ /* 0x000fe20008000000 */
[----:B---3--:R-:W-:Y:S01]  /*37d0*/  ULEA UR49, UR4, UR49, 0x18 ;  /* 0x0000003104317291 */ /* 0x008fe2000f8ec0ff */
[----:B------:R-:W3:Y:S03]  /*37e0*/  LDCU UR4, c[0x0][0x38c] ;  /* 0x00007180ff0477ac */ /* 0x000ee60008000800 */
[----:B------:R-:W-:-:S02]  /*37f0*/  UIADD3 UR6, UPT, UPT, UR49, 0x4300, URZ ;  /* 0x0000430031067890 */ /* 0x000fc4000fffe0ff */
[----:B----4-:R-:W-:-:S03]  /*3800*/  UIADD3 UR7, UPT, UPT, UR7, 0xff, URZ ;  /* 0x000000ff07077890 */ /* 0x010fc6000fffe0ff */
[----:B--2---:R-:W2:Y:S01]  /*3810*/  LDS R2, [UR49+0x110] ;  /* 0x00011031ff027984 */ /* 0x004ea20008000800 */
[----:B------:R-:W-:Y:S02]  /*3820*/  UIADD3 UR10, UPT, UPT, UR49, 0x34f00, URZ ;  /* 0x00034f00310a7890 */ /* 0x000fe4000fffe0ff */
[----:B------:R-:W-:Y:S02]  /*3830*/  UIADD3 UR5, UPT, UPT, UR49, 0x1c300, URZ ;  /* 0x0001c30031057890 */ /* 0x000fe4000fffe0ff */
[----:B------:R-:W-:Y:S02]  /*3840*/  UIADD3 UR8, UPT, UPT, UR49, 0x34300, URZ ;  /* 0x0003430031087890 */ /* 0x000fe4000fffe0ff */
[----:B------:R-:W-:Y:S02]  /*3850*/  USHF.R.U32.HI UR9, URZ, 0x4, UR6 ;  /* 0x00000004ff097899 */ /* 0x000fe40008011606 */
[----:B------:R-:W-:Y:S02]  /*3860*/  USHF.R.U32.HI UR6, URZ, 0x4, UR5 ;  /* 0x00000004ff067899 */ /* 0x000fe40008011605 */
[----:B---3--:R-:W-:-:S02]  /*3870*/  UISETP.GE.AND UP3, UPT, UR4, 0x1, UPT ;  /* 0x000000010400788c */ /* 0x008fc4000bf66270 */
[----:B------:R-:W-:Y:S02]  /*3880*/  USHF.R.S32.HI UR4, URZ, 0x1f, UR7 ;  /* 0x0000001fff047899 */ /* 0x000fe40008011407 */
[----:B------:R-:W-:Y:S02]  /*3890*/  USHF.R.U32.HI UR5, URZ, 0x4, UR8 ;  /* 0x00000004ff057899 */ /* 0x000fe40008011608 */
[----:B------:R-:W-:Y:S02]  /*38a0*/  ULEA.HI UR7, UR4, UR7, URZ, 0x8 ;  /* 0x0000000704077291 */ /* 0x000fe4000f8f40ff */
[----:B------:R-:W-:Y:S02]  /*38b0*/  USHF.R.U32.HI UR4, URZ, 0x4, UR10 ;  /* 0x00000004ff047899 */ /* 0x000fe4000801160a */
[----:B------:R-:W-:Y:S02]  /*38c0*/  ULOP3.LUT UR6, UR6, 0x3fff, URZ, 0xc0, !UPT ;  /* 0x00003fff06067892 */ /* 0x000fe4000f8ec0ff */
[----:B------:R-:W-:-:S02]  /*38d0*/  ULOP3.LUT UR4, UR4, 0x3fff, URZ, 0xc0, !UPT ;  /* 0x00003fff04047892 */ /* 0x000fc4000f8ec0ff */
[----:B------:R-:W-:Y:S02]  /*38e0*/  ULOP3.LUT UR9, UR9, 0x3fff, URZ, 0xc0, !UPT ;  /* 0x00003fff09097892 */ /* 0x000fe4000f8ec0ff */
[----:B------:R-:W-:Y:S02]  /*38f0*/  ULOP3.LUT UR5, UR5, 0x3fff, URZ, 0xc0, !UPT ;  /* 0x00003fff05057892 */ /* 0x000fe4000f8ec0ff */
[----:B------:R-:W-:Y:S02]  /*3900*/  ULOP3.LUT UR4, UR4, 0x10000, URZ, 0xfc, !UPT ;  /* 0x0001000004047892 */ /* 0x000fe4000f8efcff */
[----:B------:R-:W-:Y:S02]  /*3910*/  USHF.R.S32.HI UR20, URZ, 0x8, UR7 ;  /* 0x00000008ff147899 */ /* 0x000fe40008011407 */
[----:B------:R-:W-:Y:S02]  /*3920*/  ULOP3.LUT UR6, UR6, 0x10000, URZ, 0xfc, !UPT ;  /* 0x0001000006067892 */ /* 0x000fe4000f8efcff */
[----:B------:R-:W-:Y:S01]  /*3930*/  ULOP3.LUT UR7, UR9, 0x10000, URZ, 0xfc, !UPT ;  /* 0x0001000009077892 */ /* 0x000fe2000f8efcff */
[----:B------:R-:W-:Y:S01]  /*3940*/  IMAD.U32 R18, RZ, RZ, UR4 ;  /* 0x00000004ff127e24 */ /* 0x000fe2000f8e00ff */
[----:B------:R-:W-:Y:S01]  /*3950*/  ULOP3.LUT UR5, UR5, 0x10000, URZ, 0xfc, !UPT ;  /* 0x0001000005057892 */ /* 0x000fe2000f8efcff */
[----:B------:R-:W-:Y:S01]  /*3960*/  IMAD.U32 R12, RZ, RZ, UR20 ;  /* 0x00000014ff0c7e24 */ /* 0x000fe2000f8e00ff */
[----:B------:R-:W-:Y:S01]  /*3970*/  UISETP.LT.AND UP0, UPT, UR20, 0x1, UPT ;  /* 0x000000011400788c */ /* 0x000fe2000bf01270 */
[----:B--2---:R-:W-:Y:S01]  /*3980*/  R2UR UR45, R2 ;  /* 0x00000000022d72ca */ /* 0x004fe200000e0000 */
[----:B------:R-:W-:Y:S01]  /*3990*/  IMAD.U32 R16, RZ, RZ, UR6 ;  /* 0x00000006ff107e24 */ /* 0x000fe2000f8e00ff */
[----:B------:R-:W-:Y:S01]  /*39a0*/  MOV R15, UR7 ;  /* 0x00000007000f7c02 */ /* 0x000fe20008000f00 */
[----:B------:R-:W-:Y:S01]  /*39b0*/  USEL UR20, UR20, 0x1, !UP0 ;  /* 0x0000000114147887 */ /* 0x000fe2000c000000 */
[----:B------:R-:W-:Y:S01]  /*39c0*/  MOV R17, UR5 ;  /* 0x0000000500117c02 */ /* 0x000fe20008000f00 */
[----:B------:R-:W-:Y:S01]  /*39d0*/  UMOV UR56, URZ ;  /* 0x000000ff00387c82 */ /* 0x000fe20008000000 */
[----:B------:R-:W-:Y:S01]  /*39e0*/  UMOV UR54, URZ ;  /* 0x000000ff00367c82 */ /* 0x000fe20008000000 */
[----:B-1----:R-:W-:-:S06]  /*39f0*/  UMOV UR52, URZ ;  /* 0x000000ff00347c82 */ /* 0x002fcc0008000000 */
[----:B------:R-:W-:Y:S02]  /*3a00*/  UIADD3 UR12, UPT, UPT, UR45, 0x100, URZ ;  /* 0x000001002d0c7890 */ /* 0x000fe4000fffe0ff */
[----:B------:R-:W-:Y:S02]  /*3a10*/  UIADD3 UR14, UPT, UPT, UR45, 0x104, URZ ;  /* 0x000001042d0e7890 */ /* 0x000fe4000fffe0ff */
[----:B------:R-:W-:Y:S02]  /*3a20*/  UIADD3 UR13, UPT, UPT, UR45, 0x10c, URZ ;  /* 0x0000010c2d0d7890 */ /* 0x000fe4000fffe0ff */
[----:B------:R-:W-:Y:S01]  /*3a30*/  UIADD3 UR16, UPT, UPT, UR45, 0x40000100, URZ ;  /* 0x400001002d107890 */ /* 0x000fe2000fffe0ff */
[----:B------:R-:W-:Y:S01]  /*3a40*/  MOV R25, UR12 ;  /* 0x0000000c00197c02 */ /* 0x000fe20008000f00 */
[----:B------:R-:W-:Y:S01]  /*3a50*/  UIADD3 UR15, UPT, UPT, UR45, 0x40000108, URZ ;  /* 0x400001082d0f7890 */ /* 0x000fe2000fffe0ff */
[----:B------:R-:W-:Y:S01]  /*3a60*/  MOV R23, UR14 ;  /* 0x0000000e00177c02 */ /* 0x000fe20008000f00 */
[----:B------:R-:W-:Y:S01]  /*3a70*/  UIADD3 UR76, UPT, UPT, UR45, -0x7fffff00, URZ ;  /* 0x800001002d4c7890 */ /* 0x000fe2000fffe0ff */
[----:B------:R-:W-:Y:S01]  /*3a80*/  IMAD.U32 R22, RZ, RZ, UR13 ;  /* 0x0000000dff167e24 */ /* 0x000fe2000f8e00ff */
[----:B------:R-:W-:Y:S01]  /*3a90*/  UIADD3 UR74, UPT, UPT, UR45, -0x3fffff00, URZ ;  /* 0xc00001002d4a7890 */ /* 0x000fe2000fffe0ff */
[----:B------:R-:W-:Y:S01]  /*3aa0*/  MOV R21, UR16 ;  /* 0x0000001000157c02 */ /* 0x000fe20008000f00 */
[----:B------:R-:W-:Y:S01]  /*3ab0*/  UIADD3 UR77, UPT, UPT, UR45, -0x7ffffef8, URZ ;  /* 0x800001082d4d7890 */ /* 0x000fe2000fffe0ff */
[----:B------:R-:W-:Y:S01]  /*3ac0*/  IMAD.U32 R20, RZ, RZ, UR15 ;  /* 0x0000000fff147e24 */ /* 0x000fe2000f8e00ff */
[----:B------:R-:W-:-:S02]  /*3ad0*/  UIADD3 UR72, UPT, UPT, UR45, 0x40000104, URZ ;  /* 0x400001042d487890 */ /* 0x000fc4000fffe0ff */
[----:B------:R-:W-:Y:S02]  /*3ae0*/  UIADD3 UR75, UPT, UPT, UR45, -0x3ffffef8, URZ ;  /* 0xc00001082d4b7890 */ /* 0x000fe4000fffe0ff */
[----:B------:R-:W-:Y:S02]  /*3af0*/  UIADD3 UR11, UPT, UPT, UR45, 0x108, URZ ;  /* 0x000001082d0b7890 */ /* 0x000fe4000fffe0ff */
[----:B------:R-:W-:Y:S02]  /*3b00*/  UIADD3 UR70, UPT, UPT, UR45, -0x7ffffefc, URZ ;  /* 0x800001042d467890 */ /* 0x000fe4000fffe0ff */
[----:B------:R-:W-:Y:S02]  /*3b10*/  UIADD3 UR68, UPT, UPT, UR45, -0x3ffffefc, URZ ;  /* 0xc00001042d447890 */ /* 0x000fe4000fffe0ff */
[----:B------:R-:W-:Y:S01]  /*3b20*/  USHF.R.U32.HI UR4, URZ, 0x11, UR14 ;  /* 0x00000011ff047899 */ /* 0x000fe2000801160e */
[----:B------:R-:W-:Y:S01]  /*3b30*/  IMAD.U32 R24, RZ, RZ, UR11 ;  /* 0x0000000bff187e24 */ /* 0x000fe2000f8e00ff */
[----:B------:R-:W-:-:S02]  /*3b40*/  USHF.R.U32.HI UR12, URZ, 0x11, UR12 ;  /* 0x00000011ff0c7899 */ /* 0x000fc4000801160c */
[----:B------:R-:W-:Y:S02]  /*3b50*/  USHF.R.U32.HI UR10, URZ, 0x11, UR16 ;  /* 0x00000011ff0a7899 */ /* 0x000fe40008011610 */
[----:B------:R-:W-:Y:S02]  /*3b60*/  USHF.R.U32.HI UR8, URZ, 0x11, UR76 ;  /* 0x00000011ff087899 */ /* 0x000fe4000801164c */
[----:B------:R-:W-:Y:S02]  /*3b70*/  USHF.R.U32.HI UR6, URZ, 0x11, UR74 ;  /* 0x00000011ff067899 */ /* 0x000fe4000801164a */
[----:B------:R-:W-:Y:S02]  /*3b80*/  USHF.R.U32.HI UR14, URZ, 0x1a, UR13 ;  /* 0x0000001aff0e7899 */ /* 0x000fe4000801160d */
[----:B------:R-:W-:Y:S02]  /*3b90*/  USHF.R.U32.HI UR7, URZ, 0x1a, UR77 ;  /* 0x0000001aff077899 */ /* 0x000fe4000801164d */
[----:B------:R-:W-:-:S02]  /*3ba0*/  USHF.R.U32.HI UR13, URZ, 0x11, UR72 ;  /* 0x00000011ff0d7899 */ /* 0x000fc40008011648 */
[----:B------:R-:W-:Y:S02]  /*3bb0*/  USHF.R.U32.HI UR9, URZ, 0x1a, UR15 ;  /* 0x0000001aff097899 */ /* 0x000fe4000801160f */
[----:B------:R-:W-:Y:S02]  /*3bc0*/  USHF.R.U32.HI UR5, URZ, 0x1a, UR75 ;  /* 0x0000001aff057899 */ /* 0x000fe4000801164b */
[----:B------:R-:W-:Y:S02]  /*3bd0*/  UIADD3 UR73, UPT, UPT, UR45, 0x4000010c, URZ ;  /* 0x4000010c2d497890 */ /* 0x000fe4000fffe0ff */
[----:B------:R-:W-:Y:S02]  /*3be0*/  UIADD3 UR71, UPT, UPT, UR45, -0x7ffffef4, URZ ;  /* 0x8000010c2d477890 */ /* 0x000fe4000fffe0ff */
[----:B------:R-:W-:Y:S02]  /*3bf0*/  UIADD3 UR69, UPT, UPT, UR45, -0x3ffffef4, URZ ;  /* 0xc000010c2d457890 */ /* 0x000fe4000fffe0ff */
[----:B------:R-:W-:-:S02]  /*3c00*/  USHF.R.U32.HI UR15, URZ, 0x11, UR70 ;  /* 0x00000011ff0f7899 */ /* 0x000fc40008011646 */
[----:B------:R-:W-:Y:S02]  /*3c10*/  USHF.R.U32.HI UR17, URZ, 0x11, UR68 ;  /* 0x00000011ff117899 */ /* 0x000fe40008011644 */
[----:B------:R-:W-:Y:S02]  /*3c20*/  ULOP3.LUT UR12, UR12, 0x6000, URZ, 0xc0, !UPT ;  /* 0x000060000c0c7892 */ /* 0x000fe4000f8ec0ff */
[----:B------:R-:W-:Y:S02]  /*3c30*/  ULOP3.LUT UR10, UR10, 0x6000, URZ, 0xc0, !UPT ;  /* 0x000060000a0a7892 */ /* 0x000fe4000f8ec0ff */
[----:B------:R-:W-:Y:S02]  /*3c40*/  ULOP3.LUT UR8, UR8, 0x6000, URZ, 0xc0, !UPT ;  /* 0x0000600008087892 */ /* 0x000fe4000f8ec0ff */
[----:B------:R-:W-:Y:S02]  /*3c50*/  ULOP3.LUT UR60, UR6, 0x6000, URZ, 0xc0, !UPT ;  /* 0x00006000063c7892 */ /* 0x000fe4000f8ec0ff */
[----:B------:R-:W-:-:S02]  /*3c60*/  ULOP3.LUT UR63, UR7, 0x30, URZ, 0xc0, !UPT ;  /* 0x00000030073f7892 */ /* 0x000fc4000f8ec0ff */
[----:B------:R-:W-:Y:S02]  /*3c70*/  ULOP3.LUT UR6, UR13, 0x6000, URZ, 0xc0, !UPT ;  /* 0x000060000d067892 */ /* 0x000fe4000f8ec0ff */
[----:B------:R-:W-:Y:S02]  /*3c80*/  USHF.R.U32.HI UR11, URZ, 0x1a, UR11 ;  /* 0x0000001aff0b7899 */ /* 0x000fe4000801160b */
[----:B------:R-:W-:Y:S02]  /*3c90*/  ULOP3.LUT UR61, UR5, 0x30, URZ, 0xc0, !UPT ;  /* 0x00000030053d7892 */ /* 0x000fe4000f8ec0ff */
[----:B------:R-:W-:Y:S02]  /*3ca0*/  ULOP3.LUT UR7, UR4, 0x6000, URZ, 0xc0, !UPT ;  /* 0x0000600004077892 */ /* 0x000fe4000f8ec0ff */
[----:B------:R-:W-:Y:S02]  /*3cb0*/  UIADD3 UR13, UPT, UPT, -UR20, URZ, URZ ;  /* 0x000000ff140d7290 */ /* 0x000fe4000fffe1ff */
[----:B------:R-:W-:-:S02]  /*3cc0*/  USHF.R.U32.HI UR16, URZ, 0x1a, UR73 ;  /* 0x0000001aff107899 */ /* 0x000fc40008011649 */
[----:B------:R-:W-:Y:S02]  /*3cd0*/  USHF.R.U32.HI UR18, URZ, 0x1a, UR71 ;  /* 0x0000001aff127899 */ /* 0x000fe40008011647 */
[----:B------:R-:W-:Y:S01]  /*3ce0*/  USHF.R.U32.HI UR19, URZ, 0x1a, UR69 ;  /* 0x0000001aff137899 */ /* 0x000fe20008011645 */
[----:B------:R-:W-:Y:S01]  /*3cf0*/  MOV R14, UR13 ;  /* 0x0000000d000e7c02 */ /* 0x000fe20008000f00 */
[----:B------:R-:W-:Y:S02]  /*3d00*/  ULOP3.LUT UR5, UR15, 0x6000, URZ, 0xc0, !UPT ;  /* 0x000060000f057892 */ /* 0x000fe4000f8ec0ff */
[----:B------:R-:W-:Y:S02]  /*3d10*/  ULOP3.LUT UR4, UR17, 0x6000, URZ, 0xc0, !UPT ;  /* 0x0000600011047892 */ /* 0x000fe4000f8ec0ff */
[----:B------:R-:W-:Y:S02]  /*3d20*/  ULOP3.LUT UR66, UR12, 0x8a0, URZ, 0xfc, !UPT ;  /* 0x000008a00c427892 */ /* 0x000fe4000f8efcff */
[----:B------:R-:W-:-:S02]  /*3d30*/  ULOP3.LUT UR64, UR10, 0x8a0, URZ, 0xfc, !UPT ;  /* 0x000008a00a407892 */ /* 0x000fc4000f8efcff */
[----:B------:R-:W-:Y:S02]  /*3d40*/  ULOP3.LUT UR62, UR8, 0x8a0, URZ, 0xfc, !UPT ;  /* 0x000008a0083e7892 */ /* 0x000fe4000f8efcff */
[----:B------:R-:W-:Y:S02]  /*3d50*/  ULOP3.LUT UR60, UR60, 0x8a0, URZ, 0xfc, !UPT ;  /* 0x000008a03c3c7892 */ /* 0x000fe4000f8efcff */
        /* <DEDUP_REMOVED lines=10> */
[----:B------:R-:W-:Y:S02]  /*3e00*/  UPRMT UR67, UR11, 0x5410, UR66 ;  /* 0x000054100b437896 */ /* 0x000fe40008000042 */
[----:B------:R-:W-:Y:S02]  /*3e10*/  UPRMT UR65, UR9, 0x5410, UR64 ;  /* 0x0000541009417896 */ /* 0x000fe40008000040 */
[----:B------:R-:W-:Y:S02]  /*3e20*/  UPRMT UR63, UR63, 0x5410, UR62 ;  /* 0x000054103f3f7896 */ /* 0x000fe4000800003e */
[----:B------:R-:W-:Y:S02]  /*3e30*/  UPRMT UR61, UR61, 0x5410, UR60 ;  /* 0x000054103d3d7896 */ /* 0x000fe4000800003c */
[----:B------:R-:W-:Y:S02]  /*3e40*/  UPRMT UR59, UR14, 0x5410, UR7 ;  /* 0x000054100e3b7896 */ /* 0x000fe40008000007 */
[----:B------:R-:W-:-:S02]  /*3e50*/  UPRMT UR57, UR16, 0x5410, UR6 ;  /* 0x0000541010397896 */ /* 0x000fc40008000006 */
[----:B------:R-:W-:Y:S02]  /*3e60*/  UPRMT UR55, UR18, 0x5410, UR5 ;  /* 0x0000541012377896 */ /* 0x000fe40008000005 */
[----:B------:R-:W-:Y:S01]  /*3e70*/  UPRMT UR53, UR19, 0x5410, UR4 ;  /* 0x0000541013357896 */ /* 0x000fe20008000004 */
[----:B------:R-:W-:Y:S01]  /*3e80*/  UMOV UR66, URZ ;  /* 0x000000ff00427c82 */ /* 0x000fe20008000000 */
[----:B------:R-:W-:Y:S01]  /*3e90*/  UMOV UR64, URZ ;  /* 0x000000ff00407c82 */ /* 0x000fe20008000000 */
[----:B------:R-:W-:Y:S01]  /*3ea0*/  UMOV UR62, URZ ;  /* 0x000000ff003e7c82 */ /* 0x000fe20008000000 */
[----:B------:R-:W-:-:S08]  /*3eb0*/  UMOV UR60, URZ ;  /* 0x000000ff003c7c82 */ /* 0x000fd00008000000 */
.L_x_69:
[----:B------:R-:W-:Y:S02]  /*3ec0*/  LEA R0, R10, UR49, 0x3 ;  /* 0x000000310a007c11 */ /* 0x000fe4000f8e18ff */
[----:B------:R-:W-:Y:S02]  /*3ed0*/  SHF.L.U32 R2, R9, 0x1f, RZ ;  /* 0x0000001f09027819 */ /* 0x000fe400000006ff */
[----:B------:R-:W-:Y:S01]  /*3ee0*/  PLOP3.LUT P0, PT, PT, PT, UP3, 0x80, 0x8 ;  /* 0x000000000008781c */ /* 0x000fe20003f0f038 */
[----:B------:R-:W-:Y:S01]  /*3ef0*/  VIADD R3, R0, 0x90 ;  /* 0x0000009000037836 */ /* 0x000fe20000000000 */
[----:B-1----:R-:W1:Y:S02]  /*3f00*/  SYNCS.PHASECHK.TRANS64.TRYWAIT P1, [R0+URZ+0x80], R2 ;  /* 0x00008002000075a7 */ /* 0x002e6400080211ff */
[----:B-1-3--:R-:W-:Y:S09]  /*3f10*/  @!P1 BRA `(.L_x_63) ;  /* 0x000000b000289947 */ /* 0x00aff20003800000 */
.L_x_204:
[----:B------:R-:W-:Y:S01]  /*3f20*/  LEA R4, R10, UR49, 0x4 ;  /* 0x000000310a047c11 */ /* 0x000fe2000f8e20ff */
[----:B------:R-:W-:Y:S01]  /*3f30*/  @UP3 ULEA UR4, UR46, UR49, 0x3 ;  /* 0x000000312e043291 */ /* 0x000fe2000f8e18ff */
[----:B------:R-:W-:Y:S02]  /*3f40*/  R2UR UR5, R19 ;  /* 0x00000000130572ca */ /* 0x000fe400000e0000 */
[----:B------:R-:W-:Y:S02]  /*3f50*/  PLOP3.LUT P2, PT, PT, PT, PT, 0x80, 0x8 ;  /* 0x000000000008781c */ /* 0x000fe40003f4f070 */
[----:B------:R-:W2:Y:S01]  /*3f60*/  LDS.128 R4, [R4+0xf0] ;  /* 0x0000f00004047984 */ /* 0x000ea20000000c00 */
[----:B------:R-:W-:Y:S02]  /*3f70*/  PRMT R3, RZ, 0x654, R3 ;  /* 0x00000654ff037816 */ /* 0x000fe40000000003 */
[----:B-1----:R-:W-:Y:S01]  /*3f80*/  @P0 SHF.L.U32 R2, R8, 0x1f, RZ ;  /* 0x0000001f08020819 */ /* 0x002fe200000006ff */
[----:B------:R-:W-:Y:S01]  /*3f90*/  @!PT LDS RZ, [RZ] ;  /* 0x00000000fffff984 */ /* 0x000fe20000000800 */
[----:B------:R-:W-:Y:S01]  /*3fa0*/  @!PT LDS RZ, [RZ] ;  /* 0x00000000fffff984 */ /* 0x000fe20000000800 */
[----:B------:R-:W-:Y:S01]  /*3fb0*/  @!PT LDS RZ, [RZ] ;  /* 0x00000000fffff984 */ /* 0x000fe20000000800 */
[----:B------:R-:W-:Y:S01]  /*3fc0*/  @!PT LDS RZ, [RZ] ;  /* 0x00000000fffff984 */ /* 0x000fe20000000800 */
[----:B------:R1:W-:Y:S06]  /*3fd0*/  MEMBAR.ALL.CTA ;  /* 0x0000000000007992 */ /* 0x0003ec0000008000 */
[----:B-1----:R-:W1:Y:S01]  /*3fe0*/  FENCE.VIEW.ASYNC.S ;  /* 0x00000000000073c6 */ /* 0x002e620000000000 */
[----:B------:R-:W-:Y:S01]  /*3ff0*/  SHF.L.U32 R0, R11, 0x1f, RZ ;  /* 0x0000001f0b007819 */ /* 0x000fe200000006ff */
[----:B------:R-:W-:-:S02]  /*4000*/  ULEA UR6, UR5, UR49, 0x3 ;  /* 0x0000003105067291 */ /* 0x000fc4000f8e18ff */
[----:B------:R-:W-:-:S04]  /*4010*/  ULEA UR44, UR5, UR45, 0x7 ;  /* 0x0000002d052c7291 */ /* 0x000fc8000f8e38ff */
[----:B------:R-:W-:Y:S01]  /*4020*/  IMAD.U32 R13, RZ, RZ, UR6 ;  /* 0x00000006ff0d7e24 */ /* 0x000fe2000f8e00ff */
[----:B-1----:R1:W-:Y:S01]  /*4030*/  SYNCS.ARRIVE.TRANS64.RED.A1T0 RZ, [R3+URZ], RZ ;  /* 0x000000ff03ff79a7 */ /* 0x0023e200081004ff */
[----:B------:R1:W3:Y:S01]  /*4040*/  @P0 SYNCS.PHASECHK.TRANS64.TRYWAIT P2, [UR4], R2 ;  /* 0x00000002ff0005a7 */ /* 0x0002e20008041104 */
[----:B--2---:R-:W-:Y:S01]  /*4050*/  LOP3.LUT P1, RZ, R6, 0x1, RZ, 0xc0, !PT ;  /* 0x0000000106ff7812 */ /* 0x004fe2000782c0ff */
[----:B------:R-:W2:Y:S02]  /*4060*/  SYNCS.PHASECHK.TRANS64.TRYWAIT P0, [UR6+0xb0], R0 ;  /* 0x0000b000ff0075a7 */ /* 0x000ea40008001106 */
[----:B-123--:R-:W-:Y:S10]  /*4070*/  @!P0 BRA `(.L_x_64) ;  /* 0x000000ac00e48947 */ /* 0x00eff40003800000 */
.L_x_206:
[----:B------:R-:W-:Y:S01]  /*4080*/  IADD3 R10, PT, PT, R10, 0x1, RZ ;  /* 0x000000010a0a7810 */ /* 0x000fe20007ffe0ff */
[----:B------:R-:W-:Y:S06]  /*4090*/  BRA.U !UP3, `(.L_x_65) ;  /* 0x000000050b707547 */ /* 0x000fec000b800000 */
[----:B------:R-:W-:Y:S01]  /*40a0*/  R2UR UR48, R14 ;  /* 0x000000000e3072ca */ /* 0x000fe200000e0000 */
[----:B------:R-:W-:Y:S01]  /*40b0*/  UMOV UR9, URZ ;  /* 0x000000ff00097c82 */ /* 0x000fe20008000000 */
[----:B------:R-:W-:Y:S01]  /*40c0*/  R2UR UR47, R12 ;  /* 0x000000000c2f72ca */ /* 0x000fe200000e0000 */
[----:B------:R-:W-:-:S14]  /*40d0*/  UMOV UR5, UR46 ;  /* 0x0000002e00057c82 */ /* 0x000fdc0008000000 */
.L_x_68:
[----:B------:R-:W-:Y:S02]  /*40e0*/  UIADD3 UR48, UPT, UPT, UR48, 0x1, URZ ;  /* 0x0000000130307890 */ /* 0x000fe4000fffe0ff */
[----:B------:R-:W-:Y:S02]  /*40f0*/  ULEA UR7, UR5, UR49, 0x3 ;  /* 0x0000003105077291 */ /* 0x000fe4000f8e18ff */
[----:B------:R-:W-:Y:S01]  /*4100*/  UISETP.NE.AND UP0, UPT, UR48, URZ, UPT ;  /* 0x000000ff3000728c */ /* 0x000fe2000bf05270 */
[----:B--23--:R-:W-:Y:S10]  /*4110*/  @P2 BRA `(.L_x_66) ;  /* 0x00000000000c2947 */ /* 0x00cff40003800000 */
[----:B-1----:R-:W-:Y:S04]  /*4120*/  SHF.L.U32 R2, R8, 0x1f, RZ ;  /* 0x0000001f08027819 */ /* 0x002fe800000006ff */
[----:B------:R-:W1:Y:S02]  /*4130*/  SYNCS.PHASECHK.TRANS64.TRYWAIT P0, [UR7], R2 ;  /* 0x00000002ff0075a7 */ /* 0x000e640008001107 */
[----:B-1----:R-:W-:Y:S05]  /*4140*/  @!P0 BRA `(.L_x_67) ;  /* 0x000000ac00cc8947 */ /* 0x002fea0003800000 */
.L_x_66:
[----:B------:R-:W-:Y:S01]  /*4150*/  UISETP.NE.AND UP1, UPT, UR47, 0x1, UPT ;  /* 0x000000012f00788c */ /* 0x000fe2000bf25270 */
[----:B------:R-:W-:Y:S01]  /*4160*/  PLOP3.LUT P2, PT, PT, PT, PT, 0x80, 0x8 ;  /* 0x000000000008781c */ /* 0x000fe20003f4f070 */
[----:B------:R-:W-:Y:S01]  /*4170*/  UIADD3 UR4, UPT, UPT, UR5, 0x1, URZ ;  /* 0x0000000105047890 */ /* 0x000fe2000fffe0ff */
[----:B------:R-:W-:Y:S01]  /*4180*/  R2UR UR10, R17 ;  /* 0x00000000110a72ca */ /* 0x000fe200000e0000 */
[----:B------:R-:W-:Y:S01]  /*4190*/  UIADD3 UR50, UPT, UPT, UR7, 0x18, URZ ;  /* 0x0000001807327890 */ /* 0x000fe2000fffe0ff */
[----:B------:R-:W-:Y:S01]  /*41a0*/  R2UR UR8, R18 ;  /* 0x00000000120872ca */ /* 0x000fe200000e0000 */
[----:B------:R-:W-:Y:S01]  /*41b0*/  UISETP.NE.AND UP2, UPT, UR4, 0x3, UPT ;  /* 0x000000030400788c */ /* 0x000fe2000bf45270 */
[----:B------:R-:W-:Y:S01]  /*41c0*/  PLOP3.LUT P0, PT, PT, PT, UP1, 0x80, 0x8 ;  /* 0x000000000008781c */ /* 0x000fe20003f0f018 */
[----:B------:R-:W-:Y:S01]  /*41d0*/  UIADD3 UR47, UPT, UPT, UR47, -0x1, URZ ;  /* 0xffffffff2f2f7890 */ /* 0x000fe2000fffe0ff */
[----:B------:R-:W-:Y:S01]  /*41e0*/  R2UR UR14, R16 ;  /* 0x00000000100e72ca */ /* 0x000fe200000e0000 */
[----:B------:R-:W-:Y:S01]  /*41f0*/  USEL UR6, URZ, 0x1, UP2 ;  /* 0x00000001ff067887 */ /* 0x000fe20009000000 */
[----:B------:R-:W-:Y:S01]  /*4200*/  R2UR UR12, R15 ;  /* 0x000000000f0c72ca */ /* 0x000fe200000e0000 */
[----:B------:R-:W-:Y:S01]  /*4210*/  USEL UR46, UR4, URZ, UP2 ;  /* 0x000000ff042e7287 */ /* 0x000fe20009000000 */
[----:B------:R-:W-:Y:S01]  /*4220*/  UMOV UR11, 0x4008 ;  /* 0x00004008000b7882 */ /* 0x000fe20000000000 */
[----:B------:R-:W-:Y:S02]  /*4230*/  UMOV UR43, 0x4008 ;  /* 0x00004008002b7882 */ /* 0x000fe40000000000 */
[----:B------:R-:W-:Y:S01]  /*4240*/  @UP1 ULEA UR4, UR46, UR49, 0x3 ;  /* 0x000000312e041291 */ /* 0x000fe2000f8e18ff */
[----:B------:R-:W-:Y:S01]  /*4250*/  LOP3.LUT R8, R8, UR6, RZ, 0x3c, !PT ;  /* 0x0000000608087c12 */ /* 0x000fe2000f8e3cff */
[----:B------:R-:W-:Y:S02]  /*4260*/  ULEA UR10, UR5, UR10, 0x6 ;  /* 0x0000000a050a7291 */ /* 0x000fe4000f8e30ff */
[----:B------:R-:W-:Y:S01]  /*4270*/  ULEA UR8, UR5, UR8, 0x6 ;  /* 0x0000000805087291 */ /* 0x000fe2000f8e30ff */
[----:B-1----:R-:W-:Y:S01]  /*4280*/  @P0 SHF.L.U32 R0, R8, 0x1f, RZ ;  /* 0x0000001f08000819 */ /* 0x002fe200000006ff */
[----:B------:R-:W-:Y:S02]  /*4290*/  UIADD3 UR42, UPT, UPT, UR10, 0x20, URZ ;  /* 0x000000200a2a7890 */ /* 0x000fe4000fffe0ff */
[----:B------:R-:W-:Y:S01]  /*42a0*/  UISETP.NE.U32.AND UP1, UPT, UR9, URZ, UPT ;  /* 0x000000ff0900728c */ /* 0x000fe2000bf25070 */
[----:B------:R2:W3:Y:S01]  /*42b0*/  @P0 SYNCS.PHASECHK.TRANS64.TRYWAIT P2, [UR4], R0 ;  /* 0x00000000ff0005a7 */ /* 0x0004e20008041104 */
[----:B------:R-:W-:Y:S01]  /*42c0*/  UIADD3 UR40, UPT, UPT, UR8, 0x20, URZ ;  /* 0x0000002008287890 */ /* 0x000fe2000fffe0ff */
[----:B------:R1:W-:Y:S01]  /*42d0*/  UTCCP.T.S.4x32dp128bit tmem[UR45+0x100], gdesc[UR10] ;  /* 0x0001000a2d0079e7 */ /* 0x0003e20009100000 */
[----:B------:R-:W-:Y:S02]  /*42e0*/  ULEA UR6, UR5, UR14, 0xb ;  /* 0x0000000e05067291 */ /* 0x000fe4000f8e58ff */
[----:B------:R-:W-:Y:S01]  /*42f0*/  ULEA UR4, UR5, UR12, 0xb ;  /* 0x0000000c05047291 */ /* 0x000fe2000f8e58ff */
[----:B------:R4:W-:Y:S01]  /*4300*/  UTCCP.T.S.4x32dp128bit tmem[UR45+0x104], gdesc[UR42] ;  /* 0x0001042a2d0079e7 */ /* 0x0009e20009100000 */
[----:B------:R-:W-:Y:S02]  /*4310*/  UIADD3 UR38, UPT, UPT, UR6, 0x2, URZ ;  /* 0x0000000206267890 */ /* 0x000fe4000fffe0ff */
        /* <DEDUP_REMOVED lines=8> */
[----:B------:R-:W-:Y:S01]  /*43a0*/  UIADD3 UR20, UPT, UPT, UR4, 0x402, URZ ;  /* 0x0000040204147890 */ /* 0x000fe2000fffe0ff */
[----:B-1----:R-:W-:Y:S01]  /*43b0*/  R2UR UR10, R23 ;  /* 0x00000000170a72ca */ /* 0x002fe200000e0000 */
[----:B------:R-:W-:Y:S01]  /*43c0*/  UIADD3 UR18, UPT, UPT, UR6, 0x404, URZ ;  /* 0x0000040406127890 */ /* 0x000fe2000fffe0ff */
[----:B------:R-:W-:Y:S01]  /*43d0*/  R2UR UR11, R22 ;  /* 0x00000000160b72ca */ /* 0x000fe200000e0000 */
[----:B------:R-:W-:Y:S01]  /*43e0*/  UIADD3 UR16, UPT, UPT, UR4, 0x404, URZ ;  /* 0x0000040404107890 */ /* 0x000fe2000fffe0ff */
[----:B----4-:R-:W-:Y:S01]  /*43f0*/  R2UR UR42, R21 ;  /* 0x00000000152a72ca */ /* 0x010fe200000e0000 */
[----:B------:R-:W-:Y:S01]  /*4400*/  UIADD3 UR14, UPT, UPT, UR6, 0x406, URZ ;  /* 0x00000406060e7890 */ /* 0x000fe2000fffe0ff */
[----:B------:R-:W-:Y:S01]  /*4410*/  R2UR UR43, R20 ;  /* 0x00000000142b72ca */ /* 0x000fe200000e0000 */
[----:B------:R-:W-:Y:S01]  /*4420*/  UIADD3 UR12, UPT, UPT, UR4, 0x406, URZ ;  /* 0x00000406040c7890 */ /* 0x000fe2000fffe0ff */
[----:B------:R-:W-:Y:S01]  /*4430*/  UMOV UR9, 0x4008 ;  /* 0x0000400800097882 */ /* 0x000fe20000000000 */
[----:B------:R-:W-:Y:S01]  /*4440*/  UMOV UR41, 0x4008 ;  /* 0x0000400800297882 */ /* 0x000fe20000000000 */
[----:B------:R1:W-:Y:S01]  /*4450*/  UTCCP.T.S.4x32dp128bit tmem[UR45+0x108], gdesc[UR8] ;  /* 0x000108082d0079e7 */ /* 0x0003e20009100000 */
[----:B------:R-:W-:Y:S01]  /*4460*/  UTCCP.T.S.4x32dp128bit tmem[UR45+0x10c], gdesc[UR40] ;  /* 0x00010c282d0079e7 */ /* 0x000fe20009100000 */
[----:B------:R-:W-:Y:S01]  /*4470*/  UMOV UR7, 0x40004040 ;  /* 0x4000404000077882 */ /* 0x000fe20000000000 */
        /* <DEDUP_REMOVED lines=15> */
[----:B-1----:R-:W-:Y:S02]  /*4570*/  R2UR UR8, R25 ;  /* 0x00000000190872ca */ /* 0x002fe400000e0000 */
[----:B------:R-:W-:Y:S11]  /*4580*/  R2UR UR9, R24 ;  /* 0x00000000180972ca */ /* 0x000ff600000e0000 */
[----:B------:R-:W-:Y:S02]  /*4590*/  @!UPT UIADD3 URZ, UPT, UPT, URZ, URZ, URZ ;  /* 0x000000fffffff290 */ /* 0x000fe4000fffe0ff */
[----:B------:R1:W-:Y:S01]  /*45a0*/  UTCQMMA gdesc[UR4], gdesc[UR6], tmem[UR44], tmem[UR66], idesc[UR67], tmem[UR8], UP1 ;  /* 0x0008420604007dea */ /* 0x0003e2000880032c */
[----:B------:R2:W-:Y:S01]  /*45b0*/  UTCQMMA gdesc[UR36], gdesc[UR38], tmem[UR44], tmem[UR64], idesc[UR65], tmem[UR42], UPT ;  /* 0x002a402624007dea */ /* 0x0005e2000b80032c */
[----:B------:R2:W-:Y:S01]  /*45c0*/  UTCQMMA gdesc[UR32], gdesc[UR34], tmem[UR44], tmem[UR62], idesc[UR63], tmem[UR76], UPT ;  /* 0x004c3e2220007dea */ /* 0x0005e2000b80032c */
[----:B------:R2:W-:Y:S01]  /*45d0*/  UTCQMMA gdesc[UR28], gdesc[UR30], tmem[UR44], tmem[UR60], idesc[UR61], tmem[UR74], UPT ;  /* 0x004a3c1e1c007dea */ /* 0x0005e2000b80032c */
[----:B------:R2:W-:Y:S01]  /*45e0*/  UTCQMMA gdesc[UR24], gdesc[UR26], tmem[UR44], tmem[UR58], idesc[UR59], tmem[UR10], UPT ;  /* 0x000a3a1a18007dea */ /* 0x0005e2000b80032c */
[----:B------:R2:W-:Y:S01]  /*45f0*/  UTCQMMA gdesc[UR20], gdesc[UR22], tmem[UR44], tmem[UR56], idesc[UR57], tmem[UR72], UPT ;  /* 0x0048381614007dea */ /* 0x0005e2000b80032c */
[----:B------:R2:W-:Y:S01]  /*4600*/  UTCQMMA gdesc[UR16], gdesc[UR18], tmem[UR44], tmem[UR54], idesc[UR55], tmem[UR70], UPT ;  /* 0x0046361210007dea */ /* 0x0005e2000b80032c */
[----:B------:R2:W-:Y:S01]  /*4610*/  UTCQMMA gdesc[UR12], gdesc[UR14], tmem[UR44], tmem[UR52], idesc[UR53], tmem[UR68], UPT ;  /* 0x0044340e0c007dea */ /* 0x0005e2000b80032c */
[----:B------:R2:W-:Y:S01]  /*4620*/  UTCBAR.MULTICAST [UR50], URZ, UR51 ;  /* 0x000000ff320073e9 */ /* 0x0005e20008000833 */
[----:B-1----:R-:W-:Y:S01]  /*4630*/  UMOV UR9, 0x1 ;  /* 0x0000000100097882 */ /* 0x002fe20000000000 */
[----:B------:R-:W-:Y:S01]  /*4640*/  UMOV UR5, UR46 ;  /* 0x0000002e00057c82 */ /* 0x000fe20008000000 */
[----:B------:R-:W-:Y:S05]  /*4650*/  BRA.U UP0, `(.L_x_68) ;  /* 0xfffffff900a07547 */ /* 0x000fea000b83ffff */
.L_x_65:
[----:B------:R-:W-:Y:S02]  /*4660*/  R2UR UR4, R19 ;  /* 0x00000000130472ca */ /* 0x000fe400000e0000 */
[----:B------:R-:W-:Y:S02]  /*4670*/  R2UR UR5, R13 ;  /* 0x000000000d0572ca */ /* 0x000fe400000e0000 */
[----:B------:R-:W-:-:S04]  /*4680*/  ISETP.NE.AND P0, PT, R10, 0x2, PT ;  /* 0x000000020a00780c */ /* 0x000fc80003f05270 */
[----:B-12---:R-:W-:Y:S02]  /*4690*/  SEL R0, RZ, 0x1, P0 ;  /* 0x00000001ff007807 */ /* 0x006fe40000000000 */
[----:B------:R-:W-:Y:S02]  /*46a0*/  SEL R10, R10, RZ, P0 ;  /* 0x000000ff0a0a7207 */ /* 0x000fe40000000000 */
[----:B------:R-:W-:Y:S01]  /*46b0*/  LOP3.LUT R9, R9, R0, RZ, 0x3c, !PT ;  /* 0x0000000009097212 */ /* 0x000fe200078e3cff */
[----:B------:R-:W-:Y:S02]  /*46c0*/  UIADD3 UR4, UPT, UPT, UR4, 0x1, URZ ;  /* 0x0000000104047890 */ /* 0x000fe4000fffe0ff */
[----:B------:R-:W-:Y:S02]  /*46d0*/  UIADD3 UR5, UPT, UPT, UR5, 0xa0, URZ ;  /* 0x000000a005057890 */ /* 0x000fe4000fffe0ff */
[----:B------:R-:W-:-:S04]  /*46e0*/  UISETP.NE.AND UP0, UPT, UR4, 0x2, UPT ;  /* 0x000000020400788c */ /* 0x000fc8000bf05270 */
[----:B------:R-:W-:Y:S02]  /*46f0*/  USEL UR6, URZ, 0x1, UP0 ;  /* 0x00000001ff067887 */ /* 0x000fe40008000000 */
[----:B------:R-:W-:Y:S01]  /*4700*/  USEL UR4, UR4, URZ, UP0 ;  /* 0x000000ff04047287 */ /* 0x000fe20008000000 */
[----:B------:R1:W-:Y:S03]  /*4710*/  UTCBAR [UR5], URZ ;  /* 0x000000ff050073e9 */ /* 0x0003e600080000ff */
[----:B------:R-:W-:Y:S02]  /*4720*/  LOP3.LUT R11, R11, UR6, RZ, 0x3c, !PT ;  /* 0x000000060b0b7c12 */ /* 0x000fe4000f8e3cff */
[----:B------:R-:W-:Y:S01]  /*4730*/  IMAD.U32 R19, RZ, RZ, UR4 ;  /* 0x00000004ff137e24 */ /* 0x000fe2000f8e00ff */
[----:B------:R-:W-:Y:S06]  /*4740*/  @P1 BRA `(.L_x_69) ;  /* 0xfffffff400dc1947 */ /* 0x000fec000383ffff */
[----:B------:R-:W2:Y:S01]  /*4750*/  S2UR UR7, SR_CgaCtaId ;  /* 0x00000000000779c3 */ /* 0x000ea20000008800 */
[----:B-1----:R-:W-:Y:S02]  /*4760*/  R2UR UR5, R19 ;  /* 0x00000000130572ca */ /* 0x002fe400000e0000 */
[----:B------:R-:W-:Y:S01]  /*4770*/  ELECT P0, URZ, PT ;  /* 0x0000000000ff782f */ /* 0x000fe20003800000 */
[----:B------:R-:W-:Y:S01]  /*4780*/  IMAD.MOV.U32 R0, RZ, RZ, 0x1 ;  /* 0x00000001ff007424 */ /* 0x000fe200078e00ff */
[----:B------:R-:W-:Y:S01]  /*4790*/  UIADD3 UR49, UPT, UPT, UR49, 0xb0, URZ ;  /* 0x000000b031317890 */ /* 0x000fe2000fffe0ff */
[----:B------:R-:W-:Y:S01]  /*47a0*/  SHF.L.U32 R2, R11, 0x1f, RZ ;  /* 0x0000001f0b027819 */ /* 0x000fe200000006ff */
[----:B------:R-:W-:Y:S01]  /*47b0*/  UMOV UR4, 0x40 ;  /* 0x0000004000047882 */ /* 0x000fe20000000000 */
[----:B------:R-:W-:Y:S01]  /*47c0*/  UVIRTCOUNT.DEALLOC.SMPOOL 0x80 ;  /* 0x000000800000784c */ /* 0x000fe20000000000 */
[----:B--2---:R-:W-:-:S05]  /*47d0*/  ULEA UR7, UR7, UR4, 0x18 ;  /* 0x0000000407077291 */ /* 0x004fca000f8ec0ff */
[----:B------:R-:W-:-:S04]  /*47e0*/  ULEA UR4, UR5, UR49, 0x3 ;  /* 0x0000003105047291 */ /* 0x000fc8000f8e18ff */
[----:B------:R1:W-:Y:S05]  /*47f0*/  @P0 STS.U8 [UR7+0x1c], R0 ;  /* 0x00001c00ff000988 */ /* 0x0003ea0008000007 */
[----:B------:R-:W2:Y:S02]  /*4800*/  SYNCS.PHASECHK.TRANS64.TRYWAIT P0, [UR4], R2 ;  /* 0x00000002ff0075a7 */ /* 0x000ea40008001104 */
[----:B-12---:R-:W-:Y:S05]  /*4810*/  @!P0 BRA `(.L_x_70) ;  /* 0x000000a800308947 */ /* 0x006fea0003800000 */
.L_x_209:
[----:B------:R-:W-:-:S13]  /*4820*/  R2UR UR4, R19 ;  /* 0x00000000130472ca */ /* 0x000fda00000e0000 */
[----:B------:R-:W-:-:S04]  /*4830*/  UIADD3 UR4, UPT, UPT, UR4, 0x1, URZ ;  /* 0x0000000104047890 */ /* 0x000fc8000fffe0ff */
[----:B------:R-:W-:-:S04]  /*4840*/  UISETP.NE.AND UP0, UPT, UR4, 0x2, UPT ;  /* 0x000000020400788c */ /* 0x000fc8000bf05270 */
[----:B------:R-:W-:Y:S02]  /*4850*/  USEL UR5, URZ, 0x1, UP0 ;  /* 0x00000001ff057887 */ /* 0x000fe40008000000 */
[----:B------:R-:W-:-:S04]  /*4860*/  USEL UR4, UR4, URZ, UP0 ;  /* 0x000000ff04047287 */ /* 0x000fc80008000000 */
[----:B------:R-:W-:Y:S01]  /*4870*/  ULEA UR4, UR4, UR49, 0x3 ;  /* 0x0000003104047291 */ /* 0x000fe2000f8e18ff */
[----:B-1----:R-:W-:-:S04]  /*4880*/  LOP3.LUT R2, R11, UR5, RZ, 0x3c, !PT ;  /* 0x000000050b027c12 */ /* 0x002fc8000f8e3cff */
[----:B------:R-:W-:-:S04]  /*4890*/  SHF.L.U32 R2, R2, 0x1f, RZ ;  /* 0x0000001f02027819 */ /* 0x000fc800000006ff */
[----:B------:R-:W1:Y:S02]  /*48a0*/  SYNCS.PHASECHK.TRANS64.TRYWAIT P0, [UR4], R2 ;  /* 0x00000002ff0075a7 */ /* 0x000e640008001104 */
[----:B-1----:R-:W-:Y:S05]  /*48b0*/  @!P0 BRA `(.L_x_71) ;  /* 0x000000a800208947 */ /* 0x002fea0003800000 */
.L_x_211:
[----:B------:R-:W-:Y:S01]  /*48c0*/  NOP ;  /* 0x0000000000007918 */ /* 0x000fe20000000000 */
[----:B-1----:R-:W1:Y:S01]  /*48d0*/  LDS R0, [UR7+0x14] ;  /* 0x00001407ff007984 */ /* 0x002e620008000800 */
[----:B------:R-:W-:Y:S01]  /*48e0*/  ULOP3.LUT UR4, UR45, 0xffff, URZ, 0xc0, !UPT ;  /* 0x0000ffff2d047892 */ /* 0x000fe2000f8ec0ff */
[----:B------:R-:W-:Y:S01]  /*48f0*/  UMOV UR5, 0xffff ;  /* 0x0000ffff00057882 */ /* 0x000fe20000000000 */
[----:B------:R-:W-:Y:S02]  /*4900*/  UMOV UR6, 0x1 ;  /* 0x0000000100067882 */ /* 0x000fe40000000000 */
[----:B------:R-:W-:-:S04]  /*4910*/  USHF.R.U32.HI UR4, URZ, 0x5, UR4 ;  /* 0x00000005ff047899 */ /* 0x000fc80008011604 */
[----:B------:R-:W-:Y:S02]  /*4920*/  USHF.L.U32 UR5, UR5, UR4, URZ ;  /* 0x0000000405057299 */ /* 0x000fe400080006ff */
[----:B------:R-:W-:-:S04]  /*4930*/  USHF.L.U32 UR4, UR6, UR4, URZ ;  /* 0x0000000406047299 */ /* 0x000fc800080006ff */
[----:B-1----:R-:W-:-:S04]  /*4940*/  LOP3.LUT R0, R0, UR5, RZ, 0xc0, !PT ;  /* 0x0000000500007c12 */ /* 0x002fc8000f8ec0ff */
[----:B------:R-:W-:-:S13]  /*4950*/  ISETP.NE.AND P0, PT, R0, UR5, PT ;  /* 0x0000000500007c0c */ /* 0x000fda000bf05270 */
[----:B------:R-:W-:Y:S05]  /*4960*/  @P0 BRA `(.L_x_72) ;  /* 0x0000000000580947 */ /* 0x000fea0003800000 */
[----:B------:R-:W1:Y:S02]  /*4970*/  LDS R0, [UR7+0x18] ;  /* 0x00001807ff007984 */ /* 0x000e640008000800 */
[----:B-1----:R-:W-:-:S04]  /*4980*/  LOP3.LUT R0, R0, UR4, RZ, 0xc0, !PT ;  /* 0x0000000400007c12 */ /* 0x002fc8000f8ec0ff */
[----:B------:R-:W-:-:S13]  /*4990*/  ISETP.NE.AND P0, PT, R0, UR4, PT ;  /* 0x0000000400007c0c */ /* 0x000fda000bf05270 */
[----:B------:R-:W-:Y:S05]  /*49a0*/  @P0 BRA `(.L_x_73) ;  /* 0x00000000003c0947 */ /* 0x000fea0003800000 */
[----:B------:R-:W1:Y:S01]  /*49b0*/  S2R R2, SR_LANEID ;  /* 0x0000000000027919 */ /* 0x000e620000000000 */
[----:B------:R-:W-:-:S06]  /*49c0*/  ULOP3.LUT UR5, URZ, UR5, URZ, 0x33, !UPT ;  /* 0x00000005ff057292 */ /* 0x000fcc000f8e33ff */
[----:B------:R-:W-:-:S04]  /*49d0*/  IMAD.U32 R0, RZ, RZ, UR5 ;  /* 0x00000005ff007e24 */ /* 0x000fc8000f8e00ff */
[----:B------:R2:W4:Y:S02]  /*49e0*/  REDUX UR8, R0 ;  /* 0x00000000000873c4 */ /* 0x0005240000000000 */
[----:B------:R1:W-:Y:S01]  /*49f0*/  UTCATOMSWS.AND URZ, UR5 ;  /* 0x0000000500ff79e3 */ /* 0x0003e20008000000 */
[----:B--2---:R-:W-:Y:S01]  /*4a00*/  LOP3.LUT R0, RZ, UR4, RZ, 0x33, !PT ;  /* 0x00000004ff007c12 */ /* 0x004fe2000f8e33ff */
[----:B------:R-:W-:Y:S02]  /*4a10*/  VOTEU.ANY UR4, UPT, PT ;  /* 0x0000000000047886 */ /* 0x000fe400038e0100 */
[----:B------:R-:W-:Y:S02]  /*4a20*/  UFLO.U32 UR4, UR4 ;  /* 0x00000004000472bd */ /* 0x000fe400080e0000 */
[----:B------:R-:W2:Y:S04]  /*4a30*/  REDUX UR6, R0 ;  /* 0x00000000000673c4 */ /* 0x000ea80000000000 */
[----:B-1----:R-:W-:-:S02]  /*4a40*/  ISETP.EQ.U32.AND P0, PT, R2, UR4, PT ;  /* 0x0000000402007c0c */ /* 0x002fc4000bf02070 */
[----:B----4-:R-:W-:-:S11]  /*4a50*/  MOV R2, UR8 ;  /* 0x0000000800027c02 */ /* 0x010fd60008000f00 */
[----:B------:R1:W-:Y:S01]  /*4a60*/  @P0 ATOMS.AND RZ, [UR7+0x14], R2 ;  /* 0x00001402ffff098c */ /* 0x0003e2000a800007 */
[----:B--2---:R-:W-:-:S05]  /*4a70*/  IMAD.U32 R0, RZ, RZ, UR6 ;  /* 0x00000006ff007e24 */ /* 0x004fca000f8e00ff */
[----:B------:R1:W-:Y:S01]  /*4a80*/  @P0 ATOMS.AND RZ, [UR7+0x18], R0 ;  /* 0x00001800ffff098c */ /* 0x0003e2000a800007 */
[----:B------:R-:W-:Y:S05]  /*4a90*/  BRA `(.L_x_74) ;  /* 0x0000000000147947 */ /* 0x000fea0003800000 */
.L_x_73:
[----:B------:R-:W-:Y:S02]  /*4aa0*/  MOV R2, 0x4ac0 ;  /* 0x00004ac000027802 */ /* 0x000fe40000000f00 */
[----:B---3-5:R-:W-:Y:S05]  /*4ab0*/  CALL.REL.NOINC `($__internal_0_$__cuda_sm10x_tcgen05_guardrail_trap_col_being_dealloced_not_returned_by_alloc) ;  /* 0x000000ac00b87944 */ /* 0x028fea0003c00000 */
[----:B------:R-:W-:Y:S05]  /*4ac0*/  BRA `(.L_x_74) ;  /* 0x0000000000087947 */ /* 0x000fea0003800000 */
.L_x_72:
[----:B------:R-:W-:Y:S02]  /*4ad0*/  MOV R2, 0x4af0 ;  /* 0x00004af000027802 */ /* 0x000fe40000000f00 */
[----:B---3-5:R-:W-:Y:S05]  /*4ae0*/  CALL.REL.NOINC `($__internal_2_$__cuda_sm10x_tcgen05_guardrail_trap_unallocated_columns_being_dealloced) ;  /* 0x000000ac00c47944 */ /* 0x028fea0003c00000 */
.L_x_74:
[----:B------:R-:W-:Y:S01]  /*4af0*/  NOP ;  /* 0x0000000000007918 */ /* 0x000fe20000000000 */
[----:B------:R-:W-:Y:S05]  /*4b00*/  EXIT ;  /* 0x000000000000794d */ /* 0x000fea0003800000 */
.L_x_58:
[----:B------:R-:W-:-:S09]  /*4b10*/  UISETP.NE.OR UP5, UPT, UR21, 0x3, !UP5 ;  /* 0x000000031500788c */ /* 0x000fd2000efa5670 */
[----:B------:R-:W-:Y:S05]  /*4b20*/  BRA.U UP5, `(.L_x_75) ;  /* 0x0000001905447547 */ /* 0x000fea000b800000 */
[----:B------:R-:W2:Y:S01]  /*4b30*/  LDC R0, c[0x0][0xf30] ;  /* 0x0003cc00ff007b82 */ /* 0x000ea20000000800 */
[----:B------:R-:W-:Y:S01]  /*4b40*/  UMOV UR4, 0x400 ;  /* 0x0000040000047882 */ /* 0x000fe20000000000 */
[----:B------:R-:W-:Y:S01]  /*4b50*/  CS2R R30, SRZ ;  /* 0x00000000001e7805 */ /* 0x000fe2000001ff00 */
[----:B------:R-:W-:Y:S01]  /*4b60*/  ULEA UR4, UR61, UR4, 0x18 ;  /* 0x000000043d047291 */ /* 0x000fe2000f8ec0ff */
[----:B------:R-:W-:Y:S01]  /*4b70*/  IMAD.MOV.U32 R27, RZ, RZ, 0x1000 ;  /* 0x00001000ff1b7424 */ /* 0x000fe200078e00ff */
[----:B------:R-:W-:Y:S02]  /*4b80*/  UPLOP3.LUT UP0, UPT, UPT, UPT, UPT, 0x40, 0x4 ;  /* 0x000000000004789c */ /* 0x000fe40003f0e870 */
[----:B------:R-:W-:Y:S01]  /*4b90*/  UIADD3 UR49, UPT, UPT, UR4, 0x30, URZ ;  /* 0x0000003004317890 */ /* 0x000fe2000fffe0ff */
[----:B------:R-:W3:Y:S01]  /*4ba0*/  LDC R26, c[0x0][0x370] ;  /* 0x0000dc00ff1a7b82 */ /* 0x000ee20000000800 */
[----:B------:R-:W-:Y:S02]  /*4bb0*/  UIADD3 UR41, UPT, UPT, UR4, 0x38, URZ ;  /* 0x0000003804297890 */ /* 0x000fe4000fffe0ff */
[----:B------:R-:W-:-:S02]  /*4bc0*/  UIADD3 UR33, UPT, UPT, UR4, 0x40, URZ ;  /* 0x0000004004217890 */ /* 0x000fc4000fffe0ff */
[----:B------:R-:W-:-:S03]  /*4bd0*/  UIADD3 UR25, UPT, UPT, UR4, 0x48, URZ ;  /* 0x0000004804197890 */ /* 0x000fc6000fffe0ff */
[----:B------:R-:W4:Y:S08]  /*4be0*/  LDC R3, c[0x0][0xf0c] ;  /* 0x0003c300ff037b82 */ /* 0x000f300000000800 */
[----:B------:R-:W1:Y:S01]  /*4bf0*/  LDC R24, c[0x0][0xf20] ;  /* 0x0003c800ff187b82 */ /* 0x000e620000000800 */
[----:B--2---:R-:W-:-:S07]  /*4c00*/  ISETP.NE.AND P1, PT, R0, 0x1, PT ;  /* 0x000000010000780c */ /* 0x004fce0003f25270 */
[----:B------:R-:W2:Y:S08]  /*4c10*/  LDC.64 R32, c[0x0][0x348] ;  /* 0x0000d200ff207b82 */ /* 0x000eb00000000a00 */
[----:B------:R-:W1:Y:S08]  /*4c20*/  LDC.64 R14, c[0x0][0xc88] ;  /* 0x00032200ff0e7b82 */ /* 0x000e700000000a00 */
[----:B------:R-:W1:Y:S08]  /*4c30*/  LDC.64 R18, c[0x0][0xf10] ;  /* 0x0003c400ff127b82 */ /* 0x000e700000000a00 */
[----:B------:R-:W1:Y:S08]  /*4c40*/  LDC.64 R6, c[0x0][0xf18] ;  /* 0x0003c600ff067b82 */ /* 0x000e700000000a00 */
[----:B------:R-:W1:Y:S08]  /*4c50*/  LDC.64 R4, c[0x0][0xf28] ;  /* 0x0003ca00ff047b82 */ /* 0x000e700000000a00 */
[----:B------:R-:W1:Y:S08]  /*4c60*/  LDC.64 R16, c[0x0][0xc90] ;  /* 0x00032400ff107b82 */ /* 0x000e700000000a00 */
[----:B--234-:R-:W1:Y:S02]  /*4c70*/  LDC R25, c[0x0][0x374] ;  /* 0x0000dd00ff197b82 */ /* 0x01ce640000000800 */
.L_x_90:
[C---:B------:R-:W-:Y:S02]  /*4c80*/  LEA R0, R31.reuse, UR4, 0x3 ;  /* 0x000000041f007c11 */ /* 0x040fe4000f8e18ff */
[----:B------:R-:W-:Y:S02]  /*4c90*/  SHF.L.U32 R2, R30, 0x1f, RZ ;  /* 0x0000001f1e027819 */ /* 0x000fe400000006ff */
[----:B------:R-:W-:Y:S02]  /*4ca0*/  LEA R20, R31, UR4, 0x4 ;  /* 0x000000041f147c11 */ /* 0x000fe4000f8e20ff */
[----:B------:R-:W2:Y:S02]  /*4cb0*/  SYNCS.PHASECHK.TRANS64.TRYWAIT P0, [R0+URZ+0x80], R2 ;  /* 0x00008002000075a7 */ /* 0x000ea400080011ff */
[----:B--23--:R-:W-:Y:S05]  /*4cc0*/  @!P0 BRA `(.L_x_76) ;  /* 0x000000a400348947 */ /* 0x00cfea0003800000 */
.L_x_212:
[----:B------:R-:W-:Y:S01]  /*4cd0*/  ISETP.GE.AND P0, PT, R43, 0x1, PT ;  /* 0x000000012b00780c */ /* 0x000fe20003f06270 */
[----:B------:R-:W3:Y:S01]  /*4ce0*/  LDS.128 R20, [R20+0xf0] ;  /* 0x0000f00014147984 */ /* 0x000ee20000000c00 */
[----:B-1----:R-:W-:Y:S01]  /*4cf0*/  ISETP.NE.U32.AND P5, PT, R16, RZ, PT ;  /* 0x000000ff1000720c */ /* 0x002fe20003fa5070 */
[----:B--2---:R-:W-:Y:S01]  /*4d00*/  VIADD R0, R0, 0x90 ;  /* 0x0000009000007836 */ /* 0x004fe20000000000 */
[----:B------:R-:W-:Y:S01]  /*4d10*/  ISETP.NE.U32.AND P4, PT, R16, RZ, PT ;  /* 0x000000ff1000720c */ /* 0x000fe20003f85070 */
[----:B------:R-:W-:Y:S01]  /*4d20*/  IMAD.MOV.U32 R28, RZ, RZ, 0x1 ;  /* 0x00000001ff1c7424 */ /* 0x000fe200078e00ff */
[C---:B------:R-:W-:Y:S01]  /*4d30*/  ISETP.NE.AND.EX P5, PT, R17.reuse, RZ, PT, P5 ;  /* 0x000000ff1100720c */ /* 0x040fe20003fa5350 */
[----:B------:R-:W-:Y:S01]  /*4d40*/  USHF.L.U32 UR50, UR12, 0x7, URZ ;  /* 0x000000070c327899 */ /* 0x000fe200080006ff */
[----:B------:R-:W-:Y:S01]  /*4d50*/  PRMT R0, RZ, 0x654, R0 ;  /* 0x00000654ff007816 */ /* 0x000fe20000000000 */
[----:B------:R-:W-:Y:S01]  /*4d60*/  @!PT LDS RZ, [RZ] ;  /* 0x00000000fffff984 */ /* 0x000fe20000000800 */
[----:B------:R-:W-:Y:S01]  /*4d70*/  @!PT LDS RZ, [RZ] ;  /* 0x00000000fffff984 */ /* 0x000fe20000000800 */
[----:B------:R-:W-:Y:S01]  /*4d80*/  @!PT LDS RZ, [RZ] ;  /* 0x00000000fffff984 */ /* 0x000fe20000000800 */
[----:B------:R-:W-:Y:S01]  /*4d90*/  @!PT LDS RZ, [RZ] ;  /* 0x00000000fffff984 */ /* 0x000fe20000000800 */
[----:B------:R1:W-:Y:S06]  /*4da0*/  MEMBAR.ALL.CTA ;  /* 0x0000000000007992 */ /* 0x0003ec0000008000 */
[----:B-1----:R-:W1:Y:S01]  /*4db0*/  FENCE.VIEW.ASYNC.S ;  /* 0x00000000000073c6 */ /* 0x002e620000000000 */
[----:B------:R-:W-:Y:S01]  /*4dc0*/  ISETP.NE.AND.EX P4, PT, R17, RZ, PT, P4 ;  /* 0x000000ff1100720c */ /* 0x000fe20003f85340 */
[----:B------:R-:W-:Y:S01]  /*4dd0*/  USHF.L.U32 UR51, UR20, 0x7, URZ ;  /* 0x0000000714337899 */ /* 0x000fe200080006ff */
[----:B------:R-:W-:Y:S01]  /*4de0*/  SHF.L.U32 R28, R28, 0x1f, RZ ;  /* 0x0000001f1c1c7819 */ /* 0x000fe200000006ff */
[----:B-1----:R1:W-:Y:S01]  /*4df0*/  SYNCS.ARRIVE.TRANS64.RED.A1T0 RZ, [R0+URZ], RZ ;  /* 0x000000ff00ff79a7 */ /* 0x0023e200081004ff */
[----:B---3--:R-:W-:Y:S11]  /*4e00*/  LOP3.LUT P3, RZ, R22, 0x1, RZ, 0xc0, !PT ;  /* 0x0000000116ff7812 */ /* 0x008ff6000786c0ff */
[----:B------:R-:W-:Y:S02]  /*4e10*/  @!UPT UIADD3 URZ, UPT, UPT, URZ, URZ, URZ ;  /* 0x000000fffffff290 */ /* 0x000fe4000fffe0ff */
[----:B------:R-:W-:Y:S02]  /*4e20*/  @P3 MOV R11, R20 ;  /* 0x00000014000b3202 */ /* 0x000fe40000000f00 */
[----:B------:R-:W-:Y:S01]  /*4e30*/  @P3 LOP3.LUT R10, R21, 0xffff, RZ, 0xc0, !PT ;  /* 0x0000ffff150a3812 */ /* 0x000fe200078ec0ff */
[----:B-1----:R-:W-:Y:S06]  /*4e40*/  @!P0 BRA `(.L_x_77) ;  /* 0x0000000000a48947 */ /* 0x002fec0003800000 */
[-C--:B------:R-:W-:Y:S01]  /*4e50*/  IMAD.HI.U32 R0, R25, R7.reuse, RZ ;  /* 0x0000000719007227 */ /* 0x080fe200078e00ff */
[----:B------:R-:W-:Y:S02]  /*4e60*/  ISETP.NE.AND P0, PT, R6, 0x1, PT ;  /* 0x000000010600780c */ /* 0x000fe40003f05270 */
[----:B------:R-:W-:Y:S01]  /*4e70*/  ISETP.NE.AND P2, PT, R43, 0x1, PT ;  /* 0x000000012b00780c */ /* 0x000fe20003f45270 */
[----:B------:R-:W-:Y:S01]  /*4e80*/  IMAD.HI.U32 R9, R26, R18, RZ ;  /* 0x000000121a097227 */ /* 0x000fe200078e00ff */
[----:B------:R-:W-:Y:S02]  /*4e90*/  SHF.R.U32.HI R0, RZ, R24, R0 ;  /* 0x00000018ff007219 */ /* 0x000fe40000011600 */
[----:B------:R-:W-:Y:S01]  /*4ea0*/  ISETP.NE.AND P6, PT, R3, 0x1, PT ;  /* 0x000000010300780c */ /* 0x000fe20003fc5270 */
[----:B------:R-:W-:Y:S01]  /*4eb0*/  IMAD.HI.U32 R13, R10, R7, RZ ;  /* 0x000000070a0d7227 */ /* 0x000fe200078e00ff */
[----:B------:R-:W-:Y:S02]  /*4ec0*/  SHF.R.U32.HI R9, RZ, R19, R9 ;  /* 0x00000013ff097219 */ /* 0x000fe40000011609 */
[----:B------:R-:W-:Y:S01]  /*4ed0*/  SEL R0, R25, R0, !P0 ;  /* 0x0000000019007207 */ /* 0x000fe20004000000 */
[----:B------:R-:W-:Y:S01]  /*4ee0*/  IMAD.HI.U32 R12, R11, R18, RZ ;  /* 0x000000120b0c7227 */ /* 0x000fe200078e00ff */
[----:B------:R-:W-:Y:S03]  /*4ef0*/  SEL R9, R26, R9, !P6 ;  /* 0x000000091a097207 */ /* 0x000fe60007000000 */
[-C--:B------:R-:W-:Y:S01]  /*4f00*/  IMAD.HI.U32 R8, R0, R4.reuse, RZ ;  /* 0x0000000400087227 */ /* 0x080fe200078e00ff */
[----:B------:R-:W-:Y:S03]  /*4f10*/  SHF.R.U32.HI R12, RZ, R19, R12 ;  /* 0x00000013ff0c7219 */ /* 0x000fe6000001160c */
[----:B------:R-:W-:Y:S01]  /*4f20*/  IMAD.HI.U32 R2, R9, R4, RZ ;  /* 0x0000000409027227 */ /* 0x000fe200078e00ff */
[-C--:B------:R-:W-:Y:S02]  /*4f30*/  @P2 SHF.R.U32.HI R0, RZ, R5.reuse, R8 ;  /* 0x00000005ff002219 */ /* 0x080fe40000011608 */
[----:B------:R-:W-:Y:S02]  /*4f40*/  SHF.R.U32.HI R8, RZ, R24, R13 ;  /* 0x00000018ff087219 */ /* 0x000fe4000001160d */
[----:B------:R-:W-:Y:S01]  /*4f50*/  @P2 SHF.R.U32.HI R9, RZ, R5, R2 ;  /* 0x00000005ff092219 */ /* 0x000fe20000011602 */
[----:B------:R-:W-:Y:S01]  /*4f60*/  IMAD R0, R43, R0, RZ ;  /* 0x000000002b007224 */ /* 0x000fe200078e02ff */
[----:B------:R-:W-:Y:S02]  /*4f70*/  SEL R8, R10, R8, !P0 ;  /* 0x000000080a087207 */ /* 0x000fe40004000000 */
[----:B------:R-:W-:Y:S01]  /*4f80*/  SEL R2, R11, R12, !P6 ;  /* 0x0000000c0b027207 */ /* 0x000fe20007000000 */
[C---:B------:R-:W-:Y:S01]  /*4f90*/  IMAD R12, R43.reuse, R9, RZ ;  /* 0x000000092b0c7224 */ /* 0x040fe200078e02ff */
[C---:B------:R-:W-:Y:S01]  /*4fa0*/  ISETP.GE.AND P0, PT, R8.reuse, R0, PT ;  /* 0x000000000800720c */ /* 0x040fe20003f06270 */
[----:B------:R-:W-:Y:S03]  /*4fb0*/  IMAD.HI.U32 R0, R8, R4, RZ ;  /* 0x0000000408007227 */ /* 0x000fe600078e00ff */
[----:B------:R-:W-:Y:S02]  /*4fc0*/  ISETP.GE.OR P0, PT, R2, R12, P0 ;  /* 0x0000000c0200720c */ /* 0x000fe40000706670 */
[-C--:B------:R-:W-:Y:S04]  /*4fd0*/  SHF.R.U32.HI R0, RZ, R5.reuse, R0 ;  /* 0x00000005ff007219 */ /* 0x080fe80000011600 */
[----:B------:R-:W-:Y:S05]  /*4fe0*/  SEL R13, R8, R0, !P2 ;  /* 0x00000000080d7207 */ /* 0x000fea0005000000 */
[----:B------:R-:W-:Y:S02]  /*4ff0*/  IMAD.MOV R12, RZ, RZ, -R13 ;  /* 0x000000ffff0c7224 */ /* 0x000fe400078e0a0d */
[C---:B------:R-:W-:Y:S04]  /*5000*/  @!P0 IMAD.HI.U32 R0, R2.reuse, R4, RZ ;  /* 0x0000000402008227 */ /* 0x040fe800078e00ff */
[----:B------:R-:W-:Y:S01]  /*5010*/  IMAD R12, R43, R12, R8 ;  /* 0x0000000c2b0c7224 */ /* 0x000fe200078e0208 */
[----:B------:R-:W-:Y:S04]  /*5020*/  @!P0 SHF.R.U32.HI R0, RZ, R5, R0 ;  /* 0x00000005ff008219 */ /* 0x000fe80000011600 */
[----:B------:R-:W-:Y:S04]  /*5030*/  @!P0 SEL R0, R2, R0, !P2 ;  /* 0x0000000002008207 */ /* 0x000fe80005000000 */
[----:B------:R-:W-:Y:S01]  /*5040*/  @!P0 IADD3 R13, PT, PT, R13, -R0, RZ ;  /* 0x800000000d0d8210 */ /* 0x000fe20007ffe0ff */
[----:B------:R-:W-:Y:S01]  /*5050*/  @!P0 IMAD R0, R9, R12, R0 ;  /* 0x0000000c09008224 */ /* 0x000fe200078e0200 */
[----:B------:R-:W-:Y:S01]  /*5060*/  IADD3 R9, PT, PT, -R8, RZ, RZ ;  /* 0x000000ff08097210 */ /* 0x000fe20007ffe1ff */
[--C-:B------:R-:W-:Y:S02]  /*5070*/  IMAD.MOV R12, RZ, RZ, -R2.reuse ;  /* 0x000000ffff0c7224 */ /* 0x100fe400078e0a02 */
[----:B------:R-:W-:Y:S02]  /*5080*/  @!P0 IMAD R8, R13, R43, R2 ;  /* 0x0000002b0d088224 */ /* 0x000fe400078e0202 */
[----:B------:R-:W-:Y:S02]  /*5090*/  @!P0 IMAD.MOV.U32 R2, RZ, RZ, R0 ;  /* 0x000000ffff028224 */ /* 0x000fe400078e0000 */
[----:B------:R-:W-:Y:S02]  /*50a0*/  IMAD R11, R3, R12, R11 ;  /* 0x0000000c030b7224 */ /* 0x000fe400078e020b */
[----:B------:R-:W-:Y:S02]  /*50b0*/  IMAD R10, R6, R9, R10 ;  /* 0x00000009060a7224 */ /* 0x000fe400078e020a */
[----:B------:R-:W-:Y:S02]  /*50c0*/  IMAD R11, R2, R3, R11 ;  /* 0x00000003020b7224 */ /* 0x000fe400078e020b */
[----:B------:R-:W-:Y:S02]  /*50d0*/  IMAD R10, R8, R6, R10 ;  /* 0x00000006080a7224 */ /* 0x000fe400078e020a */
.L_x_77:
[----:B------:R-:W-:Y:S05]  /*50e0*/  BRA.U UP0, `(.L_x_78) ;  /* 0x0000000100107547 */ /* 0x000fea000b800000 */
[----:B------:R-:W-:Y:S04]  /*50f0*/  MOV R2, UR58 ;  /* 0x0000003a00027c02 */ /* 0x000fe80008000f00 */
[----:B------:R-:W-:Y:S04]  /*5100*/  SHF.L.U32 R2, R2, 0x1f, RZ ;  /* 0x0000001f02027819 */ /* 0x000fe800000006ff */
[----:B------:R-:W1:Y:S02]  /*5110*/  SYNCS.PHASECHK.TRANS64.TRYWAIT P0, [UR4+0x78], R2 ;  /* 0x00007802ff0075a7 */ /* 0x000e640008001104 */
[----:B-1----:R-:W-:Y:S05]  /*5120*/  @!P0 BRA `(.L_x_79) ;  /* 0x000000a000308947 */ /* 0x002fea0003800000 */
.L_x_78:
[----:B------:R-:W-:Y:S05]  /*5130*/  @!P5 BRA `(.L_x_80) ;  /* 0x00000000002cd947 */ /* 0x000fea0003800000 */
[----:B------:R-:W-:Y:S01]  /*5140*/  ISETP.NE.U32.AND P0, PT, R14, RZ, PT ;  /* 0x000000ff0e00720c */ /* 0x000fe20003f05070 */
[----:B------:R-:W-:Y:S03]  /*5150*/  IMAD.MOV.U32 R86, RZ, RZ, 0x1 ;  /* 0x00000001ff567424 */ /* 0x000fe600078e00ff */
[----:B------:R-:W-:Y:S11]  /*5160*/  ISETP.NE.AND.EX P0, PT, R15, RZ, PT, P0 ;  /* 0x000000ff0f00720c */ /* 0x000ff60003f05300 */
[----:B------:R-:W-:Y:S02]  /*5170*/  @!UPT UIADD3 URZ, UPT, UPT, URZ, URZ, URZ ;  /* 0x000000fffffff290 */ /* 0x000fe4000fffe0ff */
[----:B------:R-:W2:Y:S01]  /*5180*/  @P0 LDC.64 R8, c[0x0][0xc88] ;  /* 0x00032200ff080b82 */ /* 0x000ea20000000a00 */
[----:B-1----:R-:W-:Y:S04]  /*5190*/  @P0 IMAD R0, R16, UR52, RZ ;  /* 0x0000003410000c24 */ /* 0x002fe8000f8e02ff */
[----:B--2---:R-:W-:Y:S04]  /*51a0*/  @P0 IMAD.WIDE R8, R0, 0x4, R8 ;  /* 0x0000000400080825 */ /* 0x004fe800078e0208 */
[----:B------:R-:W-:Y:S01]  /*51b0*/  HFMA2 R0, -RZ, RZ, 0, 5.9604644775390625e-08 ;  /* 0x00000001ff007431 */ /* 0x000fe200000001ff */
[----:B-----5:R2:W5:Y:S04]  /*51c0*/  @P0 LDG.E R53, desc[UR62][R8.64] ;  /* 0x0000003e08350981 */ /* 0x020568000c1e1900 */
[----:B------:R-:W-:Y:S01]  /*51d0*/  @!P0 PRMT R86, R0, 0x7610, R86 ;  /* 0x0000761000568816 */ /* 0x000fe20000000056 */
[----:B--2---:R-:W3:Y:S06]  /*51e0*/  @!P0 LDC R53, c[0x0][0xc80] ;  /* 0x00032000ff358b82 */ /* 0x004eec0000000800 */
.L_x_80:
[----:B---3-5:R-:W-:Y:S01]  /*51f0*/  @!P4 FSETP.EQ.AND P0, PT, R53, RZ, PT ;  /* 0x000000ff3500c20b */ /* 0x028fe20003f02000 */
[----:B------:R-:W-:Y:S01]  /*5200*/  @!UPT UIADD3 URZ, UPT, UPT, URZ, URZ, URZ ;  /* 0x000000fffffff290 */ /* 0x000fe2000fffe0ff */
[----:B------:R-:W-:Y:S11]  /*5210*/  @!P4 BRA `(.L_x_81) ;  /* 0x000000000018c947 */ /* 0x000ff60003800000 */
[----:B------:R-:W-:Y:S02]  /*5220*/  LOP3.LUT P2, RZ, R86, 0xff, RZ, 0xc0, !PT ;  /* 0x000000ff56ff7812 */ /* 0x000fe4000784c0ff */
[----:B------:R-:W-:Y:S04]  /*5230*/  ISETP.NE.U32.AND P0, PT, R14, RZ, PT ;  /* 0x000000ff0e00720c */ /* 0x000fe80003f05070 */
[----:B------:R-:W-:Y:S04]  /*5240*/  ISETP.NE.AND.EX P0, PT, R15, RZ, PT, P0 ;  /* 0x000000ff0f00720c */ /* 0x000fe80003f05300 */
[----:B------:R-:W-:Y:S03]  /*5250*/  PLOP3.LUT P0, PT, P0, PT, PT, 0x8, 0x80 ;  /* 0x000000000080781c */ /* 0x000fe6000070e170 */
[----:B------:R-:W-:Y:S11]  /*5260*/  @P2 FSETP.EQ.AND P0, PT, R53, RZ, PT ;  /* 0x000000ff3500220b */ /* 0x000ff60003f02000 */
[----:B------:R-:W-:Y:S02]  /*5270*/  @!UPT UIADD3 URZ, UPT, UPT, URZ, URZ, URZ ;  /* 0x000000fffffff290 */ /* 0x000fe4000fffe0ff */
.L_x_81:
[----:B------:R-:W2:Y:S01]  /*5280*/  SYNCS.PHASECHK.TRANS64.TRYWAIT P2, [UR4+0x50], R28 ;  /* 0x0000501cff0075a7 */ /* 0x000ea20008041104 */
[----:B------:R-:W-:Y:S04]  /*5290*/  ELECT P4, URZ, PT ;  /* 0x0000000000ff782f */ /* 0x000fe80003880000 */
[----:B------:R-:W-:Y:S11]  /*52a0*/  PLOP3.LUT P4, PT, P0, P4, PT, 0xf2, 0x2f ;  /* 0x00000000002f781c */ /* 0x000ff60000789e72 */
[----:B------:R-:W-:Y:S02]  /*52b0*/  @!UPT UIADD3 URZ, UPT, UPT, URZ, URZ, URZ ;  /* 0x000000fffffff290 */ /* 0x000fe4000fffe0ff */
[----:B------:R-:W-:Y:S05]  /*52c0*/  @!P4 IADD3 R8, P0, PT, R32, 0x980, RZ ;  /* 0x000009802008c810 */ /* 0x000fea0007f1e0ff */
[----:B-1----:R-:W-:Y:S01]  /*52d0*/  @!P4 IMAD.X R2, RZ, RZ, R33, P0 ;  /* 0x000000ffff02c224 */ /* 0x002fe200000e0621 */
[----:B--2---:R-:W-:Y:S07]  /*52e0*/  @!P2 BRA `(.L_x_82) ;  /* 0x0000009c00d8a947 */ /* 0x004fee0003800000 */
.L_x_215:
[----:B------:R-:W-:Y:S01]  /*52f0*/  @!P4 R2UR UR6, R8 ;  /* 0x000000000806c2ca */ /* 0x000fe200000e0000 */
[----:B------:R-:W-:Y:S01]  /*5300*/  VOTEU.ALL UP0, P4 ;  /* 0x0000000000ff7886 */ /* 0x000fe20002000000 */
[----:B------:R-:W-:Y:S01]  /*5310*/  @!P4 R2UR UR5, R2 ;  /* 0x000000000205c2ca */ /* 0x000fe200000e0000 */
[----:B------:R-:W-:Y:S01]  /*5320*/  VOTEU.ALL UP1, P4 ;  /* 0x0000000000ff7886 */ /* 0x000fe20002020000 */
[----:B------:R-:W-:Y:S01]  /*5330*/  UMOV UR14, 0x0 ;  /* 0x00000000000e7882 */ /* 0x000fe20000000000 */
[----:B------:R-:W-:Y:S01]  /*5340*/  UMOV UR15, 0x10000000 ;  /* 0x10000000000f7882 */ /* 0x000fe20000000000 */
[----:B------:R-:W-:Y:S01]  /*5350*/  @!UP0 UIADD3 UR48, UPT, UPT, UR4, 0x200, URZ ;  /* 0x0000020004308890 */ /* 0x000fe2000fffe0ff */
[----:B-1----:R-:W-:Y:S01]  /*5360*/  @!P4 IMAD.MOV.U32 R0, RZ, RZ, 0x1000 ;  /* 0x00001000ff00c424 */ /* 0x002fe200078e00ff */
[----:B------:R-:W-:Y:S02]  /*5370*/  @!UP0 UIADD3 UR10, UPT, UPT, UR50, 0x40, URZ ;  /* 0x00000040320a8890 */ /* 0x000fe4000fffe0ff */
[----:B------:R-:W-:Y:S01]  /*5380*/  @!UP0 UIADD3 UR8, UPT, UPT, UR4, 0xa00, URZ ;  /* 0x00000a0004088890 */ /* 0x000fe2000fffe0ff */
[----:B------:R-:W-:Y:S02]  /*5390*/  VOTEU.ALL UP0, P4 ;  /* 0x0000000000ff7886 */ /* 0x000fe40002000000 */
[----:B------:R-:W-:Y:S01]  /*53a0*/  IMAD.U32 R8, RZ, RZ, UR6 ;  /* 0x00000006ff087e24 */ /* 0x000fe2000f8e00ff */
[----:B------:R-:W-:Y:S01]  /*53b0*/  UMOV UR9, UR49 ;  /* 0x0000003100097c82 */ /* 0x000fe20008000000 */
[----:B------:R-:W-:Y:S01]  /*53c0*/  IMAD.U32 R9, RZ, RZ, UR5 ;  /* 0x00000005ff097e24 */ /* 0x000fe2000f8e00ff */
[----:B------:R-:W-:Y:S01]  /*53d0*/  UMOV UR11, UR51 ;  /* 0x00000033000b7c82 */ /* 0x000fe20008000000 */
[----:B------:R-:W-:Y:S01]  /*53e0*/  UMOV UR12, UR52 ;  /* 0x00000034000c7c82 */ /* 0x000fe20008000000 */
[----:B------:R-:W-:Y:S01]  /*53f0*/  @!P4 R2UR UR6, R8 ;  /* 0x000000000806c2ca */ /* 0x000fe200000e0000 */
[----:B------:R-:W-:Y:S01]  /*5400*/  UPRMT UR13, UR61, 0x654, UR49 ;  /* 0x000006543d0d7896 */ /* 0x000fe20008000031 */
[----:B------:R-:W-:Y:S02]  /*5410*/  @!P4 R2UR UR7, R9 ;  /* 0x000000000907c2ca */ /* 0x000fe400000e0000 */
[----:B------:R-:W-:Y:S05]  /*5420*/  @!P4 IADD3 R8, P0, PT, R32, 0x980, RZ ;  /* 0x000009802008c810 */ /* 0x000fea0007f1e0ff */
[----:B------:R-:W-:Y:S06]  /*5430*/  @!P4 IMAD.X R2, RZ, RZ, R33, P0 ;  /* 0x000000ffff02c224 */ /* 0x000fec00000e0621 */
[----:B------:R1:W-:Y:S01]  /*5440*/  @!UP1 UTMALDG.3D [UR48], [UR6], desc[UR14] ;  /* 0x00000e30060095b4 */ /* 0x0003e20008011000 */
[----:B------:R1:W-:Y:S01]  /*5450*/  @!UP0 UTMALDG.3D [UR8], [UR6], desc[UR14] ;  /* 0x00000e08060085b4 */ /* 0x0003e20008011000 */
[----:B------:R1:W-:Y:S01]  /*5460*/  @!P4 SYNCS.ARRIVE.TRANS64.RED.A0TR RZ, [UR4+0x30], R0 ;  /* 0x00003000ffffc9a7 */ /* 0x0003e20008300404 */
[----:B------:R-:W-:Y:S01]  /*5470*/  SYNCS.ARRIVE.TRANS64.RED.A1T0 RZ, [UR13], RZ ;  /* 0x000000ffffff79a7 */ /* 0x000fe2000810040d */
[----:B------:R-:W2:Y:S02]  /*5480*/  SYNCS.PHASECHK.TRANS64.TRYWAIT P2, [UR4+0x58], R28 ;  /* 0x0000581cff0075a7 */ /* 0x000ea40008041104 */
[----:B-12---:R-:W-:Y:S05]  /*5490*/  @!P2 BRA `(.L_x_83) ;  /* 0x0000009c0084a947 */ /* 0x006fea0003800000 */
.L_x_217:
        /* <DEDUP_REMOVED lines=8> */
[----:B------:R-:W-:Y:S01]  /*5520*/  @!UP0 UIADD3 UR40, UPT, UPT, UR4, 0x1200, URZ ;  /* 0x0000120004288890 */ /* 0x000fe2000fffe0ff */
[----:B------:R-:W-:Y:S01]  /*5530*/  UMOV UR42, UR50 ;  /* 0x00000032002a7c82 */ /* 0x000fe20008000000 */
[----:B------:R-:W-:Y:S01]  /*5540*/  UMOV UR44, UR52 ;  /* 0x00000034002c7c82 */ /* 0x000fe20008000000 */
[----:B------:R-:W-:Y:S02]  /*5550*/  @!UP0 UIADD3 UR10, UPT, UPT, UR50, 0x40, URZ ;  /* 0x00000040320a8890 */ /* 0x000fe4000fffe0ff */
[----:B------:R-:W-:Y:S01]  /*5560*/  IMAD.U32 R8, RZ, RZ, UR6 ;  /* 0x00000006ff087e24 */ /* 0x000fe2000f8e00ff */
[----:B------:R-:W-:Y:S01]  /*5570*/  @!UP0 UIADD3 UR8, UPT, UPT, UR4, 0x1a00, URZ ;  /* 0x00001a0004088890 */ /* 0x000fe2000fffe0ff */
[----:B------:R-:W-:Y:S01]  /*5580*/  IMAD.U32 R9, RZ, RZ, UR5 ;  /* 0x00000005ff097e24 */ /* 0x000fe2000f8e00ff */
[----:B------:R-:W-:Y:S01]  /*5590*/  VOTEU.ALL UP0, P4 ;  /* 0x0000000000ff7886 */ /* 0x000fe20002000000 */
[----:B------:R-:W-:Y:S01]  /*55a0*/  UMOV UR9, UR41 ;  /* 0x0000002900097c82 */ /* 0x000fe20008000000 */
[----:B------:R-:W-:Y:S01]  /*55b0*/  @!P4 R2UR UR6, R8 ;  /* 0x000000000806c2ca */ /* 0x000fe200000e0000 */
[----:B------:R-:W-:Y:S01]  /*55c0*/  UMOV UR12, UR52 ;  /* 0x00000034000c7c82 */ /* 0x000fe20008000000 */
[----:B------:R-:W-:Y:S01]  /*55d0*/  @!P4 R2UR UR7, R9 ;  /* 0x000000000907c2ca */ /* 0x000fe200000e0000 */
[----:B------:R-:W-:Y:S01]  /*55e0*/  UMOV UR11, UR43 ;  /* 0x0000002b000b7c82 */ /* 0x000fe20008000000 */
[----:B------:R-:W-:Y:S01]  /*55f0*/  UPRMT UR14, UR61, 0x654, UR41 ;  /* 0x000006543d0e7896 */ /* 0x000fe20008000029 */
[----:B------:R-:W-:Y:S05]  /*5600*/  @!P4 IADD3 R8, P0, PT, R32, 0x980, RZ ;  /* 0x000009802008c810 */ /* 0x000fea0007f1e0ff */
[----:B------:R-:W-:Y:S05]  /*5610*/  @!P4 IMAD.X R2, RZ, RZ, R33, P0 ;  /* 0x000000ffff02c224 */ /* 0x000fea00000e0621 */
[----:B------:R1:W-:Y:S01]  /*5620*/  @!UP1 UTMALDG.3D [UR40], [UR6], desc[UR16] ;  /* 0x00001028060095b4 */ /* 0x0003e20008011000 */
[----:B------:R1:W-:Y:S01]  /*5630*/  @!UP0 UTMALDG.3D [UR8], [UR6], desc[UR16] ;  /* 0x00001008060085b4 */ /* 0x0003e20008011000 */
[----:B------:R1:W-:Y:S01]  /*5640*/  @!P4 SYNCS.ARRIVE.TRANS64.RED.A0TR RZ, [UR4+0x38], R0 ;  /* 0x00003800ffffc9a7 */ /* 0x0003e20008300404 */
[----:B------:R-:W-:Y:S01]  /*5650*/  SYNCS.ARRIVE.TRANS64.RED.A1T0 RZ, [UR14], RZ ;  /* 0x000000ffffff79a7 */ /* 0x000fe2000810040e */
[----:B------:R-:W2:Y:S02]  /*5660*/  SYNCS.PHASECHK.TRANS64.TRYWAIT P2, [UR4+0x60], R28 ;  /* 0x0000601cff0075a7 */ /* 0x000ea40008041104 */
[----:B-12---:R-:W-:Y:S05]  /*5670*/  @!P2 BRA `(.L_x_84) ;  /* 0x0000009c0024a947 */ /* 0x006fea0003800000 */
.L_x_219:
[----:B------:R-:W-:Y:S01]  /*5680*/  @!P4 R2UR UR6, R8 ;  /* 0x000000000806c2ca */ /* 0x000fe200000e0000 */
[----:B------:R-:W-:Y:S01]  /*5690*/  VOTEU.ALL UP0, P4 ;  /* 0x0000000000ff7886 */ /* 0x000fe20002000000 */
[----:B------:R-:W-:Y:S01]  /*56a0*/  @!P4 R2UR UR5, R2 ;  /* 0x000000000205c2ca */ /* 0x000fe200000e0000 */
[----:B------:R-:W-:Y:S01]  /*56b0*/  UIADD3 UR34, UPT, UPT, UR50, 0x10, URZ ;  /* 0x0000001032227890 */ /* 0x000fe2000fffe0ff */
[----:B-1----:R-:W-:Y:S01]  /*56c0*/  @!P4 IMAD.MOV.U32 R0, RZ, RZ, 0x1000 ;  /* 0x00001000ff00c424 */ /* 0x002fe200078e00ff */
[----:B------:R-:W-:Y:S01]  /*56d0*/  VOTEU.ALL UP1, P4 ;  /* 0x0000000000ff7886 */ /* 0x000fe20002020000 */
[----:B------:R-:W-:Y:S01]  /*56e0*/  @!UP0 UIADD3 UR32, UPT, UPT, UR4, 0x2200, URZ ;  /* 0x0000220004208890 */ /* 0x000fe2000fffe0ff */
[----:B------:R-:W-:Y:S01]  /*56f0*/  UMOV UR16, 0x0 ;  /* 0x0000000000107882 */ /* 0x000fe20000000000 */
[----:B------:R-:W-:Y:S01]  /*5700*/  UMOV UR17, 0x10000000 ;  /* 0x1000000000117882 */ /* 0x000fe20000000000 */
        /* <DEDUP_REMOVED lines=21> */
.L_x_221:
        /* <DEDUP_REMOVED lines=9> */
[----:B------:R-:W-:Y:S01]  /*58f0*/  SHF.L.U32 R34, RZ, 0x1f, RZ ;  /* 0x0000001fff227819 */ /* 0x000fe200000006ff */
[----:B------:R-:W-:Y:S01]  /*5900*/  UMOV UR26, UR34 ;  /* 0x00000022001a7c82 */ /* 0x000fe20008000000 */
[----:B------:R-:W-:Y:S01]  /*5910*/  UMOV UR28, UR52 ;  /* 0x00000034001c7c82 */ /* 0x000fe20008000000 */
[----:B------:R-:W-:Y:S01]  /*5920*/  @!UP0 UIADD3 UR10, UPT, UPT, UR50, 0x50, URZ ;  /* 0x00000050320a8890 */ /* 0x000fe2000fffe0ff */
        /* <DEDUP_REMOVED lines=18> */
.L_x_223:
        /* <DEDUP_REMOVED lines=11> */
[----:B------:R-:W-:Y:S02]  /*5b00*/  UMOV UR20, UR52 ;  /* 0x0000003400147c82 */ /* 0x000fe40008000000 */
[----:B------:R-:W-:Y:S01]  /*5b10*/  IMAD.U32 R8, RZ, RZ, UR6 ;  /* 0x00000006ff087e24 */ /* 0x000fe2000f8e00ff */
[----:B------:R-:W-:Y:S01]  /*5b20*/  @!UP0 UIADD3 UR10, UPT, UPT, UR50, 0x60, URZ ;  /* 0x00000060320a8890 */ /* 0x000fe2000fffe0ff */
[----:B------:R-:W-:Y:S01]  /*5b30*/  IMAD.U32 R9, RZ, RZ, UR5 ;  /* 0x00000005ff097e24 */ /* 0x000fe2000f8e00ff */
[----:B------:R-:W-:Y:S02]  /*5b40*/  @!UP0 UIADD3 UR8, UPT, UPT, UR4, 0xa00, URZ ;  /* 0x00000a0004088890 */ /* 0x000fe4000fffe0ff */
[----:B------:R-:W-:Y:S01]  /*5b50*/  @!P4 R2UR UR6, R8 ;  /* 0x000000000806c2ca */ /* 0x000fe200000e0000 */
[----:B------:R-:W-:Y:S01]  /*5b60*/  VOTEU.ALL UP0, P4 ;  /* 0x0000000000ff7886 */ /* 0x000fe20002000000 */
[----:B------:R-:W-:Y:S01]  /*5b70*/  @!P4 R2UR UR7, R9 ;  /* 0x000000000907c2ca */ /* 0x000fe200000e0000 */
[----:B------:R-:W-:Y:S01]  /*5b80*/  UMOV UR9, UR49 ;  /* 0x0000003100097c82 */ /* 0x000fe20008000000 */
[----:B------:R-:W-:Y:S01]  /*5b90*/  UMOV UR11, UR51 ;  /* 0x00000033000b7c82 */ /* 0x000fe20008000000 */
[----:B------:R-:W-:Y:S01]  /*5ba0*/  UMOV UR12, UR52 ;  /* 0x00000034000c7c82 */ /* 0x000fe20008000000 */
[----:B------:R-:W-:Y:S05]  /*5bb0*/  @!P4 IADD3 R8, P0, PT, R32, 0x980, RZ ;  /* 0x000009802008c810 */ /* 0x000fea0007f1e0ff */
[----:B------:R-:W-:Y:S04]  /*5bc0*/  @!P4 IMAD.X R2, RZ, RZ, R33, P0 ;  /* 0x000000ffff02c224 */ /* 0x000fe800000e0621 */
[----:B------:R1:W-:Y:S01]  /*5bd0*/  @!UP1 UTMALDG.3D [UR16], [UR6], desc[UR22] ;  /* 0x00001610060095b4 */ /* 0x0003e20008011000 */
[----:B------:R1:W-:Y:S01]  /*5be0*/  @!UP0 UTMALDG.3D [UR8], [UR6], desc[UR22] ;  /* 0x00001608060085b4 */ /* 0x0003e20008011000 */
[----:B------:R1:W-:Y:S01]  /*5bf0*/  @!P4 SYNCS.ARRIVE.TRANS64.RED.A0TR RZ, [UR4+0x30], R0 ;  /* 0x00003000ffffc9a7 */ /* 0x0003e20008300404 */
[----:B------:R-:W-:Y:S01]  /*5c00*/  SYNCS.ARRIVE.TRANS64.RED.A1T0 RZ, [UR13], RZ ;  /* 0x000000ffffff79a7 */ /* 0x000fe2000810040d */
[----:B------:R-:W2:Y:S02]  /*5c10*/  SYNCS.PHASECHK.TRANS64.TRYWAIT P2, [UR4+0x58], R34 ;  /* 0x00005822ff0075a7 */ /* 0x000ea40008041104 */
[----:B-12---:R-:W-:Y:S05]  /*5c20*/  @!P2 BRA `(.L_x_87) ;  /* 0x000000980000a947 */ /* 0x006fea0003800000 */
.L_x_225:
        /* <DEDUP_REMOVED lines=29> */
.L_x_227:
[----:B------:R-:W2:Y:S01]  /*5e00*/  LDC.64 R12, c[0x0][0xf18] ;  /* 0x0003c600ff0c7b82 */ /* 0x000ea20000000a00 */
[----:B------:R-:W-:Y:S01]  /*5e10*/  @!P4 R2UR UR5, R2 ;  /* 0x000000000205c2ca */ /* 0x000fe200000e0000 */
[----:B------:R-:W-:Y:S01]  /*5e20*/  VOTEU.ALL UP0, P4 ;  /* 0x0000000000ff7886 */ /* 0x000fe20002000000 */
[----:B------:R-:W-:Y:S01]  /*5e30*/  @!P4 R2UR UR6, R8 ;  /* 0x000000000806c2ca */ /* 0x000fe200000e0000 */
[----:B------:R-:W-:Y:S01]  /*5e40*/  UIADD3 UR18, UPT, UPT, UR50, 0x30, URZ ;  /* 0x0000003032127890 */ /* 0x000fe2000fffe0ff */
[----:B-1----:R-:W-:Y:S03]  /*5e50*/  @!P4 IMAD.MOV.U32 R0, RZ, RZ, 0x1000 ;  /* 0x00001000ff00c424 */ /* 0x002fe600078e00ff */
[----:B------:R-:W1:Y:S01]  /*5e60*/  @!P1 LDC R2, c[0x0][0xf0c] ;  /* 0x0003c300ff029b82 */ /* 0x000e620000000800 */
[----:B------:R-:W-:Y:S01]  /*5e70*/  @!UP0 UIADD3 UR16, UPT, UPT, UR4, 0x2200, URZ ;  /* 0x0000220004108890 */ /* 0x000fe2000fffe0ff */
[----:B------:R-:W-:Y:S01]  /*5e80*/  @P3 SHF.R.U32.HI R29, RZ, 0x10, R21 ;  /* 0x00000010ff1d3819 */ /* 0x000fe20000011615 */
[----:B------:R-:W-:Y:S01]  /*5e90*/  VOTEU.ALL UP1, P4 ;  /* 0x0000000000ff7886 */ /* 0x000fe20002020000 */
[----:B------:R-:W-:Y:S01]  /*5ea0*/  UMOV UR22, 0x0 ;  /* 0x0000000000167882 */ /* 0x000fe20000000000 */
[----:B------:R-:W-:Y:S01]  /*5eb0*/  UMOV UR23, 0x10000000 ;  /* 0x1000000000177882 */ /* 0x000fe20000000000 */
[----:B------:R-:W-:Y:S01]  /*5ec0*/  UMOV UR17, UR33 ;  /* 0x0000002100117c82 */ /* 0x000fe20008000000 */
[----:B------:R-:W-:Y:S01]  /*5ed0*/  UMOV UR19, UR51 ;  /* 0x0000003300137c82 */ /* 0x000fe20008000000 */
[----:B------:R-:W-:Y:S01]  /*5ee0*/  IMAD.U32 R9, RZ, RZ, UR5 ;  /* 0x00000005ff097e24 */ /* 0x000fe2000f8e00ff */
[----:B------:R-:W-:Y:S01]  /*5ef0*/  UMOV UR20, UR52 ;  /* 0x0000003400147c82 */ /* 0x000fe20008000000 */
[----:B------:R-:W-:Y:S01]  /*5f00*/  IMAD.U32 R8, RZ, RZ, UR6 ;  /* 0x00000006ff087e24 */ /* 0x000fe2000f8e00ff */
[----:B------:R-:W-:Y:S01]  /*5f10*/  @!UP0 UIADD3 UR10, UPT, UPT, UR50, 0x70, URZ ;  /* 0x00000070320a8890 */ /* 0x000fe2000fffe0ff */
[----:B------:R-:W-:Y:S01]  /*5f20*/  VIADD R31, R31, 0x1 ;  /* 0x000000011f1f7836 */ /* 0x000fe20000000000 */
[----:B------:R-:W-:Y:S01]  /*5f30*/  @!P4 R2UR UR7, R9 ;  /* 0x000000000907c2ca */ /* 0x000fe200000e0000 */
[----:B------:R-:W-:Y:S01]  /*5f40*/  @!UP0 UIADD3 UR8, UPT, UPT, UR4, 0x2a00, URZ ;  /* 0x00002a0004088890 */ /* 0x000fe2000fffe0ff */
[----:B------:R-:W-:Y:S01]  /*5f50*/  @!P4 R2UR UR6, R8 ;  /* 0x000000000806c2ca */ /* 0x000fe200000e0000 */
[----:B------:R-:W-:Y:S01]  /*5f60*/  VOTEU.ALL UP0, P4 ;  /* 0x0000000000ff7886 */ /* 0x000fe20002000000 */
[----:B------:R-:W3:Y:S01]  /*5f70*/  LDC.64 R8, c[0x0][0xf10] ;  /* 0x0003c400ff087b82 */ /* 0x000ee20000000a00 */
[----:B------:R-:W-:Y:S01]  /*5f80*/  UMOV UR9, UR33 ;  /* 0x0000002100097c82 */ /* 0x000fe20008000000 */
[----:B------:R-:W-:Y:S01]  /*5f90*/  UMOV UR11, UR51 ;  /* 0x00000033000b7c82 */ /* 0x000fe20008000000 */
[----:B------:R-:W-:Y:S08]  /*5fa0*/  UMOV UR12, UR52 ;  /* 0x00000034000c7c82 */ /* 0x000ff00008000000 */
[----:B------:R4:W-:Y:S01]  /*5fb0*/  @!UP1 UTMALDG.3D [UR16], [UR6], desc[UR22] ;  /* 0x00001610060095b4 */ /* 0x0009e20008011000 */
[----:B------:R4:W-:Y:S01]  /*5fc0*/  @!UP0 UTMALDG.3D [UR8], [UR6], desc[UR22] ;  /* 0x00001608060085b4 */ /* 0x0009e20008011000 */
[----:B------:R5:W-:Y:S01]  /*5fd0*/  @!P4 SYNCS.ARRIVE.TRANS64.RED.A0TR RZ, [UR4+0x40], R0 ;  /* 0x00004000ffffc9a7 */ /* 0x000be20008300404 */
[C---:B---3--:R-:W-:Y:S01]  /*5fe0*/  @!P1 IMAD.HI.U32 R8, R11.reuse, R8, RZ ;  /* 0x000000080b089227 */ /* 0x048fe200078e00ff */
[----:B--2---:R-:W-:Y:S02]  /*5ff0*/  @!P1 ISETP.NE.AND P0, PT, R12, 0x1, PT ;  /* 0x000000010c00980c */ /* 0x004fe40003f05270 */
[----:B-1----:R-:W-:Y:S01]  /*6000*/  @!P1 ISETP.NE.AND P2, PT, R2, 0x1, PT ;  /* 0x000000010200980c */ /* 0x002fe20003f45270 */
[C---:B------:R-:W-:Y:S01]  /*6010*/  @!P1 IMAD.HI.U32 R13, R10.reuse, R13, RZ ;  /* 0x0000000d0a0d9227 */ /* 0x040fe200078e00ff */
[----:B------:R-:W-:Y:S04]  /*6020*/  @!P1 SHF.R.U32.HI R8, RZ, R9, R8 ;  /* 0x00000009ff089219 */ /* 0x000fe80000011608 */
[----:B------:R-:W-:Y:S01]  /*6030*/  @!P1 SEL R8, R11, R8, !P2 ;  /* 0x000000080b089207 */ /* 0x000fe20005000000 */
[----:B------:R-:W-:Y:S01]  /*6040*/  SYNCS.ARRIVE.TRANS64.RED.A1T0 RZ, [UR15], RZ ;  /* 0x000000ffffff79a7 */ /* 0x000fe2000810040f */
[----:B------:R-:W1:Y:S01]  /*6050*/  SYNCS.PHASECHK.TRANS64.TRYWAIT P5, [UR4+0x68], R34 ;  /* 0x00006822ff0075a7 */ /* 0x000e6200080a1104 */
[----:B-----5:R-:W2:Y:S02]  /*6060*/  @!P1 LDC R0, c[0x0][0xf20] ;  /* 0x0003c800ff009b82 */ /* 0x020ea40000000800 */
[----:B--2---:R-:W-:Y:S04]  /*6070*/  @!P1 SHF.R.U32.HI R0, RZ, R0, R13 ;  /* 0x00000000ff009219 */ /* 0x004fe8000001160d */
[----:B------:R-:W-:Y:S05]  /*6080*/  @!P1 SEL R9, R10, R0, !P0 ;  /* 0x000000000a099207 */ /* 0x000fea0004000000 */
[----:B------:R-:W-:Y:S02]  /*6090*/  @!P1 IMAD.IADD R0, R9, 0x1, -R8 ;  /* 0x0000000109009824 */ /* 0x000fe400078e0a08 */
[----:B------:R-:W-:Y:S02]  /*60a0*/  @!P1 IMAD.IADD R8, R8, 0x1, -R9 ;  /* 0x0000000108089824 */ /* 0x000fe400078e0a09 */
[----:B------:R-:W-:Y:S02]  /*60b0*/  @!P1 IMAD R11, R0, R2, R11 ;  /* 0x00000002000b9224 */ /* 0x000fe400078e020b */
[----:B------:R-:W-:Y:S01]  /*60c0*/  @!P1 IMAD R10, R8, R12, R10 ;  /* 0x0000000c080a9224 */ /* 0x000fe200078e020a */
[----:B-1--4-:R-:W-:Y:S06]  /*60d0*/  @!P5 BRA `(.L_x_89) ;  /* 0x000000940004d947 */ /* 0x012fec0003800000 */
.L_x_229:
[----:B------:R-:W-:Y:S01]  /*60e0*/  @!P4 IADD3 R2, P0, PT, R32, 0x980, RZ ;  /* 0x000009802002c810 */ /* 0x000fe20007f1e0ff */
[----:B------:R-:W-:Y:S01]  /*60f0*/  VOTEU.ALL UP1, P4 ;  /* 0x0000000000ff7886 */ /* 0x000fe20002020000 */
[----:B------:R-:W-:Y:S01]  /*6100*/  R2UR UR22, R87 ;  /* 0x00000000571672ca */ /* 0x000fe200000e0000 */
[----:B------:R-:W-:Y:S01]  /*6110*/  VOTEU.ALL UP0, P4 ;  /* 0x0000000000ff7886 */ /* 0x000fe20002000000 */
[----:B------:R-:W-:Y:S01]  /*6120*/  @!P4 R2UR UR6, R2 ;  /* 0x000000000206c2ca */ /* 0x000fe200000e0000 */
[----:B-1----:R-:W-:Y:S01]  /*6130*/  @!P4 IMAD.X R0, RZ, RZ, R33, P0 ;  /* 0x000000ffff00c224 */ /* 0x002fe200000e0621 */
[----:B------:R-:W-:Y:S01]  /*6140*/  UMOV UR14, 0x0 ;  /* 0x00000000000e7882 */ /* 0x000fe20000000000 */
[----:B------:R-:W-:Y:S01]  /*6150*/  UMOV UR15, 0x10000000 ;  /* 0x10000000000f7882 */ /* 0x000fe20000000000 */
[----:B------:R-:W-:Y:S01]  /*6160*/  @!UP0 UIADD3 UR19, UPT, UPT, UR51, 0x40, URZ ;  /* 0x0000004033138890 */ /* 0x000fe2000fffe0ff */
[----:B------:R-:W-:Y:S01]  /*6170*/  R2UR UR13, R88 ;  /* 0x00000000580d72ca */ /* 0x000fe200000e0000 */
[----:B------:R-:W-:Y:S01]  /*6180*/  @!UP0 UIADD3 UR16, UPT, UPT, UR4, 0x3200, URZ ;  /* 0x0000320004108890 */ /* 0x000fe2000fffe0ff */
[----:B------:R-:W-:Y:S01]  /*6190*/  @!P4 R2UR UR5, R0 ;  /* 0x000000000005c2ca */ /* 0x000fe200000e0000 */
[----:B------:R-:W-:Y:S01]  /*61a0*/  UMOV UR17, UR25 ;  /* 0x0000001900117c82 */ /* 0x000fe20008000000 */
[----:B------:R-:W-:Y:S01]  /*61b0*/  UMOV UR20, UR52 ;  /* 0x0000003400147c82 */ /* 0x000fe20008000000 */
[----:B------:R-:W-:Y:S01]  /*61c0*/  @!UP0 UIADD3 UR10, UPT, UPT, UR50, 0x70, URZ ;  /* 0x00000070320a8890 */ /* 0x000fe2000fffe0ff */
[----:B------:R-:W-:Y:S01]  /*61d0*/  VIADD R2, R10, UR22 ;  /* 0x000000160a027c36 */ /* 0x000fe20008000000 */
[----:B------:R-:W-:Y:S01]  /*61e0*/  @!UP0 UIADD3 UR8, UPT, UPT, UR4, 0x3a00, URZ ;  /* 0x00003a0004088890 */ /* 0x000fe2000fffe0ff */
[----:B------:R-:W-:Y:S01]  /*61f0*/  IMAD.U32 R8, RZ, RZ, UR6 ;  /* 0x00000006ff087e24 */ /* 0x000fe2000f8e00ff */
[----:B------:R-:W-:Y:S01]  /*6200*/  VOTEU.ALL UP0, P4 ;  /* 0x0000000000ff7886 */ /* 0x000fe20002000000 */
[----:B------:R-:W-:Y:S01]  /*6210*/  UMOV UR9, UR25 ;  /* 0x0000001900097c82 */ /* 0x000fe20008000000 */
[----:B------:R-:W-:Y:S01]  /*6220*/  UMOV UR12, UR52 ;  /* 0x00000034000c7c82 */ /* 0x000fe20008000000 */
[----:B------:R-:W-:Y:S01]  /*6230*/  UMOV UR11, UR19 ;  /* 0x00000013000b7c82 */ /* 0x000fe20008000000 */
[----:B------:R-:W-:Y:S01]  /*6240*/  @!P4 R2UR UR6, R8 ;  /* 0x000000000806c2ca */ /* 0x000fe200000e0000 */
[----:B------:R-:W-:Y:S01]  /*6250*/  VIADD R0, R11, UR13 ;  /* 0x0000000d0b007c36 */ /* 0x000fe20008000000 */
[----:B------:R-:W-:Y:S01]  /*6260*/  @P3 R2UR UR52, R29 ;  /* 0x000000001d3432ca */ /* 0x000fe200000e0000 */
[----:B------:R-:W-:Y:S01]  /*6270*/  IMAD.U32 R9, RZ, RZ, UR5 ;  /* 0x00000005ff097e24 */ /* 0x000fe2000f8e00ff */
[----:B------:R-:W-:Y:S04]  /*6280*/  ISETP.NE.AND P0, PT, R31, 0x2, PT ;  /* 0x000000021f00780c */ /* 0x000fe80003f05270 */
[----:B------:R-:W-:Y:S02]  /*6290*/  @!P4 R2UR UR7, R9 ;  /* 0x000000000907c2ca */ /* 0x000fe400000e0000 */
[----:B------:R-:W-:Y:S11]  /*62a0*/  SEL R31, R31, RZ, P0 ;  /* 0x000000ff1f1f7207 */ /* 0x000ff60000000000 */
[----:B------:R1:W-:Y:S01]  /*62b0*/  @!UP1 UTMALDG.3D [UR16], [UR6], desc[UR14] ;  /* 0x00000e10060095b4 */ /* 0x0003e20008011000 */
[----:B------:R2:W-:Y:S01]  /*62c0*/  @!UP0 UTMALDG.3D [UR8], [UR6], desc[UR14] ;  /* 0x00000e08060085b4 */ /* 0x0005e20008011000 */
[----:B------:R3:W-:Y:S01]  /*62d0*/  @!P4 SYNCS.ARRIVE.TRANS64.RED.A0TR RZ, [UR4+0x48], R27 ;  /* 0x0000481bffffc9a7 */ /* 0x0007e20008300404 */
[----:B------:R-:W-:Y:S01]  /*62e0*/  UPLOP3.LUT UP0, UPT, UPT, UPT, UPT, 0x80, 0x8 ;  /* 0x000000000008789c */ /* 0x000fe20003f0f070 */
[----:B------:R-:W-:Y:S01]  /*62f0*/  SYNCS.ARRIVE.TRANS64.RED.A1T0 RZ, [UR21], RZ ;  /* 0x000000ffffff79a7 */ /* 0x000fe20008100415 */
[----:B-1----:R-:W-:Y:S02]  /*6300*/  R2UR UR20, R0 ;  /* 0x00000000001472ca */ /* 0x002fe400000e0000 */
[----:B------:R-:W-:Y:S04]  /*6310*/  SEL R0, RZ, 0x1, P0 ;  /* 0x00000001ff007807 */ /* 0x000fe80000000000 */
[----:B------:R-:W-:Y:S02]  /*6320*/  LOP3.LUT R30, R30, R0, RZ, 0x3c, !PT ;  /* 0x000000001e1e7212 */ /* 0x000fe400078e3cff */
[----:B--2---:R-:W-:Y:S01]  /*6330*/  R2UR UR12, R2 ;  /* 0x00000000020c72ca */ /* 0x004fe200000e0000 */
[----:B------:R-:W-:Y:S03]  /*6340*/  @!UPT UIADD3 URZ, UPT, UPT, URZ, URZ, URZ ;  /* 0x000000fffffff290 */ /* 0x000fe6000fffe0ff */
[----:B------:R-:W-:Y:S11]  /*6350*/  @P3 BRA `(.L_x_90) ;  /* 0xffffffe800483947 */ /* 0x000ff6000383ffff */
[----:B------:R-:W1:Y:S02]  /*6360*/  SYNCS.PHASECHK.TRANS64.TRYWAIT P0, [UR4+0x50], R28 ;  /* 0x0000501cff0075a7 */ /* 0x000e640008001104 */
[----:B-1----:R-:W-:Y:S05]  /*6370*/  @!P0 BRA `(.L_x_91) ;  /* 0x0000009000748947 */ /* 0x002fea0003800000 */
.L_x_231:
[----:B------:R-:W2:Y:S02]  /*6380*/  SYNCS.PHASECHK.TRANS64.TRYWAIT P0, [UR4+0x58], R28 ;  /* 0x0000581cff0075a7 */ /* 0x000ea40008001104 */
[----:B--2---:R-:W-:Y:S05]  /*6390*/  @!P0 BRA `(.L_x_92) ;  /* 0x0000009000848947 */ /* 0x004fea0003800000 */
.L_x_233:
[----:B------:R-:W2:Y:S01]  /*63a0*/  SYNCS.PHASECHK.TRANS64.TRYWAIT P0, [UR4+0x60], R28 ;  /* 0x0000601cff0075a7 */ /* 0x000ea20008001104 */
[----:B-1----:R-:W-:Y:S01]  /*63b0*/  HFMA2 R0, -RZ, RZ, 0, 5.9604644775390625e-08 ;  /* 0x00000001ff007431 */ /* 0x002fe200000001ff */
[----:B--2---:R-:W-:Y:S06]  /*63c0*/  @!P0 BRA `(.L_x_93) ;  /* 0x0000009000908947 */ /* 0x004fec0003800000 */
.L_x_235:
[----:B-1----:R-:W-:Y:S02]  /*63d0*/  MOV R2, UR4 ;  /* 0x0000000400027c02 */ /* 0x002fe40008000f00 */
[----:B------:R-:W-:-:S07]  /*63e0*/  SHF.L.U32 R0, R0, 0x1f, RZ ;  /* 0x0000001f00007819 */ /* 0x000fce00000006ff */
.L_x_94:
[----:B-1----:R1:W2:Y:S02]  /*63f0*/  SYNCS.PHASECHK.TRANS64.TRYWAIT P0, [R2+URZ+0x68], R0 ;  /* 0x00006800020075a7 */ /* 0x0022a400080011ff */
[----:B--2---:R-:W-:Y:S05]  /*6400*/  @!P0 NANOSLEEP.SYNCS 0x989680 ;  /* 0x009896800000895d */ /* 0x004fea0003900000 */
[----:B------:R-:W2:Y:S02]  /*6410*/  @!P0 SYNCS.PHASECHK.TRANS64 P0, [R2+URZ+0x68], R0 ;  /* 0x00006800020085a7 */ /* 0x000ea400080010ff */
[----:B--2---:R-:W-:Y:S05]  /*6420*/  @P0 EXIT ;  /* 0x000000000000094d */ /* 0x004fea0003800000 */
[----:B------:R-:W-:Y:S05]  /*6430*/  BRA `(.L_x_94) ;  /* 0xfffffffc00ec7947 */ /* 0x000fea000383ffff */
.L_x_75:
[----:B------:R-:W-:-:S06]  /*6440*/  UISETP.GE.AND UP0, UPT, UR21, 0x4, UPT ;  /* 0x000000041500788c */ /* 0x000fcc000bf06270 */
[----:B------:R-:W-:-:S13]  /*6450*/  PLOP3.LUT P0, PT, PT, PT, UP0, 0x80, 0x8 ;  /* 0x000000000008781c */ /* 0x000fda0003f0f008 */
[----:B-1----:R-:W-:Y:S05]  /*6460*/  @!P0 EXIT ;  /* 0x000000000000894d */ /* 0x002fea0003800000 */
[----:B------:R-:W-:Y:S01]  /*6470*/  BAR.SYNC.DEFER_BLOCKING 0x6, 0xa0 ;  /* 0x0182800000007b1d */ /* 0x000fe20000010000 */
[----:B------:R-:W-:Y:S01]  /*6480*/  IMAD.SHL.U32 R99, R3, 0x10, RZ ;  /* 0x0000001003637824 */ /* 0x000fe200078e00ff */
[----:B------:R-:W-:Y:S01]  /*6490*/  LOP3.LUT R100, R101, 0x3, RZ, 0xc0, !PT ;  /* 0x0000000365647812 */ /* 0x000fe200078ec0ff */
[C---:B------:R-:W-:Y:S01]  /*64a0*/  IMAD.SHL.U32 R98, R3.reuse, 0x2, RZ ;  /* 0x0000000203627824 */ /* 0x040fe200078e00ff */
[----:B------:R-:W-:Y:S01]  /*64b0*/  CS2R R94, SRZ ;  /* 0x00000000005e7805 */ /* 0x000fe2000001ff00 */
[----:B------:R-:W-:Y:S01]  /*64c0*/  IMAD.U32 R3, R3, 0x10000, RZ ;  /* 0x0001000003037824 */ /* 0x000fe200078e00ff */
[----:B------:R-:W-:Y:S02]  /*64d0*/  UMOV UR36, 0x400 ;  /* 0x0000040000247882 */ /* 0x000fe40000000000 */
[----:B------:R-:W1:Y:S01]  /*64e0*/  LDC R92, c[0x0][0x370] ;  /* 0x0000dc00ff5c7b82 */ /* 0x000e620000000800 */
[----:B------:R-:W-:Y:S01]  /*64f0*/  ULEA UR36, UR61, UR36, 0x18 ;  /* 0x000000243d247291 */ /* 0x000fe2000f8ec0ff */
[C---:B------:R-:W-:Y:S01]  /*6500*/  LOP3.LUT R0, R99.reuse, 0x40, RZ, 0xc0, !PT ;  /* 0x0000004063007812 */ /* 0x040fe200078ec0ff */
[----:B------:R-:W-:Y:S01]  /*6510*/  IMAD.MOV.U32 R96, RZ, RZ, RZ ;  /* 0x000000ffff607224 */ /* 0x000fe200078e00ff */
[----:B------:R-:W-:Y:S01]  /*6520*/  LOP3.LUT R2, R99, 0x1b0, RZ, 0xc0, !PT ;  /* 0x000001b063027812 */ /* 0x000fe200078ec0ff */
[----:B------:R-:W-:Y:S01]  /*6530*/  UIADD3 UR4, UPT, UPT, UR36, 0x200, URZ ;  /* 0x0000020024047890 */ /* 0x000fe2000fffe0ff */
[----:B------:R-:W-:Y:S01]  /*6540*/  LOP3.LUT R98, R0, 0x8, R98, 0xf8, !PT ;  /* 0x0000000800627812 */ /* 0x000fe200078ef862 */
[----:B------:R-:W-:Y:S01]  /*6550*/  IMAD.SHL.U32 R0, R101, 0x200, RZ ;  /* 0x0000020065007824 */ /* 0x000fe200078e00ff */
[----:B------:R-:W2:Y:S01]  /*6560*/  LDC R49, c[0x0][0xf0c] ;  /* 0x0003c300ff317b82 */ /* 0x000ea20000000800 */
[----:B------:R-:W-:Y:S01]  /*6570*/  LOP3.LUT R3, R3, 0x200000, RZ, 0xc0, !PT ;  /* 0x0020000003037812 */ /* 0x000fe200078ec0ff */
[----:B------:R-:W-:Y:S01]  /*6580*/  IMAD.MOV.U32 R104, RZ, RZ, RZ ;  /* 0x000000ffff687224 */ /* 0x000fe200078e00ff */
[----:B------:R-:W-:Y:S01]  /*6590*/  LOP3.LUT P0, RZ, R99, 0x40, RZ, 0xc0, !PT ;  /* 0x0000004063ff7812 */ /* 0x000fe2000780c0ff */
[----:B------:R-:W-:Y:S01]  /*65a0*/  IMAD.U32 R90, RZ, RZ, UR4 ;  /* 0x00000004ff5a7e24 */ /* 0x000fe2000f8e00ff */
[----:B------:R-:W-:Y:S01]  /*65b0*/  LOP3.LUT R0, R2, 0x200, R0, 0xf8, !PT ;  /* 0x0000020002007812 */ /* 0x000fe200078ef800 */
[----:B------:R-:W3:Y:S02]  /*65c0*/  LDCU.64 UR50, c[0x0][0x348] ;  /* 0x00006900ff3277ac */ /* 0x000ee40008000a00 */
[----:B------:R-:W4:Y:S01]  /*65d0*/  LDC R89, c[0x0][0xf20] ;  /* 0x0003c800ff597b82 */ /* 0x000f220000000800 */
[----:B------:R-:W3:Y:S01]  /*65e0*/  LDS R97, [UR36+0x110] ;  /* 0x00011024ff617984 */ /* 0x000ee20008000800 */
[----:B------:R-:W-:Y:S01]  /*65f0*/  LOP3.LUT R98, R0, R98, RZ, 0xfc, !PT ;  /* 0x0000006200627212 */ /* 0x000fe200078efcff */
[----:B------:R-:W1:Y:S01]  /*6600*/  LDCU.64 UR54, c[0x0][0xc88] ;  /* 0x00019100ff3677ac */ /* 0x000e620008000a00 */
[----:B------:R-:W-:Y:S01]  /*6610*/  P2R R0, PR, RZ, 0x1 ;  /* 0x00000001ff007803 */ /* 0x000fe20000000000 */
[----:B------:R-:W1:Y:S03]  /*6620*/  LDCU.64 UR56, c[0x0][0xc90] ;  /* 0x00019200ff3877ac */ /* 0x000e660008000a00 */
[----:B------:R-:W1:Y:S01]  /*6630*/  LDC R48, c[0x0][0xf30] ;  /* 0x0003cc00ff307b82 */ /* 0x000e620000000800 */
[----:B------:R-:W-:Y:S01]  /*6640*/  UMOV UR48, URZ ;  /* 0x000000ff00307c82 */ /* 0x000fe20008000000 */
[----:B------:R-:W-:-:S06]  /*6650*/  UMOV UR37, URZ ;  /* 0x000000ff00257c82 */ /* 0x000fcc0008000000 */
[----:B------:R-:W1:Y:S08]  /*6660*/  LDC.64 R84, c[0x0][0xf10] ;  /* 0x0003c400ff547b82 */ /* 0x000e700000000a00 */
[----:B------:R-:W1:Y:S08]  /*6670*/  LDC.64 R46, c[0x0][0xf18] ;  /* 0x0003c600ff2e7b82 */ /* 0x000e700000000a00 */
[----:B------:R-:W1:Y:S08]  /*6680*/  LDC.64 R44, c[0x0][0xf28] ;  /* 0x0003ca00ff2c7b82 */ /* 0x000e700000000a00 */
[----:B------:R-:W1:Y:S01]  /*6690*/  LDC.64 R82, c[0x0][0xcb0] ;  /* 0x00032c00ff527b82 */ /* 0x000e620000000a00 */
[----:B---3--:R-:W-:-:S07]  /*66a0*/  IMAD.IADD R97, R97, 0x1, R3 ;  /* 0x0000000161617824 */ /* 0x008fce00078e0203 */
[----:B------:R-:W3:Y:S08]  /*66b0*/  LDC.64 R80, c[0x0][0xca8] ;  /* 0x00032a00ff507b82 */ /* 0x000ef00000000a00 */
[----:B--2-4-:R-:W1:Y:S02]  /*66c0*/  LDC R91, c[0x0][0x374] ;  /* 0x0000dd00ff5b7b82 */ /* 0x014e640000000800 */
.L_x_186:
[----:B------:R-:W-:Y:S02]  /*66d0*/  LEA R0, R104, UR36, 0x3 ;  /* 0x0000002468007c11 */ /* 0x000fe4000f8e18ff */
[----:B------:R-:W-:Y:S02]  /*66e0*/  SHF.L.U32 R2, R94, 0x1f, RZ ;  /* 0x0000001f5e027819 */ /* 0x000fe400000006ff */
[----:B------:R-:W-:Y:S02]  /*66f0*/  LEA R16, R104, UR36, 0x4 ;  /* 0x0000002468107c11 */ /* 0x000fe4000f8e20ff */
[----:B------:R-:W2:Y:S02]  /*6700*/  SYNCS.PHASECHK.TRANS64.TRYWAIT P0, [R0+URZ+0x80], R2 ;  /* 0x00008002000075a7 */ /* 0x000ea400080011ff */
[----:B-12---:R-:W-:Y:S05]  /*6710*/  @!P0 BRA `(.L_x_95) ;  /* 0x0000008c00d48947 */ /* 0x006fea0003800000 */
.L_x_236:
[----:B------:R-:W4:Y:S01]  /*6720*/  LDC.64 R10, c[0x0][0xf10] ;  /* 0x0003c400ff0a7b82 */ /* 0x000f220000000a00 */
[----:B------:R-:W3:Y:S01]  /*6730*/  LDS.128 R16, [R16+0xf0] ;  /* 0x0000f00010107984 */ /* 0x000ee20000000c00 */
[----:B-1----:R-:W-:Y:S01]  /*6740*/  ISETP.NE.AND P1, PT, R48, 0x1, PT ;  /* 0x000000013000780c */ /* 0x002fe20003f25270 */
[----:B--2---:R-:W-:Y:S01]  /*6750*/  VIADD R0, R0, 0x90 ;  /* 0x0000009000007836 */ /* 0x004fe20000000000 */
[----:B------:R-:W-:Y:S04]  /*6760*/  ISETP.GE.AND P0, PT, R43, 0x1, PT ;  /* 0x000000012b00780c */ /* 0x000fe80003f06270 */
[----:B------:R-:W1:Y:S01]  /*6770*/  LDC.64 R8, c[0x0][0xf18] ;  /* 0x0003c600ff087b82 */ /* 0x000e620000000a00 */
[----:B------:R-:W-:Y:S01]  /*6780*/  PRMT R0, RZ, 0x654, R0 ;  /* 0x00000654ff007816 */ /* 0x000fe20000000000 */
[----:B------:R-:W-:Y:S01]  /*6790*/  @!PT LDS RZ, [RZ] ;  /* 0x00000000fffff984 */ /* 0x000fe20000000800 */
[----:B------:R-:W-:Y:S01]  /*67a0*/  @!PT LDS RZ, [RZ] ;  /* 0x00000000fffff984 */ /* 0x000fe20000000800 */
[----:B------:R-:W-:Y:S01]  /*67b0*/  @!PT LDS RZ, [RZ] ;  /* 0x00000000fffff984 */ /* 0x000fe20000000800 */
[----:B------:R-:W-:Y:S01]  /*67c0*/  @!PT LDS RZ, [RZ] ;  /* 0x00000000fffff984 */ /* 0x000fe20000000800 */
[----:B------:R2:W-:Y:S06]  /*67d0*/  MEMBAR.ALL.CTA ;  /* 0x0000000000007992 */ /* 0x0005ec0000008000 */
[----:B--2---:R-:W2:Y:S01]  /*67e0*/  FENCE.VIEW.ASYNC.S ;  /* 0x00000000000073c6 */ /* 0x004ea20000000000 */
[----:B------:R-:W1:Y:S08]  /*67f0*/  @!P1 LDC R12, c[0x0][0xf20] ;  /* 0x0003c800ff0c9b82 */ /* 0x000e700000000800 */
[----:B------:R-:W1:Y:S01]  /*6800*/  @!P1 LDC R7, c[0x0][0xf0c] ;  /* 0x0003c300ff079b82 */ /* 0x000e620000000800 */
[----:B--2---:R2:W-:Y:S01]  /*6810*/  SYNCS.ARRIVE.TRANS64.RED.A1T0 RZ, [R0+URZ], RZ ;  /* 0x000000ff00ff79a7 */ /* 0x0045e200081004ff */
[----:B---3--:R-:W-:Y:S04]  /*6820*/  LOP3.LUT P4, RZ, R18, 0x1, RZ, 0xc0, !PT ;  /* 0x0000000112ff7812 */ /* 0x008fe8000788c0ff */
[----:B------:R-:W-:Y:S09]  /*6830*/  P2R R102, PR, RZ, 0x10 ;  /* 0x00000010ff667803 */ /* 0x000ff20000000000 */
[----:B------:R-:W-:Y:S02]  /*6840*/  @P4 MOV R51, R16 ;  /* 0x0000001000334202 */ /* 0x000fe40000000f00 */
[----:B------:R-:W-:Y:S01]  /*6850*/  @P4 LOP3.LUT R50, R17, 0xffff, RZ, 0xc0, !PT ;  /* 0x0000ffff11324812 */ /* 0x000fe200078ec0ff */
[----:B--2-4-:R-:W-:Y:S06]  /*6860*/  @!P0 BRA `(.L_x_96) ;  /* 0x0000000000a48947 */ /* 0x014fec0003800000 */
[----:B------:R-:W-:Y:S01]  /*6870*/  IMAD.HI.U32 R0, R91, R47, RZ ;  /* 0x0000002f5b007227 */ /* 0x000fe200078e00ff */
[----:B------:R-:W-:Y:S02]  /*6880*/  ISETP.NE.AND P0, PT, R46, 0x1, PT ;  /* 0x000000012e00780c */ /* 0x000fe40003f05270 */
[----:B------:R-:W-:Y:S01]  /*6890*/  ISETP.NE.AND P2, PT, R43, 0x1, PT ;  /* 0x000000012b00780c */ /* 0x000fe20003f45270 */
[----:B------:R-:W-:Y:S01]  /*68a0*/  IMAD.HI.U32 R4, R92, R84, RZ ;  /* 0x000000545c047227 */ /* 0x000fe200078e00ff */
[----:B------:R-:W-:Y:S02]  /*68b0*/  SHF.R.U32.HI R0, RZ, R89, R0 ;  /* 0x00000059ff007219 */ /* 0x000fe40000011600 */
[----:B------:R-:W-:Y:S01]  /*68c0*/  ISETP.NE.AND P3, PT, R49, 0x1, PT ;  /* 0x000000013100780c */ /* 0x000fe20003f65270 */
[----:B------:R-:W-:Y:S01]  /*68d0*/  IMAD.HI.U32 R6, R50, R47, RZ ;  /* 0x0000002f32067227 */ /* 0x000fe200078e00ff */
[-C--:B------:R-:W-:Y:S02]  /*68e0*/  SHF.R.U32.HI R4, RZ, R85.reuse, R4 ;  /* 0x00000055ff047219 */ /* 0x080fe40000011604 */
[----:B------:R-:W-:Y:S01]  /*68f0*/  SEL R0, R91, R0, !P0 ;  /* 0x000000005b007207 */ /* 0x000fe20004000000 */
[----:B------:R-:W-:Y:S01]  /*6900*/  IMAD.HI.U32 R5, R51, R84, RZ ;  /* 0x0000005433057227 */ /* 0x000fe200078e00ff */
[----:B------:R-:W-:Y:S03]  /*6910*/  SEL R4, R92, R4, !P3 ;  /* 0x000000045c047207 */ /* 0x000fe60005800000 */
[-C--:B------:R-:W-:Y:S01]  /*6920*/  IMAD.HI.U32 R3, R0, R44.reuse, RZ ;  /* 0x0000002c00037227 */ /* 0x080fe200078e00ff */
[----:B------:R-:W-:Y:S03]  /*6930*/  SHF.R.U32.HI R5, RZ, R85, R5 ;  /* 0x00000055ff057219 */ /* 0x000fe60000011605 */
[----:B------:R-:W-:Y:S01]  /*6940*/  IMAD.HI.U32 R2, R4, R44, RZ ;  /* 0x0000002c04027227 */ /* 0x000fe200078e00ff */
[----:B------:R-:W-:Y:S02]  /*6950*/  @P2 SHF.R.U32.HI R0, RZ, R45, R3 ;  /* 0x0000002dff002219 */ /* 0x000fe40000011603 */
[----:B------:R-:W-:Y:S02]  /*6960*/  SHF.R.U32.HI R3, RZ, R89, R6 ;  /* 0x00000059ff037219 */ /* 0x000fe40000011606 */
[----:B------:R-:W-:Y:S01]  /*6970*/  @P2 SHF.R.U32.HI R4, RZ, R45, R2 ;  /* 0x0000002dff042219 */ /* 0x000fe20000011602 */
[----:B------:R-:W-:Y:S01]  /*6980*/  IMAD R0, R43, R0, RZ ;  /* 0x000000002b007224 */ /* 0x000fe200078e02ff */
[----:B------:R-:W-:Y:S02]  /*6990*/  SEL R3, R50, R3, !P0 ;  /* 0x0000000332037207 */ /* 0x000fe40004000000 */
[----:B------:R-:W-:Y:S01]  /*69a0*/  SEL R2, R51, R5, !P3 ;  /* 0x0000000533027207 */ /* 0x000fe20005800000 */
[----:B------:R-:W-:Y:S01]  /*69b0*/  IMAD R5, R43, R4, RZ ;  /* 0x000000042b057224 */ /* 0x000fe200078e02ff */
[C---:B------:R-:W-:Y:S01]  /*69c0*/  ISETP.GE.AND P0, PT, R3.reuse, R0, PT ;  /* 0x000000000300720c */ /* 0x040fe20003f06270 */
[C---:B------:R-:W-:Y:S03]  /*69d0*/  IMAD.HI.U32 R0, R3.reuse, R44, RZ ;  /* 0x0000002c03007227 */ /* 0x040fe600078e00ff */
[C---:B------:R-:W-:Y:S02]  /*69e0*/  ISETP.GE.OR P0, PT, R2.reuse, R5, P0 ;  /* 0x000000050200720c */ /* 0x040fe40000706670 */
[----:B------:R-:W-:Y:S04]  /*69f0*/  SHF.R.U32.HI R0, RZ, R45, R0 ;  /* 0x0000002dff007219 */ /* 0x000fe80000011600 */
        /* <DEDUP_REMOVED lines=15> */
[----:B------:R-:W-:Y:S07]  /*6af0*/  IMAD R50, R3, R46, R50 ;  /* 0x0000002e03327224 */ /* 0x000fee00078e0232 */
.L_x_96:
[----:B-1----:R-:W-:Y:S01]  /*6b00*/  @!P1 IMAD.HI.U32 R2, R50, R9, RZ ;  /* 0x0000000932029227 */ /* 0x002fe200078e00ff */
[----:B------:R-:W-:Y:S01]  /*6b10*/  @!P1 ISETP.NE.AND P0, PT, R8, 0x1, PT ;  /* 0x000000010800980c */ /* 0x000fe20003f05270 */
[----:B------:R-:W-:Y:S01]  /*6b20*/  USHF.L.U32 UR46, UR20, 0x7, URZ ;  /* 0x00000007142e7899 */ /* 0x000fe200080006ff */
[----:B------:R-:W-:Y:S01]  /*6b30*/  @!P1 ISETP.NE.AND P2, PT, R7, 0x1, PT ;  /* 0x000000010700980c */ /* 0x000fe20003f45270 */
[C---:B------:R-:W-:Y:S01]  /*6b40*/  @!P1 IMAD.HI.U32 R0, R51.reuse, R10, RZ ;  /* 0x0000000a33009227 */ /* 0x040fe200078e00ff */
[----:B------:R-:W-:Y:S01]  /*6b50*/  @!P1 SHF.R.U32.HI R2, RZ, R12, R2 ;  /* 0x0000000cff029219 */ /* 0x000fe20000011602 */
[----:B------:R-:W-:Y:S01]  /*6b60*/  USHF.L.U32 UR45, UR12, 0x7, URZ ;  /* 0x000000070c2d7899 */ /* 0x000fe200080006ff */
[----:B------:R-:W-:Y:S01]  /*6b70*/  @P4 SHF.R.U32.HI R93, RZ, 0x10, R17 ;  /* 0x00000010ff5d4819 */ /* 0x000fe20000011611 */
[----:B------:R-:W-:Y:S01]  /*6b80*/  VIADD R104, R104, 0x1 ;  /* 0x0000000168687836 */ /* 0x000fe20000000000 */
[----:B------:R-:W-:Y:S01]  /*6b90*/  @!P1 SEL R2, R50, R2, !P0 ;  /* 0x0000000232029207 */ /* 0x000fe20004000000 */
[----:B------:R-:W-:Y:S01]  /*6ba0*/  BSSY.RECONVERGENT B6, `(.L_x_97) ;  /* 0x0000028000067945 */ /* 0x000fe20003800200 */
[----:B------:R-:W-:Y:S02]  /*6bb0*/  @!P1 SHF.R.U32.HI R0, RZ, R11, R0 ;  /* 0x0000000bff009219 */ /* 0x000fe40000011600 */
[----:B------:R-:W-:Y:S02]  /*6bc0*/  LOP3.LUT P0, RZ, R90, 0x90, RZ, 0xc0, !PT ;  /* 0x000000905aff7812 */ /* 0x000fe4000780c0ff */
[----:B------:R-:W-:Y:S05]  /*6bd0*/  @!P1 SEL R3, R51, R0, !P2 ;  /* 0x0000000033039207 */ /* 0x000fea0005000000 */
[----:B------:R-:W-:Y:S02]  /*6be0*/  @!P1 IMAD.IADD R0, R2, 0x1, -R3 ;  /* 0x0000000102009824 */ /* 0x000fe400078e0a03 */
[----:B------:R-:W-:Y:S02]  /*6bf0*/  @!P1 IMAD.IADD R2, R3, 0x1, -R2 ;  /* 0x0000000103029824 */ /* 0x000fe400078e0a02 */
[----:B------:R-:W-:Y:S02]  /*6c00*/  @!P1 IMAD R51, R0, R7, R51 ;  /* 0x0000000700339224 */ /* 0x000fe400078e0233 */
[----:B------:R-:W-:Y:S01]  /*6c10*/  @!P1 IMAD R50, R2, R8, R50 ;  /* 0x0000000802329224 */ /* 0x000fe200078e0232 */
[----:B------:R-:W-:Y:S06]  /*6c20*/  @!P0 BRA `(.L_x_98) ;  /* 0x00000000007c8947 */ /* 0x000fec0003800000 */
[----:B------:R-:W1:Y:S01]  /*6c30*/  LDCU.64 UR8, c[0x4][0x80] ;  /* 0x01001000ff0877ac */ /* 0x000e620008000a00 */
[----:B------:R-:W-:Y:S01]  /*6c40*/  MOV R2, 0x0 ;  /* 0x0000000000027802 */ /* 0x000fe20000000f00 */
[----:B------:R-:W-:Y:S02]  /*6c50*/  HFMA2 R12, -RZ, RZ, 0, 5.9604644775390625e-08 ;  /* 0x00000001ff0c7431 */ /* 0x000fe400000001ff */
[----:B------:R-:W-:Y:S01]  /*6c60*/  IMAD.MOV.U32 R8, RZ, RZ, 0x70 ;  /* 0x00000070ff087424 */ /* 0x000fe200078e00ff */
[----:B------:R2:W3:Y:S01]  /*6c70*/  LDC.64 R14, c[0x4][R2] ;  /* 0x01000000020e7b82 */ /* 0x0004e20000000a00 */
[----:B------:R-:W4:Y:S01]  /*6c80*/  LDCU.64 UR6, c[0x4][0x88] ;  /* 0x01001100ff0677ac */ /* 0x000f220008000a00 */
[----:B------:R-:W-:Y:S01]  /*6c90*/  IMAD.MOV.U32 R13, RZ, RZ, RZ ;  /* 0x000000ffff0d7224 */ /* 0x000fe200078e00ff */
[----:B------:R-:W2:Y:S01]  /*6ca0*/  LDCU.64 UR4, c[0x4][0x8] ;  /* 0x01000100ff0477ac */ /* 0x000ea20008000a00 */
[----:B-1----:R-:W-:Y:S01]  /*6cb0*/  MOV R5, UR9 ;  /* 0x0000000900057c02 */ /* 0x002fe20008000f00 */
[----:B------:R-:W-:Y:S01]  /*6cc0*/  IMAD.U32 R4, RZ, RZ, UR8 ;  /* 0x00000008ff047e24 */ /* 0x000fe2000f8e00ff */
[----:B----4-:R-:W-:Y:S01]  /*6cd0*/  MOV R7, UR7 ;  /* 0x0000000700077c02 */ /* 0x010fe20008000f00 */
[----:B------:R-:W-:Y:S01]  /*6ce0*/  IMAD.U32 R6, RZ, RZ, UR6 ;  /* 0x00000006ff067e24 */ /* 0x000fe2000f8e00ff */
[----:B--2---:R-:W-:Y:S01]  /*6cf0*/  MOV R11, UR5 ;  /* 0x00000005000b7c02 */ /* 0x004fe20008000f00 */
[----:B------:R-:W-:Y:S02]  /*6d00*/  IMAD.U32 R10, RZ, RZ, UR4 ;  /* 0x00000004ff0a7e24 */ /* 0x000fe4000f8e00ff */
[----:B------:R-:W-:Y:S07]  /*6d10*/  LEPC R20, `(.L_x_99) ;  /* 0x000000001014794e */ /* 0x000fee0000000000 */
[----:B---3-5:R-:W-:Y:S05]  /*6d20*/  CALL.ABS.NOINC R14 ;  /* 0x000000000e007343 */ /* 0x028fea0003c00000 */
.L_x_99:
[----:B------:R-:W1:Y:S01]  /*6d30*/  LDCU.64 UR8, c[0x4][0x80] ;  /* 0x01001000ff0877ac */ /* 0x000e620008000a00 */
[----:B------:R-:W2:Y:S01]  /*6d40*/  LDC.64 R2, c[0x4][R2] ;  /* 0x0100000002027b82 */ /* 0x000ea20000000a00 */
[----:B------:R-:W-:Y:S02]  /*6d50*/  HFMA2 R12, -RZ, RZ, 0, 5.9604644775390625e-08 ;  /* 0x00000001ff0c7431 */ /* 0x000fe400000001ff */
[----:B------:R-:W-:Y:S02]  /*6d60*/  IMAD.MOV.U32 R8, RZ, RZ, 0x70 ;  /* 0x00000070ff087424 */ /* 0x000fe400078e00ff */
[----:B------:R-:W-:Y:S01]  /*6d70*/  IMAD.MOV.U32 R13, RZ, RZ, RZ ;  /* 0x000000ffff0d7224 */ /* 0x000fe200078e00ff */
[----:B------:R-:W3:Y:S01]  /*6d80*/  LDCU.64 UR6, c[0x4][0x88] ;  /* 0x01001100ff0677ac */ /* 0x000ee20008000a00 */
[----:B------:R-:W4:Y:S01]  /*6d90*/  LDCU.64 UR4, c[0x4][0x8] ;  /* 0x01000100ff0477ac */ /* 0x000f220008000a00 */
[----:B-1----:R-:W-:Y:S02]  /*6da0*/  MOV R4, UR8 ;  /* 0x0000000800047c02 */ /* 0x002fe40008000f00 */
[----:B------:R-:W-:Y:S02]  /*6db0*/  MOV R5, UR9 ;  /* 0x0000000900057c02 */ /* 0x000fe40008000f00 */
[----:B---3--:R-:W-:Y:S01]  /*6dc0*/  MOV R7, UR7 ;  /* 0x0000000700077c02 */ /* 0x008fe20008000f00 */
[----:B------:R-:W-:Y:S01]  /*6dd0*/  IMAD.U32 R6, RZ, RZ, UR6 ;  /* 0x00000006ff067e24 */ /* 0x000fe2000f8e00ff */
[----:B----4-:R-:W-:Y:S01]  /*6de0*/  MOV R11, UR5 ;  /* 0x00000005000b7c02 */ /* 0x010fe20008000f00 */
[----:B------:R-:W-:Y:S02]  /*6df0*/  IMAD.U32 R10, RZ, RZ, UR4 ;  /* 0x00000004ff0a7e24 */ /* 0x000fe4000f8e00ff */
[----:B------:R-:W-:Y:S07]  /*6e00*/  LEPC R20, `(.L_x_98) ;  /* 0x000000001014794e */ /* 0x000fee0000000000 */
[----:B--2---:R-:W-:Y:S05]  /*6e10*/  CALL.ABS.NOINC R2 ;  /* 0x0000000002007343 */ /* 0x004fea0003c00000 */
.L_x_98:
[----:B------:R-:W-:Y:S05]  /*6e20*/  BSYNC.RECONVERGENT B6 ;  /* 0x0000000000067941 */ /* 0x000fea0003800200 */
.L_x_97:
[----:B------:R-:W-:Y:S01]  /*6e30*/  ISETP.NE.U32.AND P4, PT, R82, RZ, PT ;  /* 0x000000ff5200720c */ /* 0x000fe20003f85070 */
[----:B------:R-:W-:Y:S01]  /*6e40*/  UISETP.NE.AND UP2, UPT, UR49, URZ, UPT ;  /* 0x000000ff3100728c */ /* 0x000fe2000bf45270 */
[----:B------:R-:W-:Y:S01]  /*6e50*/  ISETP.NE.U32.AND P2, PT, RZ, UR54, PT ;  /* 0x00000036ff007c0c */ /* 0x000fe2000bf45070 */
[----:B------:R-:W-:Y:S01]  /*6e60*/  UISETP.NE.U32.AND UP1, UPT, UR56, URZ, UPT ;  /* 0x000000ff3800728c */ /* 0x000fe2000bf25070 */
[----:B------:R-:W-:Y:S01]  /*6e70*/  ISETP.NE.AND.EX P4, PT, R83, RZ, PT, P4 ;  /* 0x000000ff5300720c */ /* 0x000fe20003f85340 */
[----:B------:R-:W-:Y:S01]  /*6e80*/  UPLOP3.LUT UP0, UPT, UPT, UPT, UPT, 0x40, 0x4 ;  /* 0x000000000004789c */ /* 0x000fe20003f0e870 */
[----:B------:R-:W-:Y:S01]  /*6e90*/  ISETP.NE.AND.EX P2, PT, RZ, UR55, PT, P2 ;  /* 0x00000037ff007c0c */ /* 0x000fe2000bf45320 */
[----:B------:R-:W-:Y:S01]  /*6ea0*/  UISETP.NE.AND.EX UP1, UPT, UR57, URZ, UPT, UP1 ;  /* 0x000000ff3900728c */ /* 0x000fe2000bf25310 */
[----:B------:R-:W-:Y:S04]  /*6eb0*/  PLOP3.LUT P1, PT, PT, PT, UP2, 0x80, 0x8 ;  /* 0x000000000008781c */ /* 0x000fe80003f2f028 */
[----:B------:R-:W-:Y:S06]  /*6ec0*/  @UP2 UPLOP3.LUT UP0, UPT, UPT, UPT, UP1, 0x80, 0x8 ;  /* 0x000000000008289c */ /* 0x000fec0003f0f010 */
[----:B------:R-:W-:Y:S01]  /*6ed0*/  PLOP3.LUT P0, PT, PT, PT, UP0, 0x80, 0x8 ;  /* 0x000000000008781c */ /* 0x000fe20003f0f008 */
[----:B------:R-:W-:Y:S01]  /*6ee0*/  @!UPT UIADD3 URZ, UPT, UPT, URZ, URZ, URZ ;  /* 0x000000fffffff290 */ /* 0x000fe2000fffe0ff */
[----:B------:R-:W-:Y:S11]  /*6ef0*/  BRA.U !UP1, `(.L_x_100) ;  /* 0x0000000109387547 */ /* 0x000ff6000b800000 */
[----:B------:R-:W-:Y:S01]  /*6f00*/  UISETP.NE.U32.AND UP0, UPT, UR54, URZ, UPT ;  /* 0x000000ff3600728c */ /* 0x000fe2000bf05070 */
[----:B------:R-:W-:Y:S02]  /*6f10*/  HFMA2 R0, -RZ, RZ, 0, 5.9604644775390625e-08 ;  /* 0x00000001ff007431 */ /* 0x000fe400000001ff */
[----:B------:R-:W-:Y:S01]  /*6f20*/  IMAD.MOV.U32 R86, RZ, RZ, 0x1 ;  /* 0x00000001ff567424 */ /* 0x000fe200078e00ff */
[----:B------:R-:W-:Y:S06]  /*6f30*/  UISETP.NE.AND.EX UP0, UPT, UR55, URZ, UPT, UP0 ;  /* 0x000000ff3700728c */ /* 0x000fec000bf05300 */
[----:B------:R-:W-:Y:S05]  /*6f40*/  PLOP3.LUT P3, PT, PT, PT, UP0, 0x80, 0x8 ;  /* 0x000000000008781c */ /* 0x000fea0003f6f008 */
[----:B------:R-:W1:Y:S01]  /*6f50*/  @UP0 LDCU.64 UR4, c[0x0][0xc88] ;  /* 0x00019100ff0407ac */ /* 0x000e620008000a00 */
[----:B------:R-:W-:Y:S07]  /*6f60*/  @UP0 UIMAD UR6, UR52, UR56, URZ ;  /* 0x00000038340602a4 */ /* 0x000fee000f8e02ff */
[----:B------:R-:W-:Y:S01]  /*6f70*/  @!P3 PRMT R86, R0, 0x7610, R86 ;  /* 0x000076100056b816 */ /* 0x000fe20000000056 */
[----:B-1----:R-:W-:Y:S06]  /*6f80*/  @UP0 UIMAD.WIDE UR4, UR6, 0x4, UR4 ;  /* 0x00000004060408a5 */ /* 0x002fec000f8e0204 */
[----:B------:R-:W-:Y:S01]  /*6f90*/  IMAD.U32 R2, RZ, RZ, UR4 ;  /* 0x00000004ff027e24 */ /* 0x000fe2000f8e00ff */
[----:B------:R-:W-:Y:S04]  /*6fa0*/  MOV R3, UR5 ;  /* 0x0000000500037c02 */ /* 0x000fe80008000f00 */
[----:B------:R-:W1:Y:S01]  /*6fb0*/  @!UP0 LDCU UR4, c[0x0][0xc80] ;  /* 0x00019000ff0487ac */ /* 0x000e620008000800 */
[----:B-----5:R2:W5:Y:S02]  /*6fc0*/  @P3 LDG.E R53, desc[UR62][R2.64] ;  /* 0x0000003e02353981 */ /* 0x020564000c1e1900 */
[----:B-12---:R-:W-:Y:S02]  /*6fd0*/  @!P3 IMAD.U32 R53, RZ, RZ, UR4 ;  /* 0x00000004ff35be24 */ /* 0x006fe4000f8e00ff */
.L_x_100:
[----:B------:R-:W-:Y:S05]  /*6fe0*/  @!P4 BRA `(.L_x_101) ;  /* 0x000000000020c947 */ /* 0x000fea0003800000 */
[----:B------:R-:W-:Y:S04]  /*6ff0*/  ISETP.NE.U32.AND P3, PT, R80, RZ, PT ;  /* 0x000000ff5000720c */ /* 0x000fe80003f65070 */
[----:B------:R-:W-:Y:S11]  /*7000*/  ISETP.NE.AND.EX P3, PT, R81, RZ, PT, P3 ;  /* 0x000000ff5100720c */ /* 0x000ff60003f65330 */
[----:B------:R-:W-:Y:S02]  /*7010*/  @!UPT UIADD3 URZ, UPT, UPT, URZ, URZ, URZ ;  /* 0x000000fffffff290 */ /* 0x000fe4000fffe0ff */
[----:B------:R-:W1:Y:S01]  /*7020*/  @P3 LDC.64 R2, c[0x0][0xca8] ;  /* 0x00032a00ff023b82 */ /* 0x000e620000000a00 */
[----:B------:R-:W-:Y:S04]  /*7030*/  @P3 IMAD R0, R82, UR52, RZ ;  /* 0x0000003452003c24 */ /* 0x000fe8000f8e02ff */
[----:B-1----:R-:W-:Y:S05]  /*7040*/  @P3 IMAD.WIDE R2, R0, 0x4, R2 ;  /* 0x0000000400023825 */ /* 0x002fea00078e0202 */
[----:B-----5:R1:W5:Y:S02]  /*7050*/  @P3 LDG.E R52, desc[UR62][R2.64] ;  /* 0x0000003e02343981 */ /* 0x020364000c1e1900 */
[----:B-1----:R-:W2:Y:S02]  /*7060*/  @!P3 LDC R52, c[0x0][0xca0] ;  /* 0x00032800ff34bb82 */ /* 0x002ea40000000800 */
.L_x_101:
[----:B-----5:R-:W-:Y:S01]  /*7070*/  FSETP.NEU.AND P3, PT, R53, RZ, PT ;  /* 0x000000ff3500720b */ /* 0x020fe20003f6d000 */
[----:B------:R-:W-:Y:S01]  /*7080*/  IMAD.MOV.U32 R69, RZ, RZ, 0x10 ;  /* 0x00000010ff457424 */ /* 0x000fe200078e00ff */
[----:B------:R-:W-:Y:S01]  /*7090*/  SEL R2, RZ, 0xffffffff, P2 ;  /* 0xffffffffff027807 */ /* 0x000fe20001000000 */
[----:B------:R-:W-:Y:S01]  /*70a0*/  IMAD R59, R96, 0x80, R97 ;  /* 0x00000080603b7824 */ /* 0x000fe200078e0261 */
[----:B------:R-:W-:Y:S01]  /*70b0*/  @P1 LOP3.LUT P2, RZ, R86, 0xff, RZ, 0xc0, !PT ;  /* 0x000000ff56ff1812 */ /* 0x000fe2000784c0ff */
[----:B------:R-:W-:Y:S01]  /*70c0*/  IMAD.SHL.U32 R106, R98, 0x2, RZ ;  /* 0x00000002626a7824 */ /* 0x000fe200078e00ff */
[----:B------:R-:W-:Y:S01]  /*70d0*/  @P1 SEL R0, RZ, 0xffffffff, P3 ;  /* 0xffffffffff001807 */ /* 0x000fe20001800000 */
[----:B------:R-:W-:Y:S01]  /*70e0*/  BSSY B1, `(.L_x_102) ;  /* 0x0000039000017945 */ /* 0x000fe20003800000 */
[----:B------:R-:W-:Y:S01]  /*70f0*/  LEA R58, R96, UR36, 0x3 ;  /* 0x00000024603a7c11 */ /* 0x000fe2000f8e18ff */
[----:B------:R-:W-:Y:S01]  /*7100*/  VIADD R105, R106, UR36 ;  /* 0x000000246a697c36 */ /* 0x000fe20008000000 */
[----:B------:R-:W-:Y:S01]  /*7110*/  @P0 SEL R0, R2, R0, !P2 ;  /* 0x0000000002000207 */ /* 0x000fe20005000000 */
[----:B------:R-:W-:Y:S01]  /*7120*/  IMAD.MOV.U32 R70, RZ, RZ, 0x1 ;  /* 0x00000001ff467424 */ /* 0x000fe200078e00ff */
[----:B------:R-:W-:Y:S01]  /*7130*/  SHF.L.U32 R3, R95, 0x1f, RZ ;  /* 0x0000001f5f037819 */ /* 0x000fe200000006ff */
[----:B------:R-:W-:Y:S01]  /*7140*/  IMAD.MOV.U32 R68, RZ, RZ, RZ ;  /* 0x000000ffff447224 */ /* 0x000fe200078e00ff */
[----:B------:R-:W-:Y:S02]  /*7150*/  @P1 LOP3.LUT R0, R0, 0x1, RZ, 0xc0, !PT ;  /* 0x0000000100001812 */ /* 0x000fe400078ec0ff */
[----:B------:R-:W-:Y:S02]  /*7160*/  CS2R R78, SRZ ;  /* 0x00000000004e7805 */ /* 0x000fe4000001ff00 */
[----:B------:R-:W-:Y:S02]  /*7170*/  PLOP3.LUT P2, PT, PT, PT, UP1, 0x80, 0x8 ;  /* 0x000000000008781c */ /* 0x000fe40003f4f018 */
[----:B------:R-:W-:Y:S02]  /*7180*/  CS2R R76, SRZ ;  /* 0x00000000004c7805 */ /* 0x000fe4000001ff00 */
[----:B------:R-:W-:Y:S02]  /*7190*/  ISETP.NE.U32.OR P4, PT, R0, 0x1, !P1 ;  /* 0x000000010000780c */ /* 0x000fe40004f85470 */
[----:B------:R-:W-:Y:S02]  /*71a0*/  CS2R R74, SRZ ;  /* 0x00000000004a7805 */ /* 0x000fe4000001ff00 */
[----:B------:R-:W-:Y:S02]  /*71b0*/  LOP3.LUT P5, RZ, R99, 0x40, RZ, 0xc0, !PT ;  /* 0x0000004063ff7812 */ /* 0x000fe400078ac0ff */
[----:B------:R-:W-:Y:S02]  /*71c0*/  CS2R R72, SRZ ;  /* 0x0000000000487805 */ /* 0x000fe4000001ff00 */
[----:B------:R-:W-:Y:S02]  /*71d0*/  P2R R107, PR, RZ, 0x10 ;  /* 0x00000010ff6b7803 */ /* 0x000fe40000000000 */
[----:B------:R-:W-:Y:S02]  /*71e0*/  CS2R R66, SRZ ;  /* 0x0000000000427805 */ /* 0x000fe4000001ff00 */
[----:B------:R-:W-:Y:S02]  /*71f0*/  SEL R69, R69, 0xfffffff0, !P5 ;  /* 0xfffffff045457807 */ /* 0x000fe40006800000 */
[----:B------:R-:W-:Y:S02]  /*7200*/  CS2R R64, SRZ ;  /* 0x0000000000407805 */ /* 0x000fe4000001ff00 */
[----:B------:R-:W-:Y:S02]  /*7210*/  CS2R R62, SRZ ;  /* 0x00000000003e7805 */ /* 0x000fe4000001ff00 */
[----:B------:R-:W-:Y:S01]  /*7220*/  CS2R R60, SRZ ;  /* 0x00000000003c7805 */ /* 0x000fe2000001ff00 */
[----:B------:R-:W-:Y:S01]  /*7230*/  IMAD.IADD R105, R105, 0x1, R69 ;  /* 0x0000000169697824 */ /* 0x000fe200078e0245 */
[----:B------:R-:W-:Y:S04]  /*7240*/  @P4 SHF.L.U32 R0, RZ, 0x1f, RZ ;  /* 0x0000001fff004819 */ /* 0x000fe800000006ff */
[----:B------:R1:W3:Y:S01]  /*7250*/  @P4 SYNCS.PHASECHK.TRANS64.TRYWAIT P1, [UR36+0x30], R0 ;  /* 0x00003000ff0045a7 */ /* 0x0002e20008021124 */
[----:B------:R4:W2:Y:S01]  /*7260*/  SYNCS.PHASECHK.TRANS64.TRYWAIT P0, [R58+URZ+0xa0], R3 ;  /* 0x0000a0033a0075a7 */ /* 0x0008a200080011ff */
[----:B-1----:R-:W-:Y:S02]  /*7270*/  SEL R0, RZ, 0xffffffff, P3 ;  /* 0xffffffffff007807 */ /* 0x002fe40001800000 */
[----:B------:R-:W-:Y:S04]  /*7280*/  LOP3.LUT P3, R103, R86, 0xff, RZ, 0xc0, !PT ;  /* 0x000000ff56677812 */ /* 0x000fe8000786c0ff */
[----:B------:R-:W-:Y:S04]  /*7290*/  @P2 SEL R0, R2, R0, !P3 ;  /* 0x0000000002002207 */ /* 0x000fe80005800000 */
[----:B------:R-:W-:Y:S04]  /*72a0*/  LOP3.LUT R0, R0, 0x1, RZ, 0xc0, !PT ;  /* 0x0000000100007812 */ /* 0x000fe800078ec0ff */
[----:B------:R-:W-:Y:S02]  /*72b0*/  ISETP.NE.U32.AND P2, PT, R0, 0x1, PT ;  /* 0x000000010000780c */ /* 0x000fe40003f45070 */
[----:B------:R-:W-:Y:S02]  /*72c0*/  SHF.R.U32.HI R0, RZ, 0x15, R59 ;  /* 0x00000015ff007819 */ /* 0x000fe4000001163b */
[----:B------:R-:W-:Y:S02]  /*72d0*/  P2R R71, PR, RZ, 0x4 ;  /* 0x00000004ff477803 */ /* 0x000fe40000000000 */
[----:B------:R-:W-:Y:S02]  /*72e0*/  LOP3.LUT R2, R0, 0x3, RZ, 0xc0, !PT ;  /* 0x0000000300027812 */ /* 0x000fe400078ec0ff */
[----:B---3--:R-:W-:Y:S01]  /*72f0*/  @P4 SEL R70, RZ, 0x1, !P1 ;  /* 0x00000001ff464807 */ /* 0x008fe20004800000 */
[----:B--2-4-:R-:W-:Y:S06]  /*7300*/  @!P4 BRA `(.L_x_103) ;  /* 0x000000000058c947 */ /* 0x014fec0003800000 */
[----:B------:R-:W-:Y:S01]  /*7310*/  IMAD.MOV.U32 R79, RZ, RZ, RZ ;  /* 0x000000ffff4f7224 */ /* 0x000fe200078e00ff */
[----:B------:R-:W-:Y:S01]  /*7320*/  ISETP.NE.AND P1, PT, R70, RZ, PT ;  /* 0x000000ff4600720c */ /* 0x000fe20003f25270 */
[----:B------:R-:W-:Y:S01]  /*7330*/  BSSY B0, `(.L_x_104) ;  /* 0x000000c000007945 */ /* 0x000fe20003800000 */
[----:B------:R-:W-:Y:S02]  /*7340*/  CS2R R62, SRZ ;  /* 0x00000000003e7805 */ /* 0x000fe4000001ff00 */
[----:B------:R-:W-:Y:S02]  /*7350*/  CS2R R60, SRZ ;  /* 0x00000000003c7805 */ /* 0x000fe4000001ff00 */
[----:B------:R-:W-:Y:S02]  /*7360*/  CS2R R66, SRZ ;  /* 0x0000000000427805 */ /* 0x000fe4000001ff00 */
[----:B------:R-:W-:Y:S02]  /*7370*/  CS2R R64, SRZ ;  /* 0x0000000000407805 */ /* 0x000fe4000001ff00 */
[----:B------:R-:W-:Y:S02]  /*7380*/  CS2R R74, SRZ ;  /* 0x00000000004a7805 */ /* 0x000fe4000001ff00 */
[----:B------:R-:W-:Y:S02]  /*7390*/  CS2R R72, SRZ ;  /* 0x0000000000487805 */ /* 0x000fe4000001ff00 */
[----:B------:R-:W-:Y:S01]  /*73a0*/  CS2R R76, SRZ ;  /* 0x00000000004c7805 */ /* 0x000fe2000001ff00 */
[----:B------:R-:W-:Y:S06]  /*73b0*/  @P1 BRA `(.L_x_105) ;  /* 0x00000000000c1947 */ /* 0x000fec0003800000 */
[----:B------:R-:W-:Y:S04]  /*73c0*/  SHF.L.U32 R5, RZ, 0x1f, RZ ;  /* 0x0000001fff057819 */ /* 0x000fe800000006ff */
[----:B------:R-:W1:Y:S02]  /*73d0*/  SYNCS.PHASECHK.TRANS64.TRYWAIT P1, [UR36+0x30], R5 ;  /* 0x00003005ff0075a7 */ /* 0x000e640008021124 */
[----:B-1----:R-:W-:Y:S05]  /*73e0*/  @!P1 BRA `(.L_x_106) ;  /* 0x0000008000b49947 */ /* 0x002fea0003800000 */
.L_x_105:
[----:B------:R-:W-:Y:S05]  /*73f0*/  BSYNC B0 ;  /* 0x0000000000007941 */ /* 0x000fea0003800000 */
.L_x_104:
[----:B------:R-:W-:Y:S01]  /*7400*/  ISETP.NE.AND P1, PT, R71, RZ, PT ;  /* 0x000000ff4700720c */ /* 0x000fe20003f25270 */
[----:B------:R-:W-:Y:S11]  /*7410*/  HFMA2 R68, -RZ, RZ, 0, 5.9604644775390625e-08 ;  /* 0x00000001ff447431 */ /* 0x000ff600000001ff */
[----:B------:R-:W-:Y:S01]  /*7420*/  @!UPT UIADD3 URZ, UPT, UPT, URZ, URZ, URZ ;  /* 0x000000fffffff290 */ /* 0x000fe2000fffe0ff */
[----:B------:R2:W3:Y:S04]  /*7430*/  @P1 LDS.128 R60, [R106+UR36+0x200] ;  /* 0x000200246a3c1984 */ /* 0x0004e80008000c00 */
[----:B------:R2:W4:Y:S04]  /*7440*/  @P1 LDS.128 R64, [R105+0x200] ;  /* 0x0002000069401984 */ /* 0x0005280000000c00 */
[----:B------:R2:W1:Y:S04]  /*7450*/  @P1 LDS.128 R72, [R106+UR36+0xa00] ;  /* 0x000a00246a481984 */ /* 0x0004680008000c00 */
[----:B------:R2:W1:Y:S02]  /*7460*/  @P1 LDS.128 R76, [R105+0xa00] ;  /* 0x000a0000694c1984 */ /* 0x0004640000000c00 */
.L_x_103:
[----:B------:R-:W-:Y:S05]  /*7470*/  BSYNC B1 ;  /* 0x0000000000017941 */ /* 0x000fea0003800000 */
.L_x_102:
[----:B------:R-:W-:Y:S02]  /*7480*/  ISETP.NE.AND P1, PT, R100, R2, PT ;  /* 0x000000026400720c */ /* 0x000fe40003f25270 */
[----:B------:R-:W-:Y:S01]  /*7490*/  MOV R39, RZ ;  /* 0x000000ff00277202 */ /* 0x000fe20000000f00 */
[----:B------:R-:W-:Y:S10]  /*74a0*/  @P0 BRA `(.L_x_107) ;  /* 0x0000000000080947 */ /* 0x000ff40003800000 */
[----:B------:R-:W5:Y:S02]  /*74b0*/  SYNCS.PHASECHK.TRANS64.TRYWAIT P0, [R58+URZ+0xa0], R3 ;  /* 0x0000a0033a0075a7 */ /* 0x000f6400080011ff */
[----:B-----5:R-:W-:Y:S05]  /*74c0*/  @!P0 BRA `(.L_x_108) ;  /* 0x0000008000948947 */ /* 0x020fea0003800000 */
.L_x_107:
[----:B------:R-:W-:Y:S01]  /*74d0*/  IMAD.MOV.U32 R38, RZ, RZ, RZ ;  /* 0x000000ffff267224 */ /* 0x000fe200078e00ff */
[----:B------:R-:W-:Y:S02]  /*74e0*/  CS2R R36, SRZ ;  /* 0x0000000000247805 */ /* 0x000fe4000001ff00 */
        /* <DEDUP_REMOVED lines=13> */
[----:B-1----:R-:W-:Y:S01]  /*75c0*/  CS2R R4, SRZ ;  /* 0x0000000000047805 */ /* 0x002fe2000001ff00 */
[----:B------:R-:W-:Y:S06]  /*75d0*/  @P1 BRA `(.L_x_109) ;  /* 0x0000000000bc1947 */ /* 0x000fec0003800000 */
[----:B------:R-:W-:Y:S11]  /*75e0*/  LOP3.LUT P0, RZ, R0, 0x3, R101, 0x48, !PT ;  /* 0x0000000300ff7812 */ /* 0x000ff60007804865 */
[----:B------:R-:W-:Y:S02]  /*75f0*/  @!UPT UIADD3 URZ, UPT, UPT, URZ, URZ, URZ ;  /* 0x000000fffffff290 */ /* 0x000fe4000fffe0ff */
[----:B------:R-:W-:Y:S05]  /*7600*/  @!P0 BRA `(.L_x_110) ;  /* 0x0000000000408947 */ /* 0x000fea0003800000 */
[----:B------:R-:W1:Y:S01]  /*7610*/  LDCU.64 UR8, c[0x4][0x70] ;  /* 0x01000e00ff0877ac */ /* 0x000e620008000a00 */
[----:B------:R-:W-:Y:S01]  /*7620*/  MOV R15, 0x0 ;  /* 0x00000000000f7802 */ /* 0x000fe20000000f00 */
[----:B------:R-:W-:Y:S02]  /*7630*/  HFMA2 R12, -RZ, RZ, 0, 5.9604644775390625e-08 ;  /* 0x00000001ff0c7431 */ /* 0x000fe400000001ff */
[----:B------:R-:W-:Y:S02]  /*7640*/  IMAD.MOV.U32 R8, RZ, RZ, 0x192 ;  /* 0x00000192ff087424 */ /* 0x000fe400078e00ff */
[----:B------:R-:W-:Y:S01]  /*7650*/  IMAD.MOV.U32 R13, RZ, RZ, RZ ;  /* 0x000000ffff0d7224 */ /* 0x000fe200078e00ff */
[----:B------:R-:W5:Y:S01]  /*7660*/  LDCU.64 UR6, c[0x4][0x78] ;  /* 0x01000f00ff0677ac */ /* 0x000f620008000a00 */
[----:B------:R-:W2:Y:S01]  /*7670*/  LDC.64 R14, c[0x4][R15] ;  /* 0x010000000f0e7b82 */ /* 0x000ea20000000a00 */
[----:B------:R-:W3:Y:S01]  /*7680*/  LDCU.64 UR4, c[0x4][0x10] ;  /* 0x01000200ff0477ac */ /* 0x000ee20008000a00 */
[----:B-1----:R-:W-:Y:S01]  /*7690*/  MOV R5, UR9 ;  /* 0x0000000900057c02 */ /* 0x002fe20008000f00 */
[----:B------:R-:W-:Y:S01]  /*76a0*/  IMAD.U32 R4, RZ, RZ, UR8 ;  /* 0x00000008ff047e24 */ /* 0x000fe2000f8e00ff */
[----:B-----5:R-:W-:Y:S01]  /*76b0*/  MOV R7, UR7 ;  /* 0x0000000700077c02 */ /* 0x020fe20008000f00 */
[----:B------:R-:W-:Y:S01]  /*76c0*/  IMAD.U32 R6, RZ, RZ, UR6 ;  /* 0x00000006ff067e24 */ /* 0x000fe2000f8e00ff */
[----:B---3--:R-:W-:Y:S01]  /*76d0*/  MOV R11, UR5 ;  /* 0x00000005000b7c02 */ /* 0x008fe20008000f00 */
[----:B------:R-:W-:Y:S02]  /*76e0*/  IMAD.U32 R10, RZ, RZ, UR4 ;  /* 0x00000004ff0a7e24 */ /* 0x000fe4000f8e00ff */
[----:B------:R-:W-:Y:S07]  /*76f0*/  LEPC R20, `(.L_x_110) ;  /* 0x000000001014794e */ /* 0x000fee0000000000 */
[----:B--2-4-:R-:W-:Y:S05]  /*7700*/  CALL.ABS.NOINC R14 ;  /* 0x000000000e007343 */ /* 0x014fea0003c00000 */
.L_x_110:
[----:B------:R-:W-:Y:S05]  /*7710*/  WARPSYNC.ALL ;  /* 0x0000000000007948 */ /* 0x000fea0003800000 */
[C---:B------:R-:W-:Y:S01]  /*7720*/  R2UR UR4, R59.reuse ;  /* 0x000000003b0472ca */ /* 0x040fe200000e0000 */
[----:B------:R-:W-:Y:S05]  /*7730*/  VIADD R0, R59, 0x40 ;  /* 0x000000403b007836 */ /* 0x000fea0000000000 */
[----:B------:R-:W-:Y:S04]  /*7740*/  SHF.R.U32.HI R0, RZ, 0x15, R0 ;  /* 0x00000015ff007819 */ /* 0x000fe80000011600 */
[----:B------:R-:W-:Y:S03]  /*7750*/  LOP3.LUT P0, RZ, R0, 0x3, R101, 0x48, !PT ;  /* 0x0000000300ff7812 */ /* 0x000fe60007804865 */
[----:B------:R-:W1:Y:S10]  /*7760*/  LDTM.x16 R24, tmem[UR4] ;  /* 0x00000004001879ee */ /* 0x000e740008240000 */
[----:B-1----:R-:W-:Y:S05]  /*7770*/  @!P0 BRA `(.L_x_111) ;  /* 0x0000000000408947 */ /* 0x002fea0003800000 */
        /* <DEDUP_REMOVED lines=16> */
.L_x_111:
[----:B------:R-:W-:Y:S05]  /*7880*/  WARPSYNC.ALL ;  /* 0x0000000000007948 */ /* 0x000fea0003800000 */
[----:B------:R-:W-:Y:S11]  /*7890*/  R2UR UR4, R59 ;  /* 0x000000003b0472ca */ /* 0x000ff600000e0000 */
[----:B------:R-:W-:Y:S02]  /*78a0*/  @!UPT UIADD3 URZ, UPT, UPT, URZ, URZ, URZ ;  /* 0x000000fffffff290 */ /* 0x000fe4000fffe0ff */
[----:B------:R-:W1:Y:S02]  /*78b0*/  LDTM.x16 R4, tmem[UR4+0x40] ;  /* 0x00004004000479ee */ /* 0x000e640008240000 */
[----:B-1----:R-:W-:Y:S01]  /*78c0*/  NOP ;  /* 0x0000000000007918 */ /* 0x002fe20000000000 */
.L_x_109:
[----:B---3--:R-:W-:Y:S01]  /*78d0*/  SHF.L.U32 R20, R60, 0x10, RZ ;  /* 0x000000103c147819 */ /* 0x008fe200000006ff */
[----:B------:R-:W-:Y:S01]  /*78e0*/  FMUL R0, R52, R24 ;  /* 0x0000001834007220 */ /* 0x000fe20000400000 */
[----:B------:R-:W-:Y:S01]  /*78f0*/  ISETP.NE.AND P0, PT, R100, R2, PT ;  /* 0x000000026400720c */ /* 0x000fe20003f05270 */
[----:B------:R-:W-:Y:S01]  /*7900*/  FMUL R2, R52, R25 ;  /* 0x0000001934027220 */ /* 0x000fe20000400000 */
[----:B------:R-:W-:Y:S01]  /*7910*/  LOP3.LUT R21, R60, 0xffff0000, RZ, 0xc0, !PT ;  /* 0xffff00003c157812 */ /* 0x000fe200078ec0ff */
[----:B------:R-:W-:Y:S01]  /*7920*/  FFMA R0, R53, R20, R0 ;  /* 0x0000001435007223 */ /* 0x000fe20000000000 */
[C---:B------:R-:W-:Y:S01]  /*7930*/  SHF.L.U32 R22, R61.reuse, 0x10, RZ ;  /* 0x000000103d167819 */ /* 0x040fe200000006ff */
[----:B------:R-:W-:Y:S01]  /*7940*/  FMUL R3, R52, R26 ;  /* 0x0000001a34037220 */ /* 0x000fe20000400000 */
[----:B------:R-:W-:Y:S01]  /*7950*/  LOP3.LUT R23, R61, 0xffff0000, RZ, 0xc0, !PT ;  /* 0xffff00003d177812 */ /* 0x000fe200078ec0ff */
[C---:B------:R-:W-:Y:S01]  /*7960*/  FFMA R2, R53.reuse, R21, R2 ;  /* 0x0000001535027223 */ /* 0x040fe20000000002 */
[----:B------:R-:W-:Y:S01]  /*7970*/  SHF.L.U32 R40, R62, 0x10, RZ ;  /* 0x000000103e287819 */ /* 0x000fe200000006ff */
[----:B------:R-:W-:Y:S01]  /*7980*/  FMUL R20, R52, R27 ;  /* 0x0000001b34147220 */ /* 0x000fe20000400000 */
[----:B------:R-:W-:Y:S01]  /*7990*/  LOP3.LUT R41, R62, 0xffff0000, RZ, 0xc0, !PT ;  /* 0xffff00003e297812 */ /* 0x000fe200078ec0ff */
[----:B------:R-:W-:Y:S01]  /*79a0*/  FFMA R3, R53, R22, R3 ;  /* 0x0000001635037223 */ /* 0x000fe20000000003 */
[----:B------:R-:W-:Y:S01]  /*79b0*/  F2FP.BF16.F32.PACK_AB R108, R2, R0 ;  /* 0x00000000026c723e */ /* 0x000fe200000010ff */
[C---:B------:R-:W-:Y:S01]  /*79c0*/  FMUL R21, R52.reuse, R28 ;  /* 0x0000001c34157220 */ /* 0x040fe20000400000 */
[----:B------:R-:W-:Y:S01]  /*79d0*/  LOP3.LUT R42, R77, 0xffff0000, RZ, 0xc0, !PT ;  /* 0xffff00004d2a7812 */ /* 0x000fe200078ec0ff */
[----:B------:R-:W-:Y:S01]  /*79e0*/  FMUL R22, R52, R29 ;  /* 0x0000001d34167220 */ /* 0x000fe20000400000 */
[----:B------:R-:W-:Y:S01]  /*79f0*/  SHF.L.U32 R54, R78, 0x10, RZ ;  /* 0x000000104e367819 */ /* 0x000fe200000006ff */
[----:B------:R-:W-:Y:S01]  /*7a00*/  FFMA R20, R53, R23, R20 ;  /* 0x0000001735147223 */ /* 0x000fe20000000014 */
[----:B------:R-:W-:Y:S01]  /*7a10*/  SHF.L.U32 R23, R63, 0x10, RZ ;  /* 0x000000103f177819 */ /* 0x000fe200000006ff */
[----:B------:R-:W-:Y:S01]  /*7a20*/  FFMA R21, R53, R40, R21 ;  /* 0x0000002835157223 */ /* 0x000fe20000000015 */
[----:B------:R-:W-:Y:S01]  /*7a30*/  LOP3.LUT R40, R63, 0xffff0000, RZ, 0xc0, !PT ;  /* 0xffff00003f287812 */ /* 0x000fe200078ec0ff */
[C---:B------:R-:W-:Y:S01]  /*7a40*/  FFMA R22, R53.reuse, R41, R22 ;  /* 0x0000002935167223 */ /* 0x040fe20000000016 */
[----:B------:R-:W-:Y:S01]  /*7a50*/  F2FP.BF16.F32.PACK_AB R109, R20, R3 ;  /* 0x00000003146d723e */ /* 0x000fe200000010ff */
[----:B------:R-:W-:Y:S01]  /*7a60*/  FMUL R0, R52, R30 ;  /* 0x0000001e34007220 */ /* 0x000fe20000400000 */
[----:B----4-:R-:W-:Y:S01]  /*7a70*/  LOP3.LUT R41, R66, 0xffff0000, RZ, 0xc0, !PT ;  /* 0xffff000042297812 */ /* 0x010fe200078ec0ff */
[----:B------:R-:W-:Y:S01]  /*7a80*/  FMUL R2, R52, R31 ;  /* 0x0000001f34027220 */ /* 0x000fe20000400000 */
[----:B------:R-:W-:Y:S01]  /*7a90*/  F2FP.BF16.F32.PACK_AB R110, R22, R21 ;  /* 0x00000015166e723e */ /* 0x000fe200000010ff */
[C---:B------:R-:W-:Y:S01]  /*7aa0*/  FFMA R0, R53.reuse, R23, R0 ;  /* 0x0000001735007223 */ /* 0x040fe20000000000 */
[C---:B------:R-:W-:Y:S01]  /*7ab0*/  SHF.L.U32 R22, R64.reuse, 0x10, RZ ;  /* 0x0000001040167819 */ /* 0x040fe200000006ff */
[----:B------:R-:W-:Y:S01]  /*7ac0*/  FFMA R2, R53, R40, R2 ;  /* 0x0000002835027223 */ /* 0x000fe20000000002 */
[----:B------:R-:W-:Y:S01]  /*7ad0*/  LOP3.LUT R23, R64, 0xffff0000, RZ, 0xc0, !PT ;  /* 0xffff000040177812 */ /* 0x000fe200078ec0ff */
[C---:B------:R-:W-:Y:S01]  /*7ae0*/  FMUL R3, R52.reuse, R32 ;  /* 0x0000002034037220 */ /* 0x040fe20000400000 */
[----:B------:R-:W-:Y:S01]  /*7af0*/  SHF.L.U32 R40, R65, 0x10, RZ ;  /* 0x0000001041287819 */ /* 0x000fe200000006ff */
[----:B------:R-:W-:Y:S01]  /*7b00*/  FMUL R20, R52, R33 ;  /* 0x0000002134147220 */ /* 0x000fe20000400000 */
[----:B------:R-:W-:Y:S01]  /*7b10*/  F2FP.BF16.F32.PACK_AB R111, R2, R0 ;  /* 0x00000000026f723e */ /* 0x000fe200000010ff */
[----:B------:R-:W-:Y:S01]  /*7b20*/  FMUL R21, R52, R34 ;  /* 0x0000002234157220 */ /* 0x000fe20000400000 */
[----:B------:R-:W-:Y:S01]  /*7b30*/  LOP3.LUT R55, R78, 0xffff0000, RZ, 0xc0, !PT ;  /* 0xffff00004e377812 */ /* 0x000fe200078ec0ff */
[----:B------:R-:W-:Y:S01]  /*7b40*/  FFMA R3, R53, R22, R3 ;  /* 0x0000001635037223 */ /* 0x000fe20000000003 */
[----:B------:R-:W-:Y:S01]  /*7b50*/  SHF.L.U32 R56, R79, 0x10, RZ ;  /* 0x000000104f387819 */ /* 0x000fe200000006ff */
[----:B------:R-:W-:Y:S01]  /*7b60*/  FFMA R20, R53, R23, R20 ;  /* 0x0000001735147223 */ /* 0x000fe20000000014 */
[----:B------:R-:W-:Y:S01]  /*7b70*/  LOP3.LUT R23, R65, 0xffff0000, RZ, 0xc0, !PT ;  /* 0xffff000041177812 */ /* 0x000fe200078ec0ff */
[----:B------:R-:W-:Y:S01]  /*7b80*/  FFMA R21, R53, R40, R21 ;  /* 0x0000002835157223 */ /* 0x000fe20000000015 */
[----:B------:R-:W-:Y:S01]  /*7b90*/  SHF.L.U32 R40, R66, 0x10, RZ ;  /* 0x0000001042287819 */ /* 0x000fe200000006ff */
[----:B------:R-:W-:Y:S01]  /*7ba0*/  FMUL R0, R52, R35 ;  /* 0x0000002334007220 */ /* 0x000fe20000400000 */
[----:B------:R-:W-:Y:S01]  /*7bb0*/  F2FP.BF16.F32.PACK_AB R112, R20, R3 ;  /* 0x000000031470723e */ /* 0x000fe200000010ff */
[C---:B------:R-:W-:Y:S01]  /*7bc0*/  FMUL R2, R52.reuse, R36 ;  /* 0x0000002434027220 */ /* 0x040fe20000400000 */
[----:B------:R-:W-:Y:S01]  /*7bd0*/  LOP3.LUT R57, R79, 0xffff0000, RZ, 0xc0, !PT ;  /* 0xffff00004f397812 */ /* 0x000fe200078ec0ff */
[----:B------:R-:W-:Y:S01]  /*7be0*/  FMUL R22, R52, R37 ;  /* 0x0000002534167220 */ /* 0x000fe20000400000 */
[----:B------:R-:W-:Y:S01]  /*7bf0*/  ISETP.NE.AND P1, PT, R100, RZ, PT ;  /* 0x000000ff6400720c */ /* 0x000fe20003f25270 */
[----:B------:R-:W-:Y:S01]  /*7c00*/  FFMA R0, R53, R23, R0 ;  /* 0x0000001735007223 */ /* 0x000fe20000000000 */
[----:B------:R-:W-:Y:S01]  /*7c10*/  SHF.L.U32 R23, R67, 0x10, RZ ;  /* 0x0000001043177819 */ /* 0x000fe200000006ff */
[----:B------:R-:W-:Y:S01]  /*7c20*/  FFMA R2, R53, R40, R2 ;  /* 0x0000002835027223 */ /* 0x000fe20000000002 */
[----:B------:R-:W-:Y:S01]  /*7c30*/  LOP3.LUT R40, R67, 0xffff0000, RZ, 0xc0, !PT ;  /* 0xffff000043287812 */ /* 0x000fe200078ec0ff */
[----:B------:R1:W-:Y:S01]  /*7c40*/  @!P0 STS.128 [R106+UR36+0x200], R108 ;  /* 0x0002006c6a008988 */ /* 0x0003e20008000c24 */
[----:B------:R-:W-:Y:S01]  /*7c50*/  F2FP.BF16.F32.PACK_AB R113, R0, R21 ;  /* 0x000000150071723e */ /* 0x000fe200000010ff */
[C---:B------:R-:W-:Y:S01]  /*7c60*/  FFMA R22, R53.reuse, R41, R22 ;  /* 0x0000002935167223 */ /* 0x040fe20000000016 */
[----:B------:R-:W-:Y:S01]  /*7c70*/  LOP3.LUT R41, R74, 0xffff0000, RZ, 0xc0, !PT ;  /* 0xffff00004a297812 */ /* 0x000fe200078ec0ff */
[C---:B------:R-:W-:Y:S01]  /*7c80*/  FMUL R3, R52.reuse, R38 ;  /* 0x0000002634037220 */ /* 0x040fe20000400000 */
[C---:B------:R-:W-:Y:S01]  /*7c90*/  FMUL R20, R52.reuse, R39 ;  /* 0x0000002734147220 */ /* 0x040fe20000400000 */
        /* <DEDUP_REMOVED lines=9> */
[C---:B------:R-:W-:Y:S01]  /*7d30*/  FFMA R0, R53.reuse, R22, R0 ;  /* 0x0000001635007223 */ /* 0x040fe20000000000 */
[C---:B------:R-:W-:Y:S01]  /*7d40*/  FFMA R2, R53.reuse, R23, R2 ;  /* 0x0000001735027223 */ /* 0x040fe20000000002 */
[----:B------:R-:W-:Y:S01]  /*7d50*/  F2FP.BF16.F32.PACK_AB R115, R20, R3 ;  /* 0x000000031473723e */ /* 0x000fe200000010ff */
[----:B------:R-:W-:Y:S01]  /*7d60*/  FFMA R21, R53, R40, R21 ;  /* 0x0000002835157223 */ /* 0x000fe20000000015 */
[----:B------:R-:W-:Y:S01]  /*7d70*/  LOP3.LUT R23, R73, 0xffff0000, RZ, 0xc0, !PT ;  /* 0xffff000049177812 */ /* 0x000fe200078ec0ff */
[----:B------:R-:W-:Y:S01]  /*7d80*/  FMUL R3, R52, R7 ;  /* 0x0000000734037220 */ /* 0x000fe20000400000 */
[----:B------:R-:W-:Y:S01]  /*7d90*/  SHF.L.U32 R40, R74, 0x10, RZ ;  /* 0x000000104a287819 */ /* 0x000fe200000006ff */
[----:B------:R1:W-:Y:S01]  /*7da0*/  @!P0 STS.128 [R105+0x200], R112 ;  /* 0x0002007069008388 */ /* 0x0003e20000000c00 */
[C---:B------:R-:W-:Y:S01]  /*7db0*/  FMUL R20, R52.reuse, R8 ;  /* 0x0000000834147220 */ /* 0x040fe20000400000 */
[----:B------:R-:W-:Y:S01]  /*7dc0*/  FMUL R22, R52, R9 ;  /* 0x0000000934167220 */ /* 0x000fe20000400000 */
[C---:B------:R-:W-:Y:S01]  /*7dd0*/  FFMA R3, R53.reuse, R23, R3 ;  /* 0x0000001735037223 */ /* 0x040fe20000000003 */
[----:B------:R-:W-:Y:S01]  /*7de0*/  F2FP.BF16.F32.PACK_AB R116, R2, R0 ;  /* 0x000000000274723e */ /* 0x000fe200000010ff */
[----:B------:R-:W-:Y:S01]  /*7df0*/  FFMA R20, R53, R40, R20 ;  /* 0x0000002835147223 */ /* 0x000fe20000000014 */
[C---:B------:R-:W-:Y:S01]  /*7e00*/  SHF.L.U32 R23, R75.reuse, 0x10, RZ ;  /* 0x000000104b177819 */ /* 0x040fe200000006ff */
[C---:B------:R-:W-:Y:S01]  /*7e10*/  FMUL R0, R52.reuse, R10 ;  /* 0x0000000a34007220 */ /* 0x040fe20000400000 */
[----:B------:R-:W-:Y:S01]  /*7e20*/  LOP3.LUT R40, R75, 0xffff0000, RZ, 0xc0, !PT ;  /* 0xffff00004b287812 */ /* 0x000fe200078ec0ff */
[C---:B------:R-:W-:Y:S01]  /*7e30*/  FFMA R22, R53.reuse, R41, R22 ;  /* 0x0000002935167223 */ /* 0x040fe20000000016 */
[C---:B------:R-:W-:Y:S01]  /*7e40*/  FMUL R2, R52.reuse, R11 ;  /* 0x0000000b34027220 */ /* 0x040fe20000400000 */
[----:B------:R-:W-:Y:S01]  /*7e50*/  FFMA R0, R53, R23, R0 ;  /* 0x0000001735007223 */ /* 0x000fe20000000000 */
[----:B------:R-:W-:Y:S01]  /*7e60*/  F2FP.BF16.F32.PACK_AB R117, R3, R21 ;  /* 0x000000150375723e */ /* 0x000fe200000010ff */
[----:B------:R-:W-:Y:S01]  /*7e70*/  FMUL R3, R52, R12 ;  /* 0x0000000c34037220 */ /* 0x000fe20000400000 */
[----:B------:R-:W-:Y:S01]  /*7e80*/  FFMA R2, R53, R40, R2 ;  /* 0x0000002835027223 */ /* 0x000fe20000000002 */
[----:B------:R-:W-:Y:S01]  /*7e90*/  SHF.L.U32 R23, R76, 0x10, RZ ;  /* 0x000000104c177819 */ /* 0x000fe200000006ff */
[----:B------:R-:W-:Y:S01]  /*7ea0*/  FMUL R21, R52, R14 ;  /* 0x0000000e34157220 */ /* 0x000fe20000400000 */
[----:B------:R-:W-:Y:S01]  /*7eb0*/  F2FP.BF16.F32.PACK_AB R118, R22, R20 ;  /* 0x000000141676723e */ /* 0x000fe200000010ff */
[----:B------:R-:W-:Y:S01]  /*7ec0*/  FMUL R20, R52, R13 ;  /* 0x0000000d34147220 */ /* 0x000fe20000400000 */
[----:B------:R-:W-:Y:S01]  /*7ed0*/  LOP3.LUT R40, R76, 0xffff0000, RZ, 0xc0, !PT ;  /* 0xffff00004c287812 */ /* 0x000fe200078ec0ff */
[C---:B------:R-:W-:Y:S01]  /*7ee0*/  FMUL R22, R52.reuse, R15 ;  /* 0x0000000f34167220 */ /* 0x040fe20000400000 */
[----:B------:R-:W-:Y:S01]  /*7ef0*/  SHF.L.U32 R41, R77, 0x10, RZ ;  /* 0x000000104d297819 */ /* 0x000fe200000006ff */
[C---:B------:R-:W-:Y:S01]  /*7f00*/  FFMA R3, R53.reuse, R23, R3 ;  /* 0x0000001735037223 */ /* 0x040fe20000000003 */
[C---:B------:R-:W-:Y:S01]  /*7f10*/  FMUL R23, R52.reuse, R16 ;  /* 0x0000001034177220 */ /* 0x040fe20000400000 */
[C---:B------:R-:W-:Y:S01]  /*7f20*/  FFMA R20, R53.reuse, R40, R20 ;  /* 0x0000002835147223 */ /* 0x040fe20000000014 */
[C---:B------:R-:W-:Y:S01]  /*7f30*/  FMUL R40, R52.reuse, R17 ;  /* 0x0000001134287220 */ /* 0x040fe20000400000 */
[C---:B------:R-:W-:Y:S01]  /*7f40*/  FFMA R21, R53.reuse, R41, R21 ;  /* 0x0000002935157223 */ /* 0x040fe20000000015 */
[C---:B------:R-:W-:Y:S01]  /*7f50*/  FFMA R22, R53.reuse, R42, R22 ;  /* 0x0000002a35167223 */ /* 0x040fe20000000016 */
[C---:B------:R-:W-:Y:S01]  /*7f60*/  FMUL R41, R52.reuse, R18 ;  /* 0x0000001234297220 */ /* 0x040fe20000400000 */
[----:B------:R-:W-:Y:S01]  /*7f70*/  FMUL R42, R52, R19 ;  /* 0x00000013342a7220 */ /* 0x000fe20000400000 */
[----:B------:R-:W-:Y:S01]  /*7f80*/  F2FP.BF16.F32.PACK_AB R119, R2, R0 ;  /* 0x000000000277723e */ /* 0x000fe200000010ff */
[C---:B------:R-:W-:Y:S01]  /*7f90*/  FFMA R23, R53.reuse, R54, R23 ;  /* 0x0000003635177223 */ /* 0x040fe20000000017 */
[C---:B------:R-:W-:Y:S01]  /*7fa0*/  FFMA R40, R53.reuse, R55, R40 ;  /* 0x0000003735287223 */ /* 0x040fe20000000028 */
[C---:B------:R-:W-:Y:S01]  /*7fb0*/  FFMA R41, R53.reuse, R56, R41 ;  /* 0x0000003835297223 */ /* 0x040fe20000000029 */
[----:B------:R-:W-:Y:S01]  /*7fc0*/  FFMA R42, R53, R57, R42 ;  /* 0x00000039352a7223 */ /* 0x000fe2000000002a */
[----:B------:R1:W-:Y:S01]  /*7fd0*/  @!P0 STS.128 [R106+UR36+0xa00], R116 ;  /* 0x000a00746a008988 */ /* 0x0003e20008000c24 */
[----:B------:R-:W-:Y:S02]  /*7fe0*/  F2FP.BF16.F32.PACK_AB R21, R22, R21 ;  /* 0x000000151615723e */ /* 0x000fe400000010ff */
[----:B------:R-:W-:Y:S02]  /*7ff0*/  F2FP.BF16.F32.PACK_AB R22, R40, R23 ;  /* 0x000000172816723e */ /* 0x000fe400000010ff */
[----:B------:R-:W-:Y:S02]  /*8000*/  F2FP.BF16.F32.PACK_AB R20, R20, R3 ;  /* 0x000000031414723e */ /* 0x000fe400000010ff */
[----:B------:R-:W-:Y:S05]  /*8010*/  F2FP.BF16.F32.PACK_AB R23, R42, R41 ;  /* 0x000000292a17723e */ /* 0x000fea00000010ff */
[----:B------:R1:W-:Y:S01]  /*8020*/  @!P0 STS.128 [R105+0xa00], R20 ;  /* 0x000a001469008388 */ /* 0x0003e20000000c00 */
[----:B------:R-:W-:Y:S01]  /*8030*/  @!PT LDS RZ, [RZ] ;  /* 0x00000000fffff984 */ /* 0x000fe20000000800 */
[----:B------:R-:W-:Y:S01]  /*8040*/  @!PT LDS RZ, [RZ] ;  /* 0x00000000fffff984 */ /* 0x000fe20000000800 */
[----:B------:R-:W-:Y:S01]  /*8050*/  @!PT LDS RZ, [RZ] ;  /* 0x00000000fffff984 */ /* 0x000fe20000000800 */
[----:B------:R-:W-:Y:S01]  /*8060*/  @!PT LDS RZ, [RZ] ;  /* 0x00000000fffff984 */ /* 0x000fe20000000800 */
[----:B------:R3:W-:Y:S07]  /*8070*/  MEMBAR.ALL.CTA ;  /* 0x0000000000007992 */ /* 0x0007ee0000008000 */
[----:B---3--:R-:W3:Y:S01]  /*8080*/  FENCE.VIEW.ASYNC.S ;  /* 0x00000000000073c6 */ /* 0x008ee20000000000 */
[----:B------:R-:W-:Y:S05]  /*8090*/  WARPSYNC.ALL ;  /* 0x0000000000007948 */ /* 0x000fea0003800000 */
[----:B------:R-:W-:Y:S01]  /*80a0*/  BSSY.RECONVERGENT B0, `(.L_x_112) ;  /* 0x0000011000007945 */ /* 0x000fe20003800200 */
[----:B---3--:R-:W-:Y:S06]  /*80b0*/  BAR.SYNC.DEFER_BLOCKING 0x1, 0x80 ;  /* 0x0042000000007b1d */ /* 0x008fec0000010000 */
[----:B------:R-:W-:Y:S05]  /*80c0*/  @P1 BRA `(.L_x_113) ;  /* 0x0000000000381947 */ /* 0x000fea0003800000 */
[----:B------:R-:W-:Y:S01]  /*80d0*/  UIADD3 UR4, UPT, UPT, UR36, 0x200, URZ ;  /* 0x0000020024047890 */ /* 0x000fe2000fffe0ff */
[----:B------:R-:W-:Y:S01]  /*80e0*/  UMOV UR47, UR52 ;  /* 0x00000034002f7c82 */ /* 0x000fe20008000000 */
[----:B------:R-:W-:Y:S02]  /*80f0*/  UIADD3 UR9, UPT, UPT, UR45, 0x40, URZ ;  /* 0x000000402d097890 */ /* 0x000fe4000fffe0ff */
[----:B------:R-:W-:Y:S02]  /*8100*/  UIADD3 UR8, UPT, UPT, UR36, 0xa00, URZ ;  /* 0x00000a0024087890 */ /* 0x000fe4000fffe0ff */
[----:B------:R-:W-:Y:S01]  /*8110*/  MOV R90, UR4 ;  /* 0x00000004005a7c02 */ /* 0x000fe20008000f00 */
[----:B------:R-:W-:Y:S01]  /*8120*/  UIADD3 UR4, UP0, UPT, UR50, 0xa80, URZ ;  /* 0x00000a8032047890 */ /* 0x000fe2000ff1e0ff */
[----:B------:R-:W-:Y:S02]  /*8130*/  UMOV UR10, UR46 ;  /* 0x0000002e000a7c82 */ /* 0x000fe40008000000 */
[----:B------:R-:W-:Y:S01]  /*8140*/  R2UR UR44, R90 ;  /* 0x000000005a2c72ca */ /* 0x000fe200000e0000 */
[----:B------:R-:W-:Y:S01]  /*8150*/  UIADD3.X UR5, UPT, UPT, URZ, UR51, URZ, UP0, !UPT ;  /* 0x00000033ff057290 */ /* 0x000fe200087fe4ff */
[----:B------:R-:W-:Y:S11]  /*8160*/  UMOV UR11, UR52 ;  /* 0x00000034000b7c82 */ /* 0x000ff60008000000 */
[----:B------:R3:W-:Y:S01]  /*8170*/  UTMASTG.3D [UR44], [UR4] ;  /* 0x0000002c040073b5 */ /* 0x0007e20008010000 */
[----:B------:R3:W-:Y:S01]  /*8180*/  UTMASTG.3D [UR8], [UR4] ;  /* 0x00000008040073b5 */ /* 0x0007e20008010000 */
[----:B------:R0:W-:Y:S01]  /*8190*/  UTMACMDFLUSH ;  /* 0x00000000000079b7 */ /* 0x0001e20000000000 */
[----:B---3--:R-:W-:Y:S04]  /*81a0*/  DEPBAR.LE SB0, 0x1 ;  /* 0x000080400000791a */ /* 0x008fe80000000000 */
.L_x_113:
[----:B------:R-:W-:Y:S05]  /*81b0*/  BSYNC.RECONVERGENT B0 ;  /* 0x0000000000007941 */ /* 0x000fea0003800200 */
.L_x_112:
[----:B------:R-:W-:Y:S01]  /*81c0*/  BAR.SYNC.DEFER_BLOCKING 0x1, 0x80 ;  /* 0x0042000000007b1d */ /* 0x000fe20000010000 */
[----:B------:R-:W-:Y:S01]  /*81d0*/  ISETP.NE.AND P1, PT, R107, RZ, PT ;  /* 0x000000ff6b00720c */ /* 0x000fe20003f25270 */
[----:B------:R-:W-:Y:S01]  /*81e0*/  UISETP.NE.AND UP0, UPT, UR48, URZ, UPT ;  /* 0x000000ff3000728c */ /* 0x000fe2000bf05270 */
[----:B------:R-:W-:Y:S11]  /*81f0*/  LEA R2, R68, UR36, 0x3 ;  /* 0x0000002444027c11 */ /* 0x000ff6000f8e18ff */
[----:B------:R-:W-:Y:S01]  /*8200*/  @P1 SHF.L.U32 R3, RZ, 0x1f, RZ ;  /* 0x0000001fff031819 */ /* 0x000fe200000006ff */
[----:B------:R-:W-:Y:S06]  /*8210*/  BRA.U !UP0, `(.L_x_114) ;  /* 0x0000000108247547 */ /* 0x000fec000b800000 */
[----:B-1----:R-:W-:Y:S01]  /*8220*/  IMAD.U32 R20, RZ, RZ, UR37 ;  /* 0x00000025ff147e24 */ /* 0x002fe2000f8e00ff */
[----:B------:R-:W-:Y:S01]  /*8230*/  MOV R0, UR61 ;  /* 0x0000003d00007c02 */ /* 0x000fe20008000f00 */
[----:B------:R-:W-:Y:S03]  /*8240*/  UIADD3 UR4, UPT, UPT, UR37, 0x1, URZ ;  /* 0x0000000125047890 */ /* 0x000fe6000fffe0ff */
[----:B------:R-:W-:Y:S01]  /*8250*/  @P1 LEA R20, R20, UR36, 0x3 ;  /* 0x0000002414141c11 */ /* 0x000fe2000f8e18ff */
[----:B------:R-:W-:Y:S04]  /*8260*/  UISETP.NE.AND UP0, UPT, UR4, 0x4, UPT ;  /* 0x000000040400788c */ /* 0x000fe8000bf05270 */
[----:B------:R-:W-:Y:S01]  /*8270*/  @P1 VIADD R20, R20, 0x50 ;  /* 0x0000005014141836 */ /* 0x000fe20000000000 */
[----:B------:R-:W-:Y:S04]  /*8280*/  USEL UR37, UR4, URZ, UP0 ;  /* 0x000000ff04257287 */ /* 0x000fe80008000000 */
[----:B------:R-:W-:Y:S04]  /*8290*/  @P1 PRMT R0, R0, 0x654, R20 ;  /* 0x0000065400001816 */ /* 0x000fe80000000014 */
[----:B------:R3:W-:Y:S04]  /*82a0*/  @P1 SYNCS.ARRIVE.TRANS64.RED.A1T0 RZ, [R0+URZ], RZ ;  /* 0x000000ff00ff19a7 */ /* 0x0007e800081004ff */
.L_x_114:
[----:B------:R-:W4:Y:S01]  /*82b0*/  @P1 SYNCS.PHASECHK.TRANS64.TRYWAIT P0, [R2+URZ+0x30], R3 ;  /* 0x00003003020015a7 */ /* 0x000f2200080011ff */
[----:B------:R-:W-:Y:S01]  /*82c0*/  BSSY B1, `(.L_x_115) ;  /* 0x0000014000017945 */ /* 0x000fe20003800000 */
[----:B----4-:R-:W-:Y:S03]  /*82d0*/  @P1 SEL R70, RZ, 0x1, !P0 ;  /* 0x00000001ff461807 */ /* 0x010fe60004000000 */
[----:B------:R-:W-:Y:S05]  /*82e0*/  @!P1 BRA `(.L_x_116) ;  /* 0x0000000000449947 */ /* 0x000fea0003800000 */
[----:B------:R-:W-:Y:S01]  /*82f0*/  ISETP.NE.AND P1, PT, R71, RZ, PT ;  /* 0x000000ff4700720c */ /* 0x000fe20003f25270 */
[----:B------:R-:W-:Y:S01]  /*8300*/  BSSY B0, `(.L_x_117) ;  /* 0x0000009000007945 */ /* 0x000fe20003800000 */
[----:B------:R-:W-:Y:S11]  /*8310*/  ISETP.NE.AND P0, PT, R70, RZ, PT ;  /* 0x000000ff4600720c */ /* 0x000ff60003f05270 */
[----:B-1----:R-:W-:Y:S05]  /*8320*/  @P1 IMAD R20, R68, 0x1000, R106 ;  /* 0x0000100044141824 */ /* 0x002fea00078e026a */
[----:B------:R-:W-:Y:S05]  /*8330*/  @P1 IADD3 R3, PT, PT, R20, UR36, RZ ;  /* 0x0000002414031c10 */ /* 0x000fea000fffe0ff */
[----:B------:R-:W-:Y:S01]  /*8340*/  @P1 IMAD.IADD R3, R69, 0x1, R3 ;  /* 0x0000000145031824 */ /* 0x000fe200078e0203 */
[----:B------:R-:W-:Y:S06]  /*8350*/  @P0 BRA `(.L_x_118) ;  /* 0x00000000000c0947 */ /* 0x000fec0003800000 */
[----:B---3--:R-:W-:Y:S04]  /*8360*/  SHF.L.U32 R0, RZ, 0x1f, RZ ;  /* 0x0000001fff007819 */ /* 0x008fe800000006ff */
[----:B------:R-:W1:Y:S02]  /*8370*/  SYNCS.PHASECHK.TRANS64.TRYWAIT P0, [R2+URZ+0x30], R0 ;  /* 0x00003000020075a7 */ /* 0x000e6400080011ff */
[----:B-1----:R-:W-:Y:S05]  /*8380*/  @!P0 BRA `(.L_x_119) ;  /* 0x0000007000f88947 */ /* 0x002fea0003800000 */
.L_x_118:
[----:B------:R-:W-:Y:S05]  /*8390*/  BSYNC B0 ;  /* 0x0000000000007941 */ /* 0x000fea0003800000 */
.L_x_117:
[----:B------:R-:W-:Y:S02]  /*83a0*/  ISETP.NE.AND P0, PT, R71, RZ, PT ;  /* 0x000000ff4700720c */ /* 0x000fe40003f05270 */
[----:B------:R-:W-:Y:S11]  /*83b0*/  IADD3 R68, PT, PT, R68, 0x1, RZ ;  /* 0x0000000144447810 */ /* 0x000ff60007ffe0ff */
[----:B------:R4:W1:Y:S04]  /*83c0*/  @P0 LDS.128 R60, [R20+UR36+0x200] ;  /* 0x00020024143c0984 */ /* 0x0008680008000c00 */
[----:B------:R4:W1:Y:S04]  /*83d0*/  @P0 LDS.128 R72, [R20+UR36+0xa00] ;  /* 0x000a002414480984 */ /* 0x0008680008000c00 */
[----:B------:R4:W1:Y:S04]  /*83e0*/  @P0 LDS.128 R64, [R3+0x200] ;  /* 0x0002000003400984 */ /* 0x0008680000000c00 */
[----:B------:R4:W1:Y:S02]  /*83f0*/  @P0 LDS.128 R76, [R3+0xa00] ;  /* 0x000a0000034c0984 */ /* 0x0008640000000c00 */
.L_x_116:
[----:B------:R-:W-:Y:S05]  /*8400*/  BSYNC B1 ;  /* 0x0000000000017941 */ /* 0x000fea0003800000 */
.L_x_115:
[----:B----4-:R-:W-:Y:S05]  /*8410*/  VIADD R3, R59, 0x400000 ;  /* 0x004000003b037836 */ /* 0x010fea0000000000 */
[----:B-1-3--:R-:W-:Y:S04]  /*8420*/  SHF.R.U32.HI R0, RZ, 0x15, R3 ;  /* 0x00000015ff007819 */ /* 0x00afe80000011603 */
[----:B------:R-:W-:Y:S04]  /*8430*/  LOP3.LUT R22, R0, 0x3, RZ, 0xc0, !PT ;  /* 0x0000000300167812 */ /* 0x000fe800078ec0ff */
[----:B------:R-:W-:Y:S11]  /*8440*/  ISETP.NE.AND P0, PT, R100, R22, PT ;  /* 0x000000166400720c */ /* 0x000ff60003f05270 */
[----:B------:R-:W-:Y:S02]  /*8450*/  @!UPT UIADD3 URZ, UPT, UPT, URZ, URZ, URZ ;  /* 0x000000fffffff290 */ /* 0x000fe4000fffe0ff */
[----:B------:R-:W-:Y:S05]  /*8460*/  @P0 BRA `(.L_x_120) ;  /* 0x0000000000bc0947 */ /* 0x000fea0003800000 */
[----:B------:R-:W-:Y:S02]  /*8470*/  LOP3.LUT P0, RZ, R0, 0x3, R101, 0x48, !PT ;  /* 0x0000000300ff7812 */ /* 0x000fe40007804865 */
[----:B------:R-:W-:Y:S11]  /*8480*/  MOV R2, R3 ;  /* 0x0000000300027202 */ /* 0x000ff60000000f00 */
[----:B------:R-:W-:Y:S05]  /*8490*/  @!P0 BRA `(.L_x_121) ;  /* 0x0000000000408947 */ /* 0x000fea0003800000 */
[----:B------:R-:W1:Y:S01]  /*84a0*/  LDCU.64 UR8, c[0x4][0x70] ;  /* 0x01000e00ff0877ac */ /* 0x000e620008000a00 */
[----:B------:R-:W-:Y:S01]  /*84b0*/  MOV R15, 0x0 ;  /* 0x00000000000f7802 */ /* 0x000fe20000000f00 */
[----:B------:R-:W-:Y:S02]  /*84c0*/  HFMA2 R12, -RZ, RZ, 0, 5.9604644775390625e-08 ;  /* 0x00000001ff0c7431 */ /* 0x000fe400000001ff */
[----:B------:R-:W-:Y:S02]  /*84d0*/  IMAD.MOV.U32 R8, RZ, RZ, 0x192 ;  /* 0x00000192ff087424 */ /* 0x000fe400078e00ff */
[----:B------:R-:W-:Y:S01]  /*84e0*/  IMAD.MOV.U32 R13, RZ, RZ, RZ ;  /* 0x000000ffff0d7224 */ /* 0x000fe200078e00ff */
[----:B------:R-:W3:Y:S01]  /*84f0*/  LDCU.64 UR6, c[0x4][0x78] ;  /* 0x01000f00ff0677ac */ /* 0x000ee20008000a00 */
[----:B------:R-:W4:Y:S01]  /*8500*/  LDC.64 R14, c[0x4][R15] ;  /* 0x010000000f0e7b82 */ /* 0x000f220000000a00 */
[----:B------:R-:W5:Y:S01]  /*8510*/  LDCU.64 UR4, c[0x4][0x10] ;  /* 0x01000200ff0477ac */ /* 0x000f620008000a00 */
[----:B-1----:R-:W-:Y:S01]  /*8520*/  MOV R5, UR9 ;  /* 0x0000000900057c02 */ /* 0x002fe20008000f00 */
[----:B------:R-:W-:Y:S01]  /*8530*/  IMAD.U32 R4, RZ, RZ, UR8 ;  /* 0x00000008ff047e24 */ /* 0x000fe2000f8e00ff */
[----:B---3--:R-:W-:Y:S01]  /*8540*/  MOV R7, UR7 ;  /* 0x0000000700077c02 */ /* 0x008fe20008000f00 */
[----:B------:R-:W-:Y:S01]  /*8550*/  IMAD.U32 R6, RZ, RZ, UR6 ;  /* 0x00000006ff067e24 */ /* 0x000fe2000f8e00ff */
[----:B-----5:R-:W-:Y:S01]  /*8560*/  MOV R11, UR5 ;  /* 0x00000005000b7c02 */ /* 0x020fe20008000f00 */
[----:B------:R-:W-:Y:S02]  /*8570*/  IMAD.U32 R10, RZ, RZ, UR4 ;  /* 0x00000004ff0a7e24 */ /* 0x000fe4000f8e00ff */
[----:B------:R-:W-:Y:S07]  /*8580*/  LEPC R20, `(.L_x_121) ;  /* 0x000000001014794e */ /* 0x000fee0000000000 */
[----:B--2-4-:R-:W-:Y:S05]  /*8590*/  CALL.ABS.NOINC R14 ;  /* 0x000000000e007343 */ /* 0x014fea0003c00000 */
.L_x_121:
        /* <DEDUP_REMOVED lines=23> */
.L_x_122:
[----:B------:R-:W-:Y:S05]  /*8710*/  WARPSYNC.ALL ;  /* 0x0000000000007948 */ /* 0x000fea0003800000 */
[----:B------:R-:W-:Y:S11]  /*8720*/  R2UR UR4, R2 ;  /* 0x00000000020472ca */ /* 0x000ff600000e0000 */
[----:B------:R-:W-:Y:S02]  /*8730*/  @!UPT UIADD3 URZ, UPT, UPT, URZ, URZ, URZ ;  /* 0x000000fffffff290 */ /* 0x000fe4000fffe0ff */
[----:B------:R-:W1:Y:S02]  /*8740*/  LDTM.x16 R4, tmem[UR4+0x40] ;  /* 0x00004004000479ee */ /* 0x000e640008240000 */
[----:B-1----:R-:W-:Y:S01]  /*8750*/  NOP ;  /* 0x0000000000007918 */ /* 0x002fe20000000000 */
.L_x_120:
[----:B------:R-:W-:Y:S01]  /*8760*/  ISETP.NE.AND P2, PT, R107, RZ, PT ;  /* 0x000000ff6b00720c */ /* 0x000fe20003f45270 */
[----:B------:R-:W-:Y:S01]  /*8770*/  FMUL R0, R52, R24 ;  /* 0x0000001834007220 */ /* 0x000fe20000400000 */
[----:B------:R-:W-:Y:S01]  /*8780*/  SHF.L.U32 R3, R60, 0x10, RZ ;  /* 0x000000103c037819 */ /* 0x000fe200000006ff */
[----:B------:R-:W-:Y:S01]  /*8790*/  FMUL R2, R52, R25 ;  /* 0x0000001934027220 */ /* 0x000fe20000400000 */
[----:B------:R-:W-:Y:S02]  /*87a0*/  LOP3.LUT R20, R60, 0xffff0000, RZ, 0xc0, !PT ;  /* 0xffff00003c147812 */ /* 0x000fe400078ec0ff */
[----:B------:R-:W-:Y:S01]  /*87b0*/  SHF.L.U32 R21, R61, 0x10, RZ ;  /* 0x000000103d157819 */ /* 0x000fe200000006ff */
[C---:B------:R-:W-:Y:S01]  /*87c0*/  FFMA R0, R53.reuse, R3, R0 ;  /* 0x0000000335007223 */ /* 0x040fe20000000000 */
[----:B------:R-:W-:Y:S01]  /*87d0*/  ISETP.NE.AND P1, PT, R100, R22, PT ;  /* 0x000000166400720c */ /* 0x000fe20003f25270 */
[C---:B------:R-:W-:Y:S01]  /*87e0*/  FFMA R2, R53.reuse, R20, R2 ;  /* 0x0000001435027223 */ /* 0x040fe20000000002 */
[----:B------:R-:W-:Y:S01]  /*87f0*/  MOV R20, UR37 ;  /* 0x0000002500147c02 */ /* 0x000fe20008000f00 */
[----:B------:R-:W-:Y:S01]  /*8800*/  FMUL R3, R52, R26 ;  /* 0x0000001a34037220 */ /* 0x000fe20000400000 */
[----:B------:R-:W-:Y:S02]  /*8810*/  SHF.L.U32 R22, R62, 0x10, RZ ;  /* 0x000000103e167819 */ /* 0x000fe400000006ff */
[----:B------:R-:W-:Y:S01]  /*8820*/  @P2 LEA R20, R20, UR36, 0x3 ;  /* 0x0000002414142c11 */ /* 0x000fe2000f8e18ff */
[----:B------:R-:W-:Y:S01]  /*8830*/  FFMA R3, R53, R21, R3 ;  /* 0x0000001535037223 */ /* 0x000fe20000000003 */
[----:B------:R-:W-:Y:S01]  /*8840*/  F2FP.BF16.F32.PACK_AB R108, R2, R0 ;  /* 0x00000000026c723e */ /* 0x000fe200000010ff */
[C---:B------:R-:W-:Y:S01]  /*8850*/  FMUL R0, R52.reuse, R27 ;  /* 0x0000001b34007220 */ /* 0x040fe20000400000 */
[----:B------:R-:W-:Y:S01]  /*8860*/  LOP3.LUT R21, R61, 0xffff0000, RZ, 0xc0, !PT ;  /* 0xffff00003d157812 */ /* 0x000fe200078ec0ff */
[----:B------:R-:W-:Y:S01]  /*8870*/  FMUL R2, R52, R28 ;  /* 0x0000001c34027220 */ /* 0x000fe20000400000 */
[----:B------:R-:W-:Y:S01]  /*8880*/  @P2 IADD3 R40, PT, PT, R20, 0x50, RZ ;  /* 0x0000005014282810 */ /* 0x000fe20007ffe0ff */
[----:B------:R-:W-:Y:S01]  /*8890*/  FMUL R20, R52, R29 ;  /* 0x0000001d34147220 */ /* 0x000fe20000400000 */
[----:B------:R-:W-:Y:S01]  /*88a0*/  LOP3.LUT R23, R62, 0xffff0000, RZ, 0xc0, !PT ;  /* 0xffff00003e177812 */ /* 0x000fe200078ec0ff */
[C---:B------:R-:W-:Y:S01]  /*88b0*/  FFMA R0, R53.reuse, R21, R0 ;  /* 0x0000001535007223 */ /* 0x040fe20000000000 */
[----:B------:R-:W-:Y:S01]  /*88c0*/  MOV R120, UR61 ;  /* 0x0000003d00787c02 */ /* 0x000fe20008000f00 */
[C---:B------:R-:W-:Y:S01]  /*88d0*/  FFMA R2, R53.reuse, R22, R2 ;  /* 0x0000001635027223 */ /* 0x040fe20000000002 */
[----:B------:R-:W-:Y:S01]  /*88e0*/  LOP3.LUT R41, R66, 0xffff0000, RZ, 0xc0, !PT ;  /* 0xffff000042297812 */ /* 0x000fe200078ec0ff */
[----:B------:R-:W-:Y:S01]  /*88f0*/  FFMA R20, R53, R23, R20 ;  /* 0x0000001735147223 */ /* 0x000fe20000000014 */
[----:B------:R-:W-:Y:S01]  /*8900*/  @P2 PRMT R120, R120, 0x654, R40 ;  /* 0x0000065478782816 */ /* 0x000fe20000000028 */
[C---:B------:R-:W-:Y:S01]  /*8910*/  FMUL R21, R52.reuse, R30 ;  /* 0x0000001e34157220 */ /* 0x040fe20000400000 */
[C---:B------:R-:W-:Y:S01]  /*8920*/  SHF.L.U32 R23, R63.reuse, 0x10, RZ ;  /* 0x000000103f177819 */ /* 0x040fe200000006ff */
[----:B------:R-:W-:Y:S01]  /*8930*/  FMUL R22, R52, R31 ;  /* 0x0000001f34167220 */ /* 0x000fe20000400000 */
[----:B------:R-:W-:Y:S02]  /*8940*/  LOP3.LUT R40, R63, 0xffff0000, RZ, 0xc0, !PT ;  /* 0xffff00003f287812 */ /* 0x000fe400078ec0ff */
[----:B------:R-:W-:Y:S01]  /*8950*/  F2FP.BF16.F32.PACK_AB R110, R20, R2 ;  /* 0x00000002146e723e */ /* 0x000fe200000010ff */
[C---:B------:R-:W-:Y:S01]  /*8960*/  FFMA R21, R53.reuse, R23, R21 ;  /* 0x0000001735157223 */ /* 0x040fe20000000015 */
[----:B------:R-:W-:Y:S01]  /*8970*/  F2FP.BF16.F32.PACK_AB R109, R0, R3 ;  /* 0x00000003006d723e */ /* 0x000fe200000010ff */
[----:B------:R-:W-:Y:S01]  /*8980*/  FFMA R22, R53, R40, R22 ;  /* 0x0000002835167223 */ /* 0x000fe20000000016 */
[----:B------:R-:W-:Y:S01]  /*8990*/  SHF.L.U32 R20, R64, 0x10, RZ ;  /* 0x0000001040147819 */ /* 0x000fe200000006ff */
[----:B------:R-:W-:Y:S01]  /*89a0*/  FMUL R0, R52, R32 ;  /* 0x0000002034007220 */ /* 0x000fe20000400000 */
[----:B------:R-:W-:Y:S01]  /*89b0*/  LOP3.LUT R23, R64, 0xffff0000, RZ, 0xc0, !PT ;  /* 0xffff000040177812 */ /* 0x000fe200078ec0ff */
[C---:B------:R-:W-:Y:S01]  /*89c0*/  FMUL R2, R52.reuse, R33 ;  /* 0x0000002134027220 */ /* 0x040fe20000400000 */
[----:B------:R-:W-:Y:S01]  /*89d0*/  SHF.L.U32 R40, R65, 0x10, RZ ;  /* 0x0000001041287819 */ /* 0x000fe200000006ff */
[----:B------:R-:W-:Y:S01]  /*89e0*/  FMUL R3, R52, R34 ;  /* 0x0000002234037220 */ /* 0x000fe20000400000 */
[----:B------:R-:W-:Y:S01]  /*89f0*/  F2FP.BF16.F32.PACK_AB R111, R22, R21 ;  /* 0x00000015166f723e */ /* 0x000fe200000010ff */
[----:B------:R-:W-:Y:S01]  /*8a00*/  FFMA R0, R53, R20, R0 ;  /* 0x0000001435007223 */ /* 0x000fe20000000000 */
[----:B------:R-:W-:Y:S01]  /*8a10*/  LOP3.LUT R42, R77, 0xffff0000, RZ, 0xc0, !PT ;  /* 0xffff00004d2a7812 */ /* 0x000fe200078ec0ff */
[----:B------:R-:W-:Y:S01]  /*8a20*/  FFMA R2, R53, R23, R2 ;  /* 0x0000001735027223 */ /* 0x000fe20000000002 */
[----:B------:R-:W-:Y:S01]  /*8a30*/  LOP3.LUT R23, R65, 0xffff0000, RZ, 0xc0, !PT ;  /* 0xffff000041177812 */ /* 0x000fe200078ec0ff */
[C---:B------:R-:W-:Y:S01]  /*8a40*/  FFMA R3, R53.reuse, R40, R3 ;  /* 0x0000002835037223 */ /* 0x040fe20000000003 */
[----:B------:R-:W-:Y:S01]  /*8a50*/  SHF.L.U32 R40, R66, 0x10, RZ ;  /* 0x0000001042287819 */ /* 0x000fe200000006ff */
[----:B------:R-:W-:Y:S01]  /*8a60*/  FMUL R20, R52, R35 ;  /* 0x0000002334147220 */ /* 0x000fe20000400000 */
[----:B------:R-:W-:Y:S01]  /*8a70*/  F2FP.BF16.F32.PACK_AB R112, R2, R0 ;  /* 0x000000000270723e */ /* 0x000fe200000010ff */
[----:B------:R-:W-:Y:S01]  /*8a80*/  FMUL R21, R52, R36 ;  /* 0x0000002434157220 */ /* 0x000fe20000400000 */
[----:B------:R-:W-:Y:S01]  /*8a90*/  SHF.L.U32 R54, R78, 0x10, RZ ;  /* 0x000000104e367819 */ /* 0x000fe200000006ff */
[----:B------:R-:W-:Y:S01]  /*8aa0*/  FMUL R22, R52, R37 ;  /* 0x0000002534167220 */ /* 0x000fe20000400000 */
[----:B------:R-:W-:Y:S01]  /*8ab0*/  LOP3.LUT R55, R78, 0xffff0000, RZ, 0xc0, !PT ;  /* 0xffff00004e377812 */ /* 0x000fe200078ec0ff */
[----:B------:R-:W-:Y:S01]  /*8ac0*/  FFMA R20, R53, R23, R20 ;  /* 0x0000001735147223 */ /* 0x000fe20000000014 */
[----:B------:R-:W-:Y:S01]  /*8ad0*/  SHF.L.U32 R23, R67, 0x10, RZ ;  /* 0x0000001043177819 */ /* 0x000fe200000006ff */
[----:B------:R-:W-:Y:S01]  /*8ae0*/  FFMA R21, R53, R40, R21 ;  /* 0x0000002835157223 */ /* 0x000fe20000000015 */
[----:B------:R-:W-:Y:S01]  /*8af0*/  LOP3.LUT R40, R67, 0xffff0000, RZ, 0xc0, !PT ;  /* 0xffff000043287812 */ /* 0x000fe200078ec0ff */
[C---:B------:R-:W-:Y:S01]  /*8b00*/  FFMA R22, R53.reuse, R41, R22 ;  /* 0x0000002935167223 */ /* 0x040fe20000000016 */
[----:B------:R-:W-:Y:S01]  /*8b10*/  F2FP.BF16.F32.PACK_AB R113, R20, R3 ;  /* 0x000000031471723e */ /* 0x000fe200000010ff */
[----:B------:R-:W-:Y:S01]  /*8b20*/  FMUL R0, R52, R38 ;  /* 0x0000002634007220 */ /* 0x000fe20000400000 */
[----:B------:R-:W-:Y:S01]  /*8b30*/  LOP3.LUT R41, R74, 0xffff0000, RZ, 0xc0, !PT ;  /* 0xffff00004a297812 */ /* 0x000fe200078ec0ff */
[----:B------:R-:W-:Y:S01]  /*8b40*/  FMUL R2, R52, R39 ;  /* 0x0000002734027220 */ /* 0x000fe20000400000 */
[----:B------:R-:W-:Y:S01]  /*8b50*/  F2FP.BF16.F32.PACK_AB R114, R22, R21 ;  /* 0x000000151672723e */ /* 0x000fe200000010ff */
[----:B------:R1:W-:Y:S01]  /*8b60*/  @!P1 STS.128 [R106+UR36+0x1200], R108 ;  /* 0x0012006c6a009988 */ /* 0x0003e20008000c24 */
[C---:B------:R-:W-:Y:S01]  /*8b70*/  SHF.L.U32 R22, R72.reuse, 0x10, RZ ;  /* 0x0000001048167819 */ /* 0x040fe200000006ff */
[C---:B------:R-:W-:Y:S01]  /*8b80*/  FFMA R0, R53.reuse, R23, R0 ;  /* 0x0000001735007223 */ /* 0x040fe20000000000 */
[----:B------:R-:W-:Y:S01]  /*8b90*/  LOP3.LUT R23, R72, 0xffff0000, RZ, 0xc0, !PT ;  /* 0xffff000048177812 */ /* 0x000fe200078ec0ff */
[----:B------:R-:W-:Y:S01]  /*8ba0*/  FFMA R2, R53, R40, R2 ;  /* 0x0000002835027223 */ /* 0x000fe20000000002 */
[----:B------:R-:W-:Y:S01]  /*8bb0*/  SHF.L.U32 R40, R73, 0x10, RZ ;  /* 0x0000001049287819 */ /* 0x000fe200000006ff */
[C---:B------:R-:W-:Y:S01]  /*8bc0*/  FMUL R3, R52.reuse, R4 ;  /* 0x0000000434037220 */ /* 0x040fe20000400000 */
[C---:B------:R-:W-:Y:S01]  /*8bd0*/  SHF.L.U32 R56, R79.reuse, 0x10, RZ ;  /* 0x000000104f387819 */ /* 0x040fe200000006ff */
[----:B------:R-:W-:Y:S01]  /*8be0*/  FMUL R20, R52, R5 ;  /* 0x0000000534147220 */ /* 0x000fe20000400000 */
[----:B------:R-:W-:Y:S01]  /*8bf0*/  F2FP.BF16.F32.PACK_AB R115, R2, R0 ;  /* 0x000000000273723e */ /* 0x000fe200000010ff */
[----:B------:R-:W-:Y:S01]  /*8c00*/  FMUL R21, R52, R6 ;  /* 0x0000000634157220 */ /* 0x000fe20000400000 */
[----:B------:R-:W-:Y:S01]  /*8c10*/  LOP3.LUT R57, R79, 0xffff0000, RZ, 0xc0, !PT ;  /* 0xffff00004f397812 */ /* 0x000fe200078ec0ff */
[C---:B------:R-:W-:Y:S01]  /*8c20*/  FFMA R3, R53.reuse, R22, R3 ;  /* 0x0000001635037223 */ /* 0x040fe20000000003 */
[----:B------:R-:W-:Y:S01]  /*8c30*/  FFMA R20, R53, R23, R20 ;  /* 0x0000001735147223 */ /* 0x000fe20000000014 */
[----:B------:R1:W-:Y:S01]  /*8c40*/  @!P1 STS.128 [R105+0x1200], R112 ;  /* 0x0012007069009388 */ /* 0x0003e20000000c00 */
[----:B------:R-:W-:Y:S01]  /*8c50*/  LOP3.LUT R23, R73, 0xffff0000, RZ, 0xc0, !PT ;  /* 0xffff000049177812 */ /* 0x000fe200078ec0ff */
[C---:B------:R-:W-:Y:S01]  /*8c60*/  FFMA R21, R53.reuse, R40, R21 ;  /* 0x0000002835157223 */ /* 0x040fe20000000015 */
[----:B------:R-:W-:Y:S01]  /*8c70*/  SHF.L.U32 R40, R74, 0x10, RZ ;  /* 0x000000104a287819 */ /* 0x000fe200000006ff */
[----:B------:R-:W-:Y:S01]  /*8c80*/  FMUL R0, R52, R7 ;  /* 0x0000000734007220 */ /* 0x000fe20000400000 */
[----:B------:R-:W-:Y:S01]  /*8c90*/  F2FP.BF16.F32.PACK_AB R116, R20, R3 ;  /* 0x000000031474723e */ /* 0x000fe200000010ff */
[----:B------:R-:W-:Y:S01]  /*8ca0*/  FMUL R2, R52, R8 ;  /* 0x0000000834027220 */ /* 0x000fe20000400000 */
[----:B------:R-:W-:Y:S01]  /*8cb0*/  ISETP.NE.AND P0, PT, R100, RZ, PT ;  /* 0x000000ff6400720c */ /* 0x000fe20003f05270 */
[C---:B------:R-:W-:Y:S01]  /*8cc0*/  FMUL R22, R52.reuse, R9 ;  /* 0x0000000934167220 */ /* 0x040fe20000400000 */
[C---:B------:R-:W-:Y:S01]  /*8cd0*/  FFMA R0, R53.reuse, R23, R0 ;  /* 0x0000001735007223 */ /* 0x040fe20000000000 */
[----:B------:R-:W-:Y:S01]  /*8ce0*/  FFMA R2, R53, R40, R2 ;  /* 0x0000002835027223 */ /* 0x000fe20000000002 */
[C---:B------:R-:W-:Y:S01]  /*8cf0*/  SHF.L.U32 R23, R75.reuse, 0x10, RZ ;  /* 0x000000104b177819 */ /* 0x040fe200000006ff */
[C---:B------:R-:W-:Y:S01]  /*8d00*/  FMUL R3, R52.reuse, R10 ;  /* 0x0000000a34037220 */ /* 0x040fe20000400000 */
[----:B------:R-:W-:Y:S01]  /*8d10*/  LOP3.LUT R40, R75, 0xffff0000, RZ, 0xc0, !PT ;  /* 0xffff00004b287812 */ /* 0x000fe200078ec0ff */
[C---:B------:R-:W-:Y:S01]  /*8d20*/  FFMA R22, R53.reuse, R41, R22 ;  /* 0x0000002935167223 */ /* 0x040fe20000000016 */
[----:B------:R-:W-:Y:S01]  /*8d30*/  FMUL R20, R52, R11 ;  /* 0x0000000b34147220 */ /* 0x000fe20000400000 */
[C---:B------:R-:W-:Y:S01]  /*8d40*/  FFMA R3, R53.reuse, R23, R3 ;  /* 0x0000001735037223 */ /* 0x040fe20000000003 */
        /* <DEDUP_REMOVED lines=27> */
[----:B------:R-:W-:Y:S02]  /*8f00*/  F2FP.BF16.F32.PACK_AB R23, R42, R41 ;  /* 0x000000292a17723e */ /* 0x000fe400000010ff */
[----:B------:R-:W-:Y:S02]  /*8f10*/  LEA R0, R68, UR36, 0x3 ;  /* 0x0000002444007c11 */ /* 0x000fe4000f8e18ff */
[----:B------:R-:W-:Y:S01]  /*8f20*/  @P2 SHF.L.U32 R2, RZ, 0x1f, RZ ;  /* 0x0000001fff022819 */ /* 0x000fe200000006ff */
[----:B------:R1:W-:Y:S01]  /*8f30*/  @!P1 STS.128 [R105+0x1a00], R20 ;  /* 0x001a001469009388 */ /* 0x0003e20000000c00 */
[----:B------:R-:W-:Y:S01]  /*8f40*/  @!PT LDS RZ, [RZ] ;  /* 0x00000000fffff984 */ /* 0x000fe20000000800 */
[----:B------:R-:W-:Y:S01]  /*8f50*/  @!PT LDS RZ, [RZ] ;  /* 0x00000000fffff984 */ /* 0x000fe20000000800 */
[----:B------:R-:W-:Y:S01]  /*8f60*/  @!PT LDS RZ, [RZ] ;  /* 0x00000000fffff984 */ /* 0x000fe20000000800 */
[----:B------:R-:W-:Y:S01]  /*8f70*/  @!PT LDS RZ, [RZ] ;  /* 0x00000000fffff984 */ /* 0x000fe20000000800 */
[----:B------:R3:W-:Y:S07]  /*8f80*/  MEMBAR.ALL.CTA ;  /* 0x0000000000007992 */ /* 0x0007ee0000008000 */
[----:B---3--:R-:W3:Y:S02]  /*8f90*/  FENCE.VIEW.ASYNC.S ;  /* 0x00000000000073c6 */ /* 0x008ee40000000000 */
[----:B------:R-:W-:Y:S05]  /*8fa0*/  WARPSYNC.ALL ;  /* 0x0000000000007948 */ /* 0x000fea0003800000 */
[----:B------:R-:W-:Y:S01]  /*8fb0*/  BSSY.RECONVERGENT B0, `(.L_x_123) ;  /* 0x0000011000007945 */ /* 0x000fe20003800200 */
[----:B---3--:R-:W-:Y:S06]  /*8fc0*/  BAR.SYNC.DEFER_BLOCKING 0x1, 0x80 ;  /* 0x0042000000007b1d */ /* 0x008fec0000010000 */
[----:B------:R-:W-:Y:S05]  /*8fd0*/  @P0 BRA `(.L_x_124) ;  /* 0x0000000000380947 */ /* 0x000fea0003800000 */
[----:B------:R-:W-:Y:S02]  /*8fe0*/  UIADD3 UR4, UP0, UPT, UR50, 0xa80, URZ ;  /* 0x00000a8032047890 */ /* 0x000fe4000ff1e0ff */
[----:B------:R-:W-:Y:S02]  /*8ff0*/  UIADD3 UR10, UPT, UPT, UR46, 0x40, URZ ;  /* 0x000000402e0a7890 */ /* 0x000fe4000fffe0ff */
[----:B------:R-:W-:Y:S02]  /*9000*/  UIADD3 UR8, UPT, UPT, UR36, 0x1200, URZ ;  /* 0x0000120024087890 */ /* 0x000fe4000fffe0ff */
[----:B------:R-:W-:Y:S01]  /*9010*/  UIADD3.X UR5, UPT, UPT, URZ, UR51, URZ, UP0, !UPT ;  /* 0x00000033ff057290 */ /* 0x000fe200087fe4ff */
[----:B------:R-:W-:Y:S01]  /*9020*/  UMOV UR9, UR45 ;  /* 0x0000002d00097c82 */ /* 0x000fe20008000000 */
[----:B------:R-:W-:Y:S01]  /*9030*/  UMOV UR11, UR52 ;  /* 0x00000034000b7c82 */ /* 0x000fe20008000000 */
[----:B------:R-:W-:Y:S02]  /*9040*/  UIADD3 UR13, UPT, UPT, UR45, 0x40, URZ ;  /* 0x000000402d0d7890 */ /* 0x000fe4000fffe0ff */
[----:B------:R-:W-:Y:S01]  /*9050*/  UIADD3 UR12, UPT, UPT, UR36, 0x1a00, URZ ;  /* 0x00001a00240c7890 */ /* 0x000fe2000fffe0ff */
[----:B------:R-:W-:Y:S03]  /*9060*/  UMOV UR15, UR52 ;  /* 0x00000034000f7c82 */ /* 0x000fe60008000000 */
[----:B------:R3:W-:Y:S01]  /*9070*/  UTMASTG.3D [UR8], [UR4] ;  /* 0x00000008040073b5 */ /* 0x0007e20008010000 */
[----:B------:R-:W-:Y:S04]  /*9080*/  UMOV UR14, UR10 ;  /* 0x0000000a000e7c82 */ /* 0x000fe80008000000 */
[----:B------:R3:W-:Y:S01]  /*9090*/  UTMASTG.3D [UR12], [UR4] ;  /* 0x0000000c040073b5 */ /* 0x0007e20008010000 */
[----:B------:R0:W-:Y:S01]  /*90a0*/  UTMACMDFLUSH ;  /* 0x00000000000079b7 */ /* 0x0001e20000000000 */
[----:B---3--:R-:W-:Y:S04]  /*90b0*/  DEPBAR.LE SB0, 0x1 ;  /* 0x000080400000791a */ /* 0x008fe80000000000 */
.L_x_124:
[----:B------:R-:W-:Y:S05]  /*90c0*/  BSYNC.RECONVERGENT B0 ;  /* 0x0000000000007941 */ /* 0x000fea0003800200 */
.L_x_123:
[----:B------:R-:W-:Y:S01]  /*90d0*/  BAR.SYNC.DEFER_BLOCKING 0x1, 0x80 ;  /* 0x0042000000007b1d */ /* 0x000fe20000010000 */
[----:B------:R-:W-:Y:S01]  /*90e0*/  UIADD3 UR4, UPT, UPT, UR37, 0x1, URZ ;  /* 0x0000000125047890 */ /* 0x000fe2000fffe0ff */
[----:B-1----:R-:W-:Y:S01]  /*90f0*/  VIADD R23, R59, 0x10 ;  /* 0x000000103b177836 */ /* 0x002fe20000000000 */
[----:B------:R-:W-:Y:S02]  /*9100*/  UIADD3 UR41, UPT, UPT, UR45, 0x10, URZ ;  /* 0x000000102d297890 */ /* 0x000fe4000fffe0ff */
[----:B------:R-:W-:Y:S02]  /*9110*/  UISETP.NE.AND UP0, UPT, UR4, 0x4, UPT ;  /* 0x000000040400788c */ /* 0x000fe4000bf05270 */
[----:B------:R-:W-:Y:S02]  /*9120*/  SHF.R.U32.HI R21, RZ, 0x15, R23 ;  /* 0x00000015ff157819 */ /* 0x000fe40000011617 */
[----:B------:R-:W-:Y:S02]  /*9130*/  USEL UR38, UR4, URZ, UP0 ;  /* 0x000000ff04267287 */ /* 0x000fe40008000000 */
[----:B------:R-:W-:Y:S01]  /*9140*/  LOP3.LUT R22, R21, 0x3, RZ, 0xc0, !PT ;  /* 0x0000000315167812 */ /* 0x000fe200078ec0ff */
[----:B------:R1:W-:Y:S01]  /*9150*/  @P2 SYNCS.ARRIVE.TRANS64.RED.A1T0 RZ, [R120+URZ], RZ ;  /* 0x000000ff78ff29a7 */ /* 0x0003e200081004ff */
[----:B------:R-:W-:Y:S01]  /*9160*/  BSSY B1, `(.L_x_125) ;  /* 0x0000015000017945 */ /* 0x000fe20003800000 */
[----:B------:R-:W3:Y:S02]  /*9170*/  @P2 SYNCS.PHASECHK.TRANS64.TRYWAIT P0, [R0+URZ+0x30], R2 ;  /* 0x00003002000025a7 */ /* 0x000ee400080011ff */
[----:B---3--:R-:W-:Y:S01]  /*9180*/  @P2 SEL R70, RZ, 0x1, !P0 ;  /* 0x00000001ff462807 */ /* 0x008fe20004000000 */
[----:B-1----:R-:W-:Y:S06]  /*9190*/  @!P2 BRA `(.L_x_126) ;  /* 0x000000000044a947 */ /* 0x002fec0003800000 */
[----:B------:R-:W-:Y:S01]  /*91a0*/  ISETP.NE.AND P1, PT, R71, RZ, PT ;  /* 0x000000ff4700720c */ /* 0x000fe20003f25270 */
[----:B------:R-:W-:Y:S01]  /*91b0*/  BSSY B0, `(.L_x_127) ;  /* 0x0000009000007945 */ /* 0x000fe20003800000 */
[----:B------:R-:W-:Y:S11]  /*91c0*/  ISETP.NE.AND P0, PT, R70, RZ, PT ;  /* 0x000000ff4600720c */ /* 0x000ff60003f05270 */
[----:B------:R-:W-:Y:S05]  /*91d0*/  @P1 IMAD R3, R68, 0x1000, R106 ;  /* 0x0000100044031824 */ /* 0x000fea00078e026a */
[----:B------:R-:W-:Y:S05]  /*91e0*/  @P1 IADD3 R2, PT, PT, R3, UR36, RZ ;  /* 0x0000002403021c10 */ /* 0x000fea000fffe0ff */
[----:B------:R-:W-:Y:S01]  /*91f0*/  @P1 IMAD.IADD R2, R69, 0x1, R2 ;  /* 0x0000000145021824 */ /* 0x000fe200078e0202 */
[----:B------:R-:W-:Y:S06]  /*9200*/  @P0 BRA `(.L_x_128) ;  /* 0x00000000000c0947 */ /* 0x000fec0003800000 */
[----:B------:R-:W-:Y:S04]  /*9210*/  SHF.L.U32 R20, RZ, 0x1f, RZ ;  /* 0x0000001fff147819 */ /* 0x000fe800000006ff */
[----:B------:R-:W1:Y:S02]  /*9220*/  SYNCS.PHASECHK.TRANS64.TRYWAIT P0, [R0+URZ+0x30], R20 ;  /* 0x00003014000075a7 */ /* 0x000e6400080011ff */
[----:B-1----:R-:W-:Y:S05]  /*9230*/  @!P0 BRA `(.L_x_129) ;  /* 0x0000006400608947 */ /* 0x002fea0003800000 */
.L_x_128:
[----:B------:R-:W-:Y:S05]  /*9240*/  BSYNC B0 ;  /* 0x0000000000007941 */ /* 0x000fea0003800000 */
.L_x_127:
[----:B------:R-:W-:Y:S02]  /*9250*/  ISETP.NE.AND P0, PT, R71, RZ, PT ;  /* 0x000000ff4700720c */ /* 0x000fe40003f05270 */
[----:B------:R-:W-:Y:S11]  /*9260*/  IADD3 R68, PT, PT, R68, 0x1, RZ ;  /* 0x0000000144447810 */ /* 0x000ff60007ffe0ff */
[----:B------:R3:W4:Y:S04]  /*9270*/  @P0 LDS.128 R60, [R3+UR36+0x200] ;  /* 0x00020024033c0984 */ /* 0x0007280008000c00 */
[----:B------:R3:W1:Y:S04]  /*9280*/  @P0 LDS.128 R72, [R3+UR36+0xa00] ;  /* 0x000a002403480984 */ /* 0x0006680008000c00 */
[----:B------:R3:W1:Y:S04]  /*9290*/  @P0 LDS.128 R64, [R2+0x200] ;  /* 0x0002000002400984 */ /* 0x0006680000000c00 */
[----:B------:R3:W1:Y:S02]  /*92a0*/  @P0 LDS.128 R76, [R2+0xa00] ;  /* 0x000a0000024c0984 */ /* 0x0006640000000c00 */
.L_x_126:
[----:B------:R-:W-:Y:S05]  /*92b0*/  BSYNC B1 ;  /* 0x0000000000017941 */ /* 0x000fea0003800000 */
.L_x_125:
[----:B------:R-:W-:Y:S11]  /*92c0*/  ISETP.NE.AND P0, PT, R100, R22, PT ;  /* 0x000000166400720c */ /* 0x000ff60003f05270 */
[----:B------:R-:W-:Y:S02]  /*92d0*/  @!UPT UIADD3 URZ, UPT, UPT, URZ, URZ, URZ ;  /* 0x000000fffffff290 */ /* 0x000fe4000fffe0ff */
[----:B------:R-:W-:Y:S05]  /*92e0*/  @P0 BRA `(.L_x_130) ;  /* 0x0000000000bc0947 */ /* 0x000fea0003800000 */
[----:B------:R-:W-:Y:S11]  /*92f0*/  LOP3.LUT P0, RZ, R21, 0x3, R101, 0x48, !PT ;  /* 0x0000000315ff7812 */ /* 0x000ff60007804865 */
[----:B------:R-:W-:Y:S02]  /*9300*/  @!UPT UIADD3 URZ, UPT, UPT, URZ, URZ, URZ ;  /* 0x000000fffffff290 */ /* 0x000fe4000fffe0ff */
[----:B------:R-:W-:Y:S05]  /*9310*/  @!P0 BRA `(.L_x_131) ;  /* 0x0000000000408947 */ /* 0x000fea0003800000 */
[----:B------:R-:W5:Y:S01]  /*9320*/  LDCU.64 UR8, c[0x4][0x70] ;  /* 0x01000e00ff0877ac */ /* 0x000f620008000a00 */
[----:B---3--:R-:W-:Y:S01]  /*9330*/  MOV R3, 0x0 ;  /* 0x0000000000037802 */ /* 0x008fe20000000f00 */
[----:B------:R-:W-:Y:S02]  /*9340*/  HFMA2 R12, -RZ, RZ, 0, 5.9604644775390625e-08 ;  /* 0x00000001ff0c7431 */ /* 0x000fe400000001ff */
[----:B------:R-:W-:Y:S02]  /*9350*/  IMAD.MOV.U32 R8, RZ, RZ, 0x192 ;  /* 0x00000192ff087424 */ /* 0x000fe400078e00ff */
[----:B------:R-:W-:Y:S01]  /*9360*/  IMAD.MOV.U32 R13, RZ, RZ, RZ ;  /* 0x000000ffff0d7224 */ /* 0x000fe200078e00ff */
[----:B------:R-:W3:Y:S01]  /*9370*/  LDCU.64 UR6, c[0x4][0x78] ;  /* 0x01000f00ff0677ac */ /* 0x000ee20008000a00 */
[----:B------:R-:W1:Y:S01]  /*9380*/  LDC.64 R2, c[0x4][R3] ;  /* 0x0100000003027b82 */ /* 0x000e620000000a00 */
[----:B------:R-:W2:Y:S01]  /*9390*/  LDCU.64 UR4, c[0x4][0x10] ;  /* 0x01000200ff0477ac */ /* 0x000ea20008000a00 */
[----:B-----5:R-:W-:Y:S01]  /*93a0*/  MOV R5, UR9 ;  /* 0x0000000900057c02 */ /* 0x020fe20008000f00 */
[----:B------:R-:W-:Y:S01]  /*93b0*/  IMAD.U32 R4, RZ, RZ, UR8 ;  /* 0x00000008ff047e24 */ /* 0x000fe2000f8e00ff */
[----:B---3--:R-:W-:Y:S01]  /*93c0*/  MOV R7, UR7 ;  /* 0x0000000700077c02 */ /* 0x008fe20008000f00 */
[----:B------:R-:W-:Y:S01]  /*93d0*/  IMAD.U32 R6, RZ, RZ, UR6 ;  /* 0x00000006ff067e24 */ /* 0x000fe2000f8e00ff */
[----:B--2---:R-:W-:Y:S01]  /*93e0*/  MOV R11, UR5 ;  /* 0x00000005000b7c02 */ /* 0x004fe20008000f00 */
[----:B------:R-:W-:Y:S02]  /*93f0*/  IMAD.U32 R10, RZ, RZ, UR4 ;  /* 0x00000004ff0a7e24 */ /* 0x000fe4000f8e00ff */
[----:B-1----:R-:W-:Y:S07]  /*9400*/  LEPC R20, `(.L_x_131) ;  /* 0x000000001014794e */ /* 0x002fee0000000000 */
[----:B----4-:R-:W-:Y:S05]  /*9410*/  CALL.ABS.NOINC R2 ;  /* 0x0000000002007343 */ /* 0x010fea0003c00000 */
.L_x_131:
[----:B------:R-:W-:Y:S05]  /*9420*/  WARPSYNC.ALL ;  /* 0x0000000000007948 */ /* 0x000fea0003800000 */
[C---:B------:R-:W-:Y:S01]  /*9430*/  R2UR UR4, R23.reuse ;  /* 0x00000000170472ca */ /* 0x040fe200000e0000 */
[----:B-1----:R-:W-:Y:S05]  /*9440*/  VIADD R0, R23, 0x40 ;  /* 0x0000004017007836 */ /* 0x002fea0000000000 */
[----:B------:R-:W-:Y:S04]  /*9450*/  SHF.R.U32.HI R0, RZ, 0x15, R0 ;  /* 0x00000015ff007819 */ /* 0x000fe80000011600 */
[----:B------:R-:W-:Y:S03]  /*9460*/  LOP3.LUT P0, RZ, R0, 0x3, R101, 0x48, !PT ;  /* 0x0000000300ff7812 */ /* 0x000fe60007804865 */
[----:B------:R-:W1:Y:S10]  /*9470*/  LDTM.x16 R24, tmem[UR4] ;  /* 0x00000004001879ee */ /* 0x000e740008240000 */
[----:B-1----:R-:W-:Y:S05]  /*9480*/  @!P0 BRA `(.L_x_132) ;  /* 0x0000000000408947 */ /* 0x002fea0003800000 */
[----:B------:R-:W1:Y:S01]  /*9490*/  LDCU.64 UR8, c[0x4][0x70] ;  /* 0x01000e00ff0877ac */ /* 0x000e620008000a00 */
[----:B---3--:R-:W-:Y:S01]  /*94a0*/  MOV R3, 0x0 ;  /* 0x0000000000037802 */ /* 0x008fe20000000f00 */
[----:B------:R-:W-:Y:S02]  /*94b0*/  HFMA2 R12, -RZ, RZ, 0, 5.9604644775390625e-08 ;  /* 0x00000001ff0c7431 */ /* 0x000fe400000001ff */
[----:B------:R-:W-:Y:S02]  /*94c0*/  IMAD.MOV.U32 R8, RZ, RZ, 0x192 ;  /* 0x00000192ff087424 */ /* 0x000fe400078e00ff */
[----:B------:R-:W-:Y:S01]  /*94d0*/  IMAD.MOV.U32 R13, RZ, RZ, RZ ;  /* 0x000000ffff0d7224 */ /* 0x000fe200078e00ff */
[----:B------:R-:W3:Y:S01]  /*94e0*/  LDCU.64 UR6, c[0x4][0x78] ;  /* 0x01000f00ff0677ac */ /* 0x000ee20008000a00 */
[----:B------:R-:W2:Y:S01]  /*94f0*/  LDC.64 R2, c[0x4][R3] ;  /* 0x0100000003027b82 */ /* 0x000ea20000000a00 */
        /* <DEDUP_REMOVED lines=9> */
.L_x_132:
[----:B------:R-:W-:Y:S05]  /*9590*/  WARPSYNC.ALL ;  /* 0x0000000000007948 */ /* 0x000fea0003800000 */
[----:B------:R-:W-:Y:S11]  /*95a0*/  R2UR UR4, R23 ;  /* 0x00000000170472ca */ /* 0x000ff600000e0000 */
[----:B------:R-:W-:Y:S02]  /*95b0*/  @!UPT UIADD3 URZ, UPT, UPT, URZ, URZ, URZ ;  /* 0x000000fffffff290 */ /* 0x000fe4000fffe0ff */
[----:B------:R-:W1:Y:S02]  /*95c0*/  LDTM.x16 R4, tmem[UR4+0x40] ;  /* 0x00004004000479ee */ /* 0x000e640008240000 */
[----:B-1----:R-:W-:Y:S01]  /*95d0*/  NOP ;  /* 0x0000000000007918 */ /* 0x002fe20000000000 */
.L_x_130:
[----:B------:R-:W-:Y:S01]  /*95e0*/  ISETP.NE.AND P2, PT, R107, RZ, PT ;  /* 0x000000ff6b00720c */ /* 0x000fe20003f45270 */
[----:B-1----:R-:W-:Y:S01]  /*95f0*/  FMUL R0, R52, R24 ;  /* 0x0000001834007220 */ /* 0x002fe20000400000 */
[----:B---34-:R-:W-:Y:S01]  /*9600*/  SHF.L.U32 R3, R60, 0x10, RZ ;  /* 0x000000103c037819 */ /* 0x018fe200000006ff */
        /* <DEDUP_REMOVED lines=146> */
.L_x_134:
[----:B------:R-:W-:Y:S05]  /*9f30*/  BSYNC.RECONVERGENT B0 ;  /* 0x0000000000007941 */ /* 0x000fea0003800200 */
.L_x_133:
[----:B------:R-:W-:Y:S01]  /*9f40*/  BAR.SYNC.DEFER_BLOCKING 0x1, 0x80 ;  /* 0x0042000000007b1d */ /* 0x000fe20000010000 */
[----:B------:R-:W-:Y:S01]  /*9f50*/  UIADD3 UR4, UPT, UPT, UR38, 0x1, URZ ;  /* 0x0000000126047890 */ /* 0x000fe2000fffe0ff */
[----:B-1----:R-:W-:Y:S03]  /*9f60*/  HFMA2 R116, -RZ, RZ, 0, 0 ;  /* 0x00000000ff747431 */ /* 0x002fe600000001ff */
[----:B------:R-:W-:Y:S04]  /*9f70*/  UISETP.NE.AND UP0, UPT, UR4, 0x4, UPT ;  /* 0x000000040400788c */ /* 0x000fe8000bf05270 */
[----:B------:R-:W-:Y:S01]  /*9f80*/  USEL UR39, UR4, URZ, UP0 ;  /* 0x000000ff04277287 */ /* 0x000fe20008000000 */
        /* <DEDUP_REMOVED lines=15> */
.L_x_138:
[----:B------:R-:W-:Y:S05]  /*a080*/  BSYNC B0 ;  /* 0x0000000000007941 */ /* 0x000fea0003800000 */
.L_x_137:
[----:B------:R-:W-:Y:S01]  /*a090*/  ISETP.NE.AND P0, PT, R71, RZ, PT ;  /* 0x000000ff4700720c */ /* 0x000fe20003f05270 */
[----:B------:R-:W-:Y:S11]  /*a0a0*/  VIADD R68, R68, 0x1 ;  /* 0x0000000144447836 */ /* 0x000ff60000000000 */
[----:B------:R-:W-:Y:S01]  /*a0b0*/  @!UPT UIADD3 URZ, UPT, UPT, URZ, URZ, URZ ;  /* 0x000000fffffff290 */ /* 0x000fe2000fffe0ff */
[----:B------:R3:W4:Y:S04]  /*a0c0*/  @P0 LDS.128 R60, [R3+UR36+0x200] ;  /* 0x00020024033c0984 */ /* 0x0007280008000c00 */
[----:B------:R3:W1:Y:S04]  /*a0d0*/  @P0 LDS.128 R72, [R3+UR36+0xa00] ;  /* 0x000a002403480984 */ /* 0x0006680008000c00 */
[----:B------:R3:W1:Y:S04]  /*a0e0*/  @P0 LDS.128 R64, [R2+0x200] ;  /* 0x0002000002400984 */ /* 0x0006680000000c00 */
[----:B------:R3:W1:Y:S01]  /*a0f0*/  @P0 LDS.128 R76, [R2+0xa00] ;  /* 0x000a0000024c0984 */ /* 0x0006620000000c00 */
[C---:B------:R-:W-:Y:S04]  /*a100*/  ISETP.NE.AND P0, PT, R68.reuse, 0x4, PT ;  /* 0x000000044400780c */ /* 0x040fe80003f05270 */
[----:B------:R-:W-:Y:S02]  /*a110*/  SEL R68, R68, RZ, P0 ;  /* 0x000000ff44447207 */ /* 0x000fe40000000000 */
[----:B------:R-:W-:Y:S02]  /*a120*/  SEL R116, RZ, 0x1, P0 ;  /* 0x00000001ff747807 */ /* 0x000fe40000000000 */
.L_x_136:
[----:B------:R-:W-:Y:S05]  /*a130*/  BSYNC B1 ;  /* 0x0000000000017941 */ /* 0x000fea0003800000 */
.L_x_135:
[----:B---3--:R-:W-:Y:S05]  /*a140*/  VIADD R3, R59, 0x400010 ;  /* 0x004000103b037836 */ /* 0x008fea0000000000 */
[----:B-1----:R-:W-:Y:S04]  /*a150*/  SHF.R.U32.HI R0, RZ, 0x15, R3 ;  /* 0x00000015ff007819 */ /* 0x002fe80000011603 */
        /* <DEDUP_REMOVED lines=23> */
.L_x_141:
        /* <DEDUP_REMOVED lines=23> */
.L_x_142:
[----:B------:R-:W-:Y:S05]  /*a440*/  WARPSYNC.ALL ;  /* 0x0000000000007948 */ /* 0x000fea0003800000 */
[----:B------:R-:W-:Y:S11]  /*a450*/  R2UR UR4, R2 ;  /* 0x00000000020472ca */ /* 0x000ff600000e0000 */
[----:B------:R-:W-:Y:S02]  /*a460*/  @!UPT UIADD3 URZ, UPT, UPT, URZ, URZ, URZ ;  /* 0x000000fffffff290 */ /* 0x000fe4000fffe0ff */
[----:B------:R-:W1:Y:S02]  /*a470*/  LDTM.x16 R4, tmem[UR4+0x40] ;  /* 0x00004004000479ee */ /* 0x000e640008240000 */
[----:B-1----:R-:W-:Y:S01]  /*a480*/  NOP ;  /* 0x0000000000007918 */ /* 0x002fe20000000000 */
.L_x_140:
[----:B------:R-:W-:Y:S01]  /*a490*/  ISETP.NE.AND P2, PT, R107, RZ, PT ;  /* 0x000000ff6b00720c */ /* 0x000fe20003f45270 */
[----:B------:R-:W-:Y:S01]  /*a4a0*/  FMUL R0, R52, R24 ;  /* 0x0000001834007220 */ /* 0x000fe20000400000 */
[----:B----4-:R-:W-:Y:S01]  /*a4b0*/  SHF.L.U32 R3, R60, 0x10, RZ ;  /* 0x000000103c037819 */ /* 0x010fe200000006ff */
        /* <DEDUP_REMOVED lines=121> */
[----:B------:R-:W-:Y:S01]  /*ac50*/  @P2 SHF.L.U32 R2, R116, 0x1f, RZ ;  /* 0x0000001f74022819 */ /* 0x000fe200000006ff */
        /* <DEDUP_REMOVED lines=25> */
.L_x_144:
[----:B------:R-:W-:Y:S05]  /*adf0*/  BSYNC.RECONVERGENT B0 ;  /* 0x0000000000007941 */ /* 0x000fea0003800200 */
.L_x_143:
        /* <DEDUP_REMOVED lines=20> */
[----:B------:R-:W-:Y:S04]  /*af40*/  SHF.L.U32 R20, R116, 0x1f, RZ ;  /* 0x0000001f74147819 */ /* 0x000fe800000006ff */
[----:B------:R-:W1:Y:S02]  /*af50*/  SYNCS.PHASECHK.TRANS64.TRYWAIT P0, [R0+URZ+0x30], R20 ;  /* 0x00003014000075a7 */ /* 0x000e6400080011ff */
[----:B-1----:R-:W-:Y:S05]  /*af60*/  @!P0 BRA `(.L_x_149) ;  /* 0x00000048003c8947 */ /* 0x002fea0003800000 */
.L_x_148:
[----:B------:R-:W-:Y:S05]  /*af70*/  BSYNC B0 ;  /* 0x0000000000007941 */ /* 0x000fea0003800000 */
.L_x_147:
[----:B------:R-:W-:Y:S01]  /*af80*/  ISETP.NE.AND P0, PT, R71, RZ, PT ;  /* 0x000000ff4700720c */ /* 0x000fe20003f05270 */
[----:B------:R-:W-:Y:S11]  /*af90*/  VIADD R68, R68, 0x1 ;  /* 0x0000000144447836 */ /* 0x000ff60000000000 */
[----:B------:R-:W-:Y:S01]  /*afa0*/  @!UPT UIADD3 URZ, UPT, UPT, URZ, URZ, URZ ;  /* 0x000000fffffff290 */ /* 0x000fe2000fffe0ff */
[----:B------:R3:W4:Y:S04]  /*afb0*/  @P0 LDS.128 R60, [R3+UR36+0x200] ;  /* 0x00020024033c0984 */ /* 0x0007280008000c00 */
[----:B------:R3:W2:Y:S04]  /*afc0*/  @P0 LDS.128 R72, [R3+UR36+0xa00] ;  /* 0x000a002403480984 */ /* 0x0006a80008000c00 */
[----:B------:R3:W2:Y:S04]  /*afd0*/  @P0 LDS.128 R64, [R2+0x200] ;  /* 0x0002000002400984 */ /* 0x0006a80000000c00 */
[----:B------:R3:W2:Y:S01]  /*afe0*/  @P0 LDS.128 R76, [R2+0xa00] ;  /* 0x000a0000024c0984 */ /* 0x0006a20000000c00 */
[C---:B------:R-:W-:Y:S04]  /*aff0*/  ISETP.NE.AND P0, PT, R68.reuse, 0x4, PT ;  /* 0x000000044400780c */ /* 0x040fe80003f05270 */
[----:B-1----:R-:W-:Y:S02]  /*b000*/  SEL R0, RZ, 0x1, P0 ;  /* 0x00000001ff007807 */ /* 0x002fe40000000000 */
[----:B------:R-:W-:Y:S02]  /*b010*/  SEL R68, R68, RZ, P0 ;  /* 0x000000ff44447207 */ /* 0x000fe40000000000 */
[----:B------:R-:W-:Y:S02]  /*b020*/  LOP3.LUT R116, R116, R0, RZ, 0x3c, !PT ;  /* 0x0000000074747212 */ /* 0x000fe400078e3cff */
.L_x_146:
[----:B------:R-:W-:Y:S05]  /*b030*/  BSYNC B1 ;  /* 0x0000000000017941 */ /* 0x000fea0003800000 */
.L_x_145:
[----:B------:R-:W-:Y:S11]  /*b040*/  ISETP.NE.AND P0, PT, R100, R22, PT ;  /* 0x000000166400720c */ /* 0x000ff60003f05270 */
[----:B------:R-:W-:Y:S02]  /*b050*/  @!UPT UIADD3 URZ, UPT, UPT, URZ, URZ, URZ ;  /* 0x000000fffffff290 */ /* 0x000fe4000fffe0ff */
[----:B------:R-:W-:Y:S05]  /*b060*/  @P0 BRA `(.L_x_150) ;  /* 0x0000000000bc0947 */ /* 0x000fea0003800000 */
[----:B------:R-:W-:Y:S11]  /*b070*/  LOP3.LUT P0, RZ, R21, 0x3, R101, 0x48, !PT ;  /* 0x0000000315ff7812 */ /* 0x000ff60007804865 */
[----:B------:R-:W-:Y:S02]  /*b080*/  @!UPT UIADD3 URZ, UPT, UPT, URZ, URZ, URZ ;  /* 0x000000fffffff290 */ /* 0x000fe4000fffe0ff */
[----:B------:R-:W-:Y:S05]  /*b090*/  @!P0 BRA `(.L_x_151) ;  /* 0x0000000000408947 */ /* 0x000fea0003800000 */
        /* <DEDUP_REMOVED lines=16> */
.L_x_151:
        /* <DEDUP_REMOVED lines=23> */
.L_x_152:
[----:B------:R-:W-:Y:S05]  /*b310*/  WARPSYNC.ALL ;  /* 0x0000000000007948 */ /* 0x000fea0003800000 */
[----:B------:R-:W-:Y:S11]  /*b320*/  R2UR UR4, R23 ;  /* 0x00000000170472ca */ /* 0x000ff600000e0000 */
[----:B------:R-:W-:Y:S02]  /*b330*/  @!UPT UIADD3 URZ, UPT, UPT, URZ, URZ, URZ ;  /* 0x000000fffffff290 */ /* 0x000fe4000fffe0ff */
[----:B------:R-:W1:Y:S02]  /*b340*/  LDTM.x16 R4, tmem[UR4+0x40] ;  /* 0x00004004000479ee */ /* 0x000e640008240000 */
[----:B-1----:R-:W-:Y:S01]  /*b350*/  NOP ;  /* 0x0000000000007918 */ /* 0x002fe20000000000 */
.L_x_150:
[----:B------:R-:W-:Y:S01]  /*b360*/  ISETP.NE.AND P2, PT, R107, RZ, PT ;  /* 0x000000ff6b00720c */ /* 0x000fe20003f45270 */
[----:B------:R-:W-:Y:S01]  /*b370*/  FMUL R0, R52, R24 ;  /* 0x0000001834007220 */ /* 0x000fe20000400000 */
        /* <DEDUP_REMOVED lines=22> */
[----:B--2---:R-:W-:Y:S01]  /*b4e0*/  LOP3.LUT R41, R66, 0xffff0000, RZ, 0xc0, !PT ;  /* 0xffff000042297812 */ /* 0x004fe200078ec0ff */
        /* <DEDUP_REMOVED lines=106> */
[----:B--2---:R-:W2:Y:S02]  /*bb90*/  FENCE.VIEW.ASYNC.S ;  /* 0x00000000000073c6 */ /* 0x004ea40000000000 */
[----:B------:R-:W-:Y:S05]  /*bba0*/  WARPSYNC.ALL ;  /* 0x0000000000007948 */ /* 0x000fea0003800000 */
[----:B------:R-:W-:Y:S01]  /*bbb0*/  BSSY.RECONVERGENT B0, `(.L_x_153) ;  /* 0x0000012000007945 */ /* 0x000fe20003800200 */
[----:B--2---:R-:W-:Y:S06]  /*bbc0*/  BAR.SYNC.DEFER_BLOCKING 0x1, 0x80 ;  /* 0x0042000000007b1d */ /* 0x004fec0000010000 */
[----:B------:R-:W-:Y:S05]  /*bbd0*/  @P0 BRA `(.L_x_154) ;  /* 0x00000000003c0947 */ /* 0x000fea0003800000 */
[----:B------:R-:W-:Y:S01]  /*bbe0*/  UIADD3 UR4, UPT, UPT, UR36, 0x200, URZ ;  /* 0x0000020024047890 */ /* 0x000fe2000fffe0ff */
[----:B------:R-:W-:Y:S01]  /*bbf0*/  UMOV UR42, UR46 ;  /* 0x0000002e002a7c82 */ /* 0x000fe20008000000 */
[----:B------:R-:W-:Y:S01]  /*bc00*/  UMOV UR43, UR52 ;  /* 0x00000034002b7c82 */ /* 0x000fe20008000000 */
[----:B------:R-:W-:Y:S03]  /*bc10*/  UIADD3 UR9, UPT, UPT, UR45, 0x60, URZ ;  /* 0x000000602d097890 */ /* 0x000fe6000fffe0ff */
[----:B------:R-:W-:Y:S01]  /*bc20*/  MOV R90, UR4 ;  /* 0x00000004005a7c02 */ /* 0x000fe20008000f00 */
[----:B------:R-:W-:Y:S02]  /*bc30*/  UIADD3 UR4, UP0, UPT, UR50, 0xa80, URZ ;  /* 0x00000a8032047890 */ /* 0x000fe4000ff1e0ff */
[----:B------:R-:W-:Y:S01]  /*bc40*/  UIADD3 UR8, UPT, UPT, UR36, 0xa00, URZ ;  /* 0x00000a0024087890 */ /* 0x000fe2000fffe0ff */
[----:B------:R-:W-:Y:S01]  /*bc50*/  R2UR UR40, R90 ;  /* 0x000000005a2872ca */ /* 0x000fe200000e0000 */
[----:B------:R-:W-:Y:S01]  /*bc60*/  UIADD3.X UR5, UPT, UPT, URZ, UR51, URZ, UP0, !UPT ;  /* 0x00000033ff057290 */ /* 0x000fe200087fe4ff */
[----:B------:R-:W-:Y:S01]  /*bc70*/  UMOV UR10, UR46 ;  /* 0x0000002e000a7c82 */ /* 0x000fe20008000000 */
[----:B------:R-:W-:Y:S10]  /*bc80*/  UMOV UR11, UR52 ;  /* 0x00000034000b7c82 */ /* 0x000ff40008000000 */
[----:B------:R2:W-:Y:S01]  /*bc90*/  UTMASTG.3D [UR40], [UR4] ;  /* 0x00000028040073b5 */ /* 0x0005e20008010000 */
[----:B------:R2:W-:Y:S01]  /*bca0*/  UTMASTG.3D [UR8], [UR4] ;  /* 0x00000008040073b5 */ /* 0x0005e20008010000 */
[----:B------:R0:W-:Y:S01]  /*bcb0*/  UTMACMDFLUSH ;  /* 0x00000000000079b7 */ /* 0x0001e20000000000 */
[----:B--2---:R-:W-:Y:S04]  /*bcc0*/  DEPBAR.LE SB0, 0x1 ;  /* 0x000080400000791a */ /* 0x004fe80000000000 */
.L_x_154:
[----:B------:R-:W-:Y:S05]  /*bcd0*/  BSYNC.RECONVERGENT B0 ;  /* 0x0000000000007941 */ /* 0x000fea0003800200 */
.L_x_153:
[----:B------:R-:W-:Y:S01]  /*bce0*/  BAR.SYNC.DEFER_BLOCKING 0x1, 0x80 ;  /* 0x0042000000007b1d */ /* 0x000fe20000010000 */
[----:B------:R-:W-:Y:S04]  /*bcf0*/  UIADD3 UR4, UPT, UPT, UR37, 0x1, URZ ;  /* 0x0000000125047890 */ /* 0x000fe8000fffe0ff */
[----:B------:R-:W-:Y:S04]  /*bd00*/  UISETP.NE.AND UP0, UPT, UR4, 0x4, UPT ;  /* 0x000000040400788c */ /* 0x000fe8000bf05270 */
[----:B------:R-:W-:Y:S01]  /*bd10*/  USEL UR39, UR4, URZ, UP0 ;  /* 0x000000ff04277287 */ /* 0x000fe20008000000 */
[----:B------:R2:W-:Y:S01]  /*bd20*/  @P2 SYNCS.ARRIVE.TRANS64.RED.A1T0 RZ, [R117+URZ], RZ ;  /* 0x000000ff75ff29a7 */ /* 0x0005e200081004ff */
[----:B------:R-:W-:Y:S01]  /*bd30*/  BSSY B1, `(.L_x_155) ;  /* 0x000001a000017945 */ /* 0x000fe20003800000 */
[----:B------:R-:W3:Y:S02]  /*bd40*/  @P2 SYNCS.PHASECHK.TRANS64.TRYWAIT P0, [R0+URZ+0x30], R2 ;  /* 0x00003002000025a7 */ /* 0x000ee400080011ff */
[----:B---3--:R-:W-:Y:S01]  /*bd50*/  @P2 SEL R70, RZ, 0x1, !P0 ;  /* 0x00000001ff462807 */ /* 0x008fe20004000000 */
[----:B--2---:R-:W-:Y:S06]  /*bd60*/  @!P2 BRA `(.L_x_156) ;  /* 0x000000000058a947 */ /* 0x004fec0003800000 */
[----:B------:R-:W-:Y:S01]  /*bd70*/  ISETP.NE.AND P1, PT, R71, RZ, PT ;  /* 0x000000ff4700720c */ /* 0x000fe20003f25270 */
[----:B------:R-:W-:Y:S01]  /*bd80*/  BSSY B0, `(.L_x_157) ;  /* 0x0000009000007945 */ /* 0x000fe20003800000 */
[----:B------:R-:W-:Y:S11]  /*bd90*/  ISETP.NE.AND P0, PT, R70, RZ, PT ;  /* 0x000000ff4600720c */ /* 0x000ff60003f05270 */
[----:B------:R-:W-:Y:S05]  /*bda0*/  @P1 IMAD R3, R68, 0x1000, R106 ;  /* 0x0000100044031824 */ /* 0x000fea00078e026a */
[----:B------:R-:W-:Y:S05]  /*bdb0*/  @P1 IADD3 R2, PT, PT, R3, UR36, RZ ;  /* 0x0000002403021c10 */ /* 0x000fea000fffe0ff */
[----:B------:R-:W-:Y:S01]  /*bdc0*/  @P1 IMAD.IADD R2, R69, 0x1, R2 ;  /* 0x0000000145021824 */ /* 0x000fe200078e0202 */
[----:B------:R-:W-:Y:S06]  /*bdd0*/  @P0 BRA `(.L_x_158) ;  /* 0x00000000000c0947 */ /* 0x000fec0003800000 */
[----:B-1----:R-:W-:Y:S04]  /*bde0*/  SHF.L.U32 R20, R116, 0x1f, RZ ;  /* 0x0000001f74147819 */ /* 0x002fe800000006ff */
[----:B------:R-:W1:Y:S02]  /*bdf0*/  SYNCS.PHASECHK.TRANS64.TRYWAIT P0, [R0+URZ+0x30], R20 ;  /* 0x00003014000075a7 */ /* 0x000e6400080011ff */
[----:B-1----:R-:W-:Y:S05]  /*be00*/  @!P0 BRA `(.L_x_159) ;  /* 0x0000003800a88947 */ /* 0x002fea0003800000 */
.L_x_158:
[----:B------:R-:W-:Y:S05]  /*be10*/  BSYNC B0 ;  /* 0x0000000000007941 */ /* 0x000fea0003800000 */
.L_x_157:
[----:B------:R-:W-:Y:S01]  /*be20*/  ISETP.NE.AND P0, PT, R71, RZ, PT ;  /* 0x000000ff4700720c */ /* 0x000fe20003f05270 */
[----:B------:R-:W-:Y:S11]  /*be30*/  VIADD R68, R68, 0x1 ;  /* 0x0000000144447836 */ /* 0x000ff60000000000 */
[----:B------:R-:W-:Y:S01]  /*be40*/  @!UPT UIADD3 URZ, UPT, UPT, URZ, URZ, URZ ;  /* 0x000000fffffff290 */ /* 0x000fe2000fffe0ff */
[----:B------:R2:W3:Y:S04]  /*be50*/  @P0 LDS.128 R60, [R3+UR36+0x200] ;  /* 0x00020024033c0984 */ /* 0x0004e80008000c00 */
[----:B------:R2:W4:Y:S04]  /*be60*/  @P0 LDS.128 R72, [R3+UR36+0xa00] ;  /* 0x000a002403480984 */ /* 0x0005280008000c00 */
[----:B------:R2:W2:Y:S04]  /*be70*/  @P0 LDS.128 R64, [R2+0x200] ;  /* 0x0002000002400984 */ /* 0x0004a80000000c00 */
[----:B------:R2:W2:Y:S01]  /*be80*/  @P0 LDS.128 R76, [R2+0xa00] ;  /* 0x000a0000024c0984 */ /* 0x0004a20000000c00 */
[C---:B------:R-:W-:Y:S04]  /*be90*/  ISETP.NE.AND P0, PT, R68.reuse, 0x4, PT ;  /* 0x000000044400780c */ /* 0x040fe80003f05270 */
[----:B-1----:R-:W-:Y:S02]  /*bea0*/  SEL R0, RZ, 0x1, P0 ;  /* 0x00000001ff007807 */ /* 0x002fe40000000000 */
[----:B------:R-:W-:Y:S02]  /*beb0*/  SEL R68, R68, RZ, P0 ;  /* 0x000000ff44447207 */ /* 0x000fe40000000000 */
[----:B------:R-:W-:Y:S02]  /*bec0*/  LOP3.LUT R116, R116, R0, RZ, 0x3c, !PT ;  /* 0x0000000074747212 */ /* 0x000fe400078e3cff */
.L_x_156:
[----:B------:R-:W-:Y:S05]  /*bed0*/  BSYNC B1 ;  /* 0x0000000000017941 */ /* 0x000fea0003800000 */
.L_x_155:
[----:B--2---:R-:W-:Y:S05]  /*bee0*/  VIADD R3, R59, 0x400020 ;  /* 0x004000203b037836 */ /* 0x004fea0000000000 */
[----:B------:R-:W-:Y:S04]  /*bef0*/  SHF.R.U32.HI R0, RZ, 0x15, R3 ;  /* 0x00000015ff007819 */ /* 0x000fe80000011603 */
[----:B-1----:R-:W-:Y:S04]  /*bf00*/  LOP3.LUT R22, R0, 0x3, RZ, 0xc0, !PT ;  /* 0x0000000300167812 */ /* 0x002fe800078ec0ff */
        /* <DEDUP_REMOVED lines=11> */
[----:B------:R-:W2:Y:S01]  /*bfc0*/  LDCU.64 UR6, c[0x4][0x78] ;  /* 0x01000f00ff0677ac */ /* 0x000ea20008000a00 */
[----:B------:R-:W3:Y:S01]  /*bfd0*/  LDC.64 R14, c[0x4][R15] ;  /* 0x010000000f0e7b82 */ /* 0x000ee20000000a00 */
[----:B------:R-:W5:Y:S01]  /*bfe0*/  LDCU.64 UR4, c[0x4][0x10] ;  /* 0x01000200ff0477ac */ /* 0x000f620008000a00 */
[----:B-1----:R-:W-:Y:S01]  /*bff0*/  MOV R5, UR9 ;  /* 0x0000000900057c02 */ /* 0x002fe20008000f00 */
[----:B------:R-:W-:Y:S01]  /*c000*/  IMAD.U32 R4, RZ, RZ, UR8 ;  /* 0x00000008ff047e24 */ /* 0x000fe2000f8e00ff */
[----:B--2---:R-:W-:Y:S01]  /*c010*/  MOV R7, UR7 ;  /* 0x0000000700077c02 */ /* 0x004fe20008000f00 */
[----:B------:R-:W-:Y:S01]  /*c020*/  IMAD.U32 R6, RZ, RZ, UR6 ;  /* 0x00000006ff067e24 */ /* 0x000fe2000f8e00ff */
[----:B-----5:R-:W-:Y:S01]  /*c030*/  MOV R11, UR5 ;  /* 0x00000005000b7c02 */ /* 0x020fe20008000f00 */
[----:B------:R-:W-:Y:S02]  /*c040*/  IMAD.U32 R10, RZ, RZ, UR4 ;  /* 0x00000004ff0a7e24 */ /* 0x000fe4000f8e00ff */
[----:B------:R-:W-:Y:S07]  /*c050*/  LEPC R20, `(.L_x_161) ;  /* 0x000000001014794e */ /* 0x000fee0000000000 */
[----:B---34-:R-:W-:Y:S05]  /*c060*/  CALL.ABS.NOINC R14 ;  /* 0x000000000e007343 */ /* 0x018fea0003c00000 */
.L_x_161:
        /* <DEDUP_REMOVED lines=23> */
.L_x_162:
[----:B------:R-:W-:Y:S05]  /*c1e0*/  WARPSYNC.ALL ;  /* 0x0000000000007948 */ /* 0x000fea0003800000 */
[----:B------:R-:W-:Y:S11]  /*c1f0*/  R2UR UR4, R2 ;  /* 0x00000000020472ca */ /* 0x000ff600000e0000 */
[----:B------:R-:W-:Y:S02]  /*c200*/  @!UPT UIADD3 URZ, UPT, UPT, URZ, URZ, URZ ;  /* 0x000000fffffff290 */ /* 0x000fe4000fffe0ff */
[----:B------:R-:W1:Y:S02]  /*c210*/  LDTM.x16 R4, tmem[UR4+0x40] ;  /* 0x00004004000479ee */ /* 0x000e640008240000 */
[----:B-1----:R-:W-:Y:S01]  /*c220*/  NOP ;  /* 0x0000000000007918 */ /* 0x002fe20000000000 */
.L_x_160:
[----:B------:R-:W-:Y:S01]  /*c230*/  ISETP.NE.AND P2, PT, R107, RZ, PT ;  /* 0x000000ff6b00720c */ /* 0x000fe20003f45270 */
[----:B------:R-:W-:Y:S01]  /*c240*/  FMUL R0, R52, R24 ;  /* 0x0000001834007220 */ /* 0x000fe20000400000 */
[----:B---3--:R-:W-:Y:S01]  /*c250*/  SHF.L.U32 R3, R60, 0x10, RZ ;  /* 0x000000103c037819 */ /* 0x008fe200000006ff */
        /* <DEDUP_REMOVED lines=146> */
[----:B--2---:R-:W-:Y:S04]  /*cb80*/  DEPBAR.LE SB0, 0x1 ;  /* 0x000080400000791a */ /* 0x004fe80000000000 */
.L_x_164:
[----:B------:R-:W-:Y:S05]  /*cb90*/  BSYNC.RECONVERGENT B0 ;  /* 0x0000000000007941 */ /* 0x000fea0003800200 */
.L_x_163:
        /* <DEDUP_REMOVED lines=10> */
[----:B------:R-:W2:Y:S02]  /*cc40*/  @P2 SYNCS.PHASECHK.TRANS64.TRYWAIT P0, [R0+URZ+0x30], R2 ;  /* 0x00003002000025a7 */ /* 0x000ea400080011ff */
[----:B--2---:R-:W-:Y:S01]  /*cc50*/  @P2 SEL R70, RZ, 0x1, !P0 ;  /* 0x00000001ff462807 */ /* 0x004fe20004000000 */
        /* <DEDUP_REMOVED lines=11> */
.L_x_168:
[----:B------:R-:W-:Y:S05]  /*cd10*/  BSYNC B0 ;  /* 0x0000000000007941 */ /* 0x000fea0003800000 */
.L_x_167:
        /* <DEDUP_REMOVED lines=11> */
.L_x_166:
[----:B------:R-:W-:Y:S05]  /*cdd0*/  BSYNC B1 ;  /* 0x0000000000017941 */ /* 0x000fea0003800000 */
.L_x_165:
[----:B------:R-:W-:Y:S11]  /*cde0*/  ISETP.NE.AND P0, PT, R100, R22, PT ;  /* 0x000000166400720c */ /* 0x000ff60003f05270 */
[----:B------:R-:W-:Y:S02]  /*cdf0*/  @!UPT UIADD3 URZ, UPT, UPT, URZ, URZ, URZ ;  /* 0x000000fffffff290 */ /* 0x000fe4000fffe0ff */
[----:B------:R-:W-:Y:S05]  /*ce00*/  @P0 BRA `(.L_x_170) ;  /* 0x0000000000bc0947 */ /* 0x000fea0003800000 */
[----:B------:R-:W-:Y:S11]  /*ce10*/  LOP3.LUT P0, RZ, R21, 0x3, R101, 0x48, !PT ;  /* 0x0000000315ff7812 */ /* 0x000ff60007804865 */
[----:B------:R-:W-:Y:S02]  /*ce20*/  @!UPT UIADD3 URZ, UPT, UPT, URZ, URZ, URZ ;  /* 0x000000fffffff290 */ /* 0x000fe4000fffe0ff */
[----:B------:R-:W-:Y:S05]  /*ce30*/  @!P0 BRA `(.L_x_171) ;  /* 0x0000000000408947 */ /* 0x000fea0003800000 */
[----:B------:R-:W1:Y:S01]  /*ce40*/  LDCU.64 UR8, c[0x4][0x70] ;  /* 0x01000e00ff0877ac */ /* 0x000e620008000a00 */
[----:B--2---:R-:W-:Y:S01]  /*ce50*/  MOV R3, 0x0 ;  /* 0x0000000000037802 */ /* 0x004fe20000000f00 */
        /* <DEDUP_REMOVED lines=14> */
.L_x_171:
        /* <DEDUP_REMOVED lines=23> */
.L_x_172:
[----:B------:R-:W-:Y:S05]  /*d0b0*/  WARPSYNC.ALL ;  /* 0x0000000000007948 */ /* 0x000fea0003800000 */
[----:B------:R-:W-:Y:S11]  /*d0c0*/  R2UR UR4, R23 ;  /* 0x00000000170472ca */ /* 0x000ff600000e0000 */
[----:B------:R-:W-:Y:S02]  /*d0d0*/  @!UPT UIADD3 URZ, UPT, UPT, URZ, URZ, URZ ;  /* 0x000000fffffff290 */ /* 0x000fe4000fffe0ff */
[----:B------:R-:W1:Y:S02]  /*d0e0*/  LDTM.x16 R4, tmem[UR4+0x40] ;  /* 0x00004004000479ee */ /* 0x000e640008240000 */
[----:B-1----:R-:W-:Y:S01]  /*d0f0*/  NOP ;  /* 0x0000000000007918 */ /* 0x002fe20000000000 */
.L_x_170:
[----:B------:R-:W-:Y:S01]  /*d100*/  ISETP.NE.AND P2, PT, R107, RZ, PT ;  /* 0x000000ff6b00720c */ /* 0x000fe20003f45270 */
[----:B------:R-:W-:Y:S01]  /*d110*/  FMUL R0, R52, R24 ;  /* 0x0000001834007220 */ /* 0x000fe20000400000 */
[----:B--23--:R-:W-:Y:S01]  /*d120*/  SHF.L.U32 R3, R60, 0x10, RZ ;  /* 0x000000103c037819 */ /* 0x00cfe200000006ff */
        /* <DEDUP_REMOVED lines=146> */
.L_x_174:
[----:B------:R-:W-:Y:S05]  /*da50*/  BSYNC.RECONVERGENT B0 ;  /* 0x0000000000007941 */ /* 0x000fea0003800200 */
.L_x_173:
        /* <DEDUP_REMOVED lines=17> */
[----:B------:R-:W2:Y:S02]  /*db70*/  SYNCS.PHASECHK.TRANS64.TRYWAIT P0, [R0+URZ+0x30], R116 ;  /* 0x00003074000075a7 */ /* 0x000ea400080011ff */
[----:B--2---:R-:W-:Y:S05]  /*db80*/  @!P0 BRA `(.L_x_179) ;  /* 0x0000001c00708947 */ /* 0x004fea0003800000 */
.L_x_178:
[----:B------:R-:W-:Y:S05]  /*db90*/  BSYNC B0 ;  /* 0x0000000000007941 */ /* 0x000fea0003800000 */
.L_x_177:
[----:B------:R-:W-:Y:S11]  /*dba0*/  ISETP.NE.AND P0, PT, R71, RZ, PT ;  /* 0x000000ff4700720c */ /* 0x000ff60003f05270 */
[----:B------:R-:W-:Y:S02]  /*dbb0*/  @!UPT UIADD3 URZ, UPT, UPT, URZ, URZ, URZ ;  /* 0x000000fffffff290 */ /* 0x000fe4000fffe0ff */
[----:B------:R3:W4:Y:S04]  /*dbc0*/  @P0 LDS.128 R60, [R68+UR36+0x200] ;  /* 0x00020024443c0984 */ /* 0x0007280008000c00 */
[----:B------:R3:W1:Y:S04]  /*dbd0*/  @P0 LDS.128 R72, [R68+UR36+0xa00] ;  /* 0x000a002444480984 */ /* 0x0006680008000c00 */
[----:B------:R3:W1:Y:S04]  /*dbe0*/  @P0 LDS.128 R64, [R2+0x200] ;  /* 0x0002000002400984 */ /* 0x0006680000000c00 */
[----:B------:R3:W1:Y:S02]  /*dbf0*/  @P0 LDS.128 R76, [R2+0xa00] ;  /* 0x000a0000024c0984 */ /* 0x0006640000000c00 */
.L_x_176:
[----:B------:R-:W-:Y:S05]  /*dc00*/  BSYNC B1 ;  /* 0x0000000000017941 */ /* 0x000fea0003800000 */
.L_x_175:
[----:B------:R-:W-:Y:S05]  /*dc10*/  VIADD R59, R59, 0x400030 ;  /* 0x004000303b3b7836 */ /* 0x000fea0000000000 */
[----:B--2---:R-:W-:Y:S04]  /*dc20*/  SHF.R.U32.HI R0, RZ, 0x15, R59 ;  /* 0x00000015ff007819 */ /* 0x004fe8000001163b */
[----:B---3--:R-:W-:Y:S04]  /*dc30*/  LOP3.LUT R2, R0, 0x3, RZ, 0xc0, !PT ;  /* 0x0000000300027812 */ /* 0x008fe800078ec0ff */
[----:B------:R-:W-:Y:S11]  /*dc40*/  ISETP.NE.AND P0, PT, R100, R2, PT ;  /* 0x000000026400720c */ /* 0x000ff60003f05270 */
[----:B------:R-:W-:Y:S02]  /*dc50*/  @!UPT UIADD3 URZ, UPT, UPT, URZ, URZ, URZ ;  /* 0x000000fffffff290 */ /* 0x000fe4000fffe0ff */
[----:B------:R-:W-:Y:S05]  /*dc60*/  @P0 BRA `(.L_x_180) ;  /* 0x0000000000bc0947 */ /* 0x000fea0003800000 */
[----:B------:R-:W-:Y:S02]  /*dc70*/  LOP3.LUT P0, RZ, R0, 0x3, R101, 0x48, !PT ;  /* 0x0000000300ff7812 */ /* 0x000fe40007804865 */
[----:B------:R-:W-:Y:S11]  /*dc80*/  MOV R16, R59 ;  /* 0x0000003b00107202 */ /* 0x000ff60000000f00 */
[----:B------:R-:W-:Y:S05]  /*dc90*/  @!P0 BRA `(.L_x_181) ;  /* 0x0000000000408947 */ /* 0x000fea0003800000 */
[----:B------:R-:W2:Y:S01]  /*dca0*/  LDCU.64 UR8, c[0x4][0x70] ;  /* 0x01000e00ff0877ac */ /* 0x000ea20008000a00 */
[----:B------:R-:W-:Y:S01]  /*dcb0*/  MOV R15, 0x0 ;  /* 0x00000000000f7802 */ /* 0x000fe20000000f00 */
[----:B------:R-:W-:Y:S02]  /*dcc0*/  HFMA2 R12, -RZ, RZ, 0, 5.9604644775390625e-08 ;  /* 0x00000001ff0c7431 */ /* 0x000fe400000001ff */
[----:B------:R-:W-:Y:S02]  /*dcd0*/  IMAD.MOV.U32 R8, RZ, RZ, 0x192 ;  /* 0x00000192ff087424 */ /* 0x000fe400078e00ff */
[----:B------:R-:W-:Y:S01]  /*dce0*/  IMAD.MOV.U32 R13, RZ, RZ, RZ ;  /* 0x000000ffff0d7224 */ /* 0x000fe200078e00ff */
[----:B------:R-:W3:Y:S01]  /*dcf0*/  LDCU.64 UR6, c[0x4][0x78] ;  /* 0x01000f00ff0677ac */ /* 0x000ee20008000a00 */
[----:B------:R-:W1:Y:S01]  /*dd00*/  LDC.64 R14, c[0x4][R15] ;  /* 0x010000000f0e7b82 */ /* 0x000e620000000a00 */
[----:B------:R-:W5:Y:S01]  /*dd10*/  LDCU.64 UR4, c[0x4][0x10] ;  /* 0x01000200ff0477ac */ /* 0x000f620008000a00 */
[----:B--2---:R-:W-:Y:S01]  /*dd20*/  MOV R5, UR9 ;  /* 0x0000000900057c02 */ /* 0x004fe20008000f00 */
[----:B------:R-:W-:Y:S01]  /*dd30*/  IMAD.U32 R4, RZ, RZ, UR8 ;  /* 0x00000008ff047e24 */ /* 0x000fe2000f8e00ff */
[----:B---3--:R-:W-:Y:S01]  /*dd40*/  MOV R7, UR7 ;  /* 0x0000000700077c02 */ /* 0x008fe20008000f00 */
[----:B------:R-:W-:Y:S01]  /*dd50*/  IMAD.U32 R6, RZ, RZ, UR6 ;  /* 0x00000006ff067e24 */ /* 0x000fe2000f8e00ff */
[----:B-----5:R-:W-:Y:S01]  /*dd60*/  MOV R11, UR5 ;  /* 0x00000005000b7c02 */ /* 0x020fe20008000f00 */
[----:B------:R-:W-:Y:S02]  /*dd70*/  IMAD.U32 R10, RZ, RZ, UR4 ;  /* 0x00000004ff0a7e24 */ /* 0x000fe4000f8e00ff */
[----:B-1----:R-:W-:Y:S07]  /*dd80*/  LEPC R20, `(.L_x_181) ;  /* 0x000000001014794e */ /* 0x002fee0000000000 */
[----:B----4-:R-:W-:Y:S05]  /*dd90*/  CALL.ABS.NOINC R14 ;  /* 0x000000000e007343 */ /* 0x010fea0003c00000 */
.L_x_181:
[----:B------:R-:W-:Y:S05]  /*dda0*/  WARPSYNC.ALL ;  /* 0x0000000000007948 */ /* 0x000fea0003800000 */
[C---:B------:R-:W-:Y:S01]  /*ddb0*/  R2UR UR4, R16.reuse ;  /* 0x00000000100472ca */ /* 0x040fe200000e0000 */
[----:B------:R-:W-:Y:S05]  /*ddc0*/  VIADD R0, R16, 0x40 ;  /* 0x0000004010007836 */ /* 0x000fea0000000000 */
[----:B------:R-:W-:Y:S04]  /*ddd0*/  SHF.R.U32.HI R0, RZ, 0x15, R0 ;  /* 0x00000015ff007819 */ /* 0x000fe80000011600 */
[----:B------:R-:W-:Y:S03]  /*dde0*/  LOP3.LUT P0, RZ, R0, 0x3, R101, 0x48, !PT ;  /* 0x0000000300ff7812 */ /* 0x000fe60007804865 */
[----:B------:R-:W2:Y:S10]  /*ddf0*/  LDTM.x16 R24, tmem[UR4] ;  /* 0x00000004001879ee */ /* 0x000eb40008240000 */
[----:B--2---:R-:W-:Y:S05]  /*de00*/  @!P0 BRA `(.L_x_182) ;  /* 0x0000000000408947 */ /* 0x004fea0003800000 */
        /* <DEDUP_REMOVED lines=16> */
.L_x_182:
[----:B------:R-:W-:Y:S05]  /*df10*/  WARPSYNC.ALL ;  /* 0x0000000000007948 */ /* 0x000fea0003800000 */
[----:B------:R-:W-:Y:S11]  /*df20*/  R2UR UR4, R16 ;  /* 0x00000000100472ca */ /* 0x000ff600000e0000 */
[----:B------:R-:W-:Y:S02]  /*df30*/  @!UPT UIADD3 URZ, UPT, UPT, URZ, URZ, URZ ;  /* 0x000000fffffff290 */ /* 0x000fe4000fffe0ff */
[----:B------:R-:W2:Y:S02]  /*df40*/  LDTM.x16 R4, tmem[UR4+0x40] ;  /* 0x00004004000479ee */ /* 0x000ea40008240000 */
[----:B--2---:R-:W-:Y:S01]  /*df50*/  NOP ;  /* 0x0000000000007918 */ /* 0x004fe20000000000 */
.L_x_180:
[----:B------:R-:W-:Y:S01]  /*df60*/  ISETP.NE.AND P1, PT, R100, R2, PT ;  /* 0x000000026400720c */ /* 0x000fe20003f25270 */
[----:B------:R-:W-:Y:S05]  /*df70*/  WARPSYNC.ALL ;  /* 0x0000000000007948 */ /* 0x000fea0003800000 */
[C---:B----4-:R-:W-:Y:S01]  /*df80*/  SHF.L.U32 R3, R60.reuse, 0x10, RZ ;  /* 0x000000103c037819 */ /* 0x050fe200000006ff */
[----:B------:R-:W-:Y:S01]  /*df90*/  NOP ;  /* 0x0000000000007918 */ /* 0x000fe20000000000 */
[----:B------:R-:W-:Y:S01]  /*dfa0*/  LOP3.LUT R40, R60, 0xffff0000, RZ, 0xc0, !PT ;  /* 0xffff00003c287812 */ /* 0x000fe200078ec0ff */
[C---:B------:R-:W-:Y:S01]  /*dfb0*/  FMUL R0, R52.reuse, R24 ;  /* 0x0000001834007220 */ /* 0x040fe20000400000 */
[C---:B------:R-:W-:Y:S01]  /*dfc0*/  SHF.L.U32 R41, R61.reuse, 0x10, RZ ;  /* 0x000000103d297819 */ /* 0x040fe200000006ff */
[----:B------:R-:W-:Y:S01]  /*dfd0*/  FMUL R2, R52, R25 ;  /* 0x0000001934027220 */ /* 0x000fe20000400000 */
[----:B------:R-:W-:Y:S01]  /*dfe0*/  LOP3.LUT R42, R61, 0xffff0000, RZ, 0xc0, !PT ;  /* 0xffff00003d2a7812 */ /* 0x000fe200078ec0ff */
[C---:B------:R-:W-:Y:S01]  /*dff0*/  FFMA R0, R53.reuse, R3, R0 ;  /* 0x0000000335007223 */ /* 0x040fe20000000000 */
[----:B------:R-:W-:Y:S01]  /*e000*/  R2UR UR4, R58 ;  /* 0x000000003a0472ca */ /* 0x000fe200000e0000 */
[----:B------:R-:W-:Y:S01]  /*e010*/  FFMA R2, R53, R40, R2 ;  /* 0x0000002835027223 */ /* 0x000fe20000000002 */
[----:B------:R-:W-:Y:S01]  /*e020*/  SHF.L.U32 R54, R62, 0x10, RZ ;  /* 0x000000103e367819 */ /* 0x000fe200000006ff */
[----:B-1----:R-:W-:Y:S01]  /*e030*/  FMUL R20, R52, R4 ;  /* 0x0000000434147220 */ /* 0x002fe20000400000 */
[----:B------:R-:W-:Y:S01]  /*e040*/  LOP3.LUT R55, R62, 0xffff0000, RZ, 0xc0, !PT ;  /* 0xffff00003e377812 */ /* 0x000fe200078ec0ff */
[----:B------:R-:W-:Y:S01]  /*e050*/  FMUL R3, R52, R26 ;  /* 0x0000001a34037220 */ /* 0x000fe20000400000 */
[----:B------:R-:W-:Y:S01]  /*e060*/  F2FP.BF16.F32.PACK_AB R108, R2, R0 ;  /* 0x00000000026c723e */ /* 0x000fe200000010ff */
[----:B------:R-:W-:Y:S01]  /*e070*/  FMUL R4, R52, R27 ;  /* 0x0000001b34047220 */ /* 0x000fe20000400000 */
[----:B------:R-:W-:Y:S01]  /*e080*/  SHF.L.U32 R56, R63, 0x10, RZ ;  /* 0x000000103f387819 */ /* 0x000fe200000006ff */
[----:B------:R-:W-:Y:S01]  /*e090*/  FFMA R3, R53, R41, R3 ;  /* 0x0000002935037223 */ /* 0x000fe20000000003 */
[----:B------:R-:W-:Y:S01]  /*e0a0*/  LOP3.LUT R57, R63, 0xffff0000, RZ, 0xc0, !PT ;  /* 0xffff00003f397812 */ /* 0x000fe200078ec0ff */
[----:B------:R-:W-:Y:S01]  /*e0b0*/  FFMA R4, R53, R42, R4 ;  /* 0x0000002a35047223 */ /* 0x000fe20000000004 */
[----:B------:R-:W-:Y:S01]  /*e0c0*/  SHF.L.U32 R58, R64, 0x10, RZ ;  /* 0x00000010403a7819 */ /* 0x000fe200000006ff */
[----:B------:R-:W-:Y:S01]  /*e0d0*/  FMUL R0, R52, R28 ;  /* 0x0000001c34007220 */ /* 0x000fe20000400000 */
[----:B------:R-:W-:Y:S01]  /*e0e0*/  LOP3.LUT R59, R64, 0xffff0000, RZ, 0xc0, !PT ;  /* 0xffff0000403b7812 */ /* 0x000fe200078ec0ff */
[----:B------:R-:W-:Y:S01]  /*e0f0*/  FMUL R2, R52, R29 ;  /* 0x0000001d34027220 */ /* 0x000fe20000400000 */
[----:B------:R-:W-:Y:S01]  /*e100*/  F2FP.BF16.F32.PACK_AB R109, R4, R3 ;  /* 0x00000003046d723e */ /* 0x000fe200000010ff */
[C---:B------:R-:W-:Y:S01]  /*e110*/  FMUL R21, R52.reuse, R5 ;  /* 0x0000000534157220 */ /* 0x040fe20000400000 */
[C---:B------:R-:W-:Y:S01]  /*e120*/  SHF.L.U32 R60, R65.reuse, 0x10, RZ ;  /* 0x00000010413c7819 */ /* 0x040fe200000006ff */
[C---:B------:R-:W-:Y:S01]  /*e130*/  FMUL R5, R52.reuse, R30 ;  /* 0x0000001e34057220 */ /* 0x040fe20000400000 */
[----:B------:R-:W-:Y:S01]  /*e140*/  LOP3.LUT R61, R65, 0xffff0000, RZ, 0xc0, !PT ;  /* 0xffff0000413d7812 */ /* 0x000fe200078ec0ff */
[----:B------:R-:W-:Y:S01]  /*e150*/  FMUL R22, R52, R6 ;  /* 0x0000000634167220 */ /* 0x000fe20000400000 */
[----:B------:R-:W-:Y:S01]  /*e160*/  SHF.L.U32 R62, R66, 0x10, RZ ;  /* 0x00000010423e7819 */ /* 0x000fe200000006ff */
        /* <DEDUP_REMOVED lines=10> */
[----:B------:R-:W-:Y:S01]  /*e210*/  FMUL R3, R52, R33 ;  /* 0x0000002134037220 */ /* 0x000fe20000400000 */
[----:B------:R-:W-:Y:S01]  /*e220*/  F2FP.BF16.F32.PACK_AB R110, R2, R0 ;  /* 0x00000000026e723e */ /* 0x000fe200000010ff */
[----:B------:R-:W-:Y:S01]  /*e230*/  FFMA R5, R53, R56, R5 ;  /* 0x0000003835057223 */ /* 0x000fe20000000005 */
[----:B------:R-:W-:Y:S01]  /*e240*/  SHF.L.U32 R68, R73, 0x10, RZ ;  /* 0x0000001049447819 */ /* 0x000fe200000006ff */
[----:B------:R-:W-:Y:S01]  /*e250*/  FFMA R6, R53, R57, R6 ;  /* 0x0000003935067223 */ /* 0x000fe20000000006 */
[----:B------:R-:W-:Y:S01]  /*e260*/  LOP3.LUT R69, R73, 0xffff0000, RZ, 0xc0, !PT ;  /* 0xffff000049457812 */ /* 0x000fe200078ec0ff */
[C---:B------:R-:W-:Y:S01]  /*e270*/  FFMA R7, R53.reuse, R58, R7 ;  /* 0x0000003a35077223 */ /* 0x040fe20000000007 */
[----:B------:R-:W-:Y:S01]  /*e280*/  SHF.L.U32 R70, R74, 0x10, RZ ;  /* 0x000000104a467819 */ /* 0x000fe200000006ff */
[----:B------:R-:W-:Y:S01]  /*e290*/  UIADD3 UR4, UPT, UPT, UR4, 0xb0, URZ ;  /* 0x000000b004047890 */ /* 0x000fe2000fffe0ff */
[----:B------:R-:W-:Y:S01]  /*e2a0*/  F2FP.BF16.F32.PACK_AB R111, R6, R5 ;  /* 0x00000005066f723e */ /* 0x000fe200000010ff */
[----:B------:R-:W-:Y:S01]  /*e2b0*/  FFMA R3, R53, R59, R3 ;  /* 0x0000003b35037223 */ /* 0x000fe20000000003 */
[----:B------:R-:W-:Y:S01]  /*e2c0*/  LOP3.LUT R71, R74, 0xffff0000, RZ, 0xc0, !PT ;  /* 0xffff00004a477812 */ /* 0x000fe200078ec0ff */
[C---:B------:R-:W-:Y:S01]  /*e2d0*/  FMUL R0, R52.reuse, R34 ;  /* 0x0000002234007220 */ /* 0x040fe20000400000 */
[----:B------:R-:W-:Y:S01]  /*e2e0*/  SHF.L.U32 R72, R75, 0x10, RZ ;  /* 0x000000104b487819 */ /* 0x000fe200000006ff */
[C---:B------:R-:W-:Y:S01]  /*e2f0*/  FMUL R2, R52.reuse, R35 ;  /* 0x0000002334027220 */ /* 0x040fe20000400000 */
[----:B------:R-:W-:Y:S01]  /*e300*/  UPRMT UR4, UR61, 0x654, UR4 ;  /* 0x000006543d047896 */ /* 0x000fe20008000004 */
[C---:B------:R-:W-:Y:S01]  /*e310*/  FMUL R4, R52.reuse, R36 ;  /* 0x0000002434047220 */ /* 0x040fe20000400000 */
[C---:B------:R-:W-:Y:S01]  /*e320*/  FMUL R5, R52.reuse, R37 ;  /* 0x0000002534057220 */ /* 0x040fe20000400000 */
[----:B------:R-:W-:Y:S01]  /*e330*/  F2FP.BF16.F32.PACK_AB R28, R3, R7 ;  /* 0x00000007031c723e */ /* 0x000fe200000010ff */
[C---:B------:R-:W-:Y:S01]  /*e340*/  FFMA R0, R53.reuse, R60, R0 ;  /* 0x0000003c35007223 */ /* 0x040fe20000000000 */
[C---:B------:R-:W-:Y:S01]  /*e350*/  FMUL R6, R52.reuse, R38 ;  /* 0x0000002634067220 */ /* 0x040fe20000400000 */
[C---:B------:R-:W-:Y:S01]  /*e360*/  FFMA R2, R53.reuse, R61, R2 ;  /* 0x0000003d35027223 */ /* 0x040fe20000000002 */
[C---:B------:R-:W-:Y:S01]  /*e370*/  FMUL R3, R52.reuse, R39 ;  /* 0x0000002734037220 */ /* 0x040fe20000400000 */
[C---:B------:R-:W-:Y:S01]  /*e380*/  FFMA R4, R53.reuse, R62, R4 ;  /* 0x0000003e35047223 */ /* 0x040fe20000000004 */
[C---:B------:R-:W-:Y:S01]  /*e390*/  FFMA R5, R53.reuse, R63, R5 ;  /* 0x0000003f35057223 */ /* 0x040fe20000000005 */
[C---:B------:R-:W-:Y:S01]  /*e3a0*/  FFMA R6, R53.reuse, R64, R6 ;  /* 0x0000004035067223 */ /* 0x040fe20000000006 */
[C---:B------:R-:W-:Y:S01]  /*e3b0*/  FFMA R3, R53.reuse, R65, R3 ;  /* 0x0000004135037223 */ /* 0x040fe20000000003 */
[----:B------:R-:W-:Y:S01]  /*e3c0*/  FFMA R20, R53, R66, R20 ;  /* 0x0000004235147223 */ /* 0x000fe20000000014 */
[----:B------:R-:W-:Y:S01]  /*e3d0*/  FMUL R8, R52, R8 ;  /* 0x0000000834087220 */ /* 0x000fe20000400000 */
[----:B------:R-:W-:Y:S01]  /*e3e0*/  SYNCS.ARRIVE.TRANS64.RED.A1T0 RZ, [UR4], RZ ;  /* 0x000000ffffff79a7 */ /* 0x000fe20008100404 */
[----:B------:R1:W-:Y:S01]  /*e3f0*/  @!P1 STS.128 [R106+UR36+0x3200], R108 ;  /* 0x0032006c6a009988 */ /* 0x0003e20008000c24 */
[----:B------:R-:W-:Y:S01]  /*e400*/  LOP3.LUT R73, R75, 0xffff0000, RZ, 0xc0, !PT ;  /* 0xffff00004b497812 */ /* 0x000fe200078ec0ff */
[C---:B------:R-:W-:Y:S01]  /*e410*/  FFMA R21, R53.reuse, R67, R21 ;  /* 0x0000004335157223 */ /* 0x040fe20000000015 */
[----:B------:R-:W-:Y:S01]  /*e420*/  SHF.L.U32 R24, R76, 0x10, RZ ;  /* 0x000000104c187819 */ /* 0x000fe200000006ff */
[----:B------:R-:W-:Y:S01]  /*e430*/  FMUL R9, R52, R9 ;  /* 0x0000000934097220 */ /* 0x000fe20000400000 */
[----:B------:R-:W-:Y:S01]  /*e440*/  LOP3.LUT R25, R76, 0xffff0000, RZ, 0xc0, !PT ;  /* 0xffff00004c197812 */ /* 0x000fe200078ec0ff */
[C---:B------:R-:W-:Y:S01]  /*e450*/  FFMA R22, R53.reuse, R68, R22 ;  /* 0x0000004435167223 */ /* 0x040fe20000000016 */
[C---:B------:R-:W-:Y:S01]  /*e460*/  FMUL R10, R52.reuse, R10 ;  /* 0x0000000a340a7220 */ /* 0x040fe20000400000 */
[C---:B------:R-:W-:Y:S01]  /*e470*/  FFMA R23, R53.reuse, R69, R23 ;  /* 0x0000004535177223 */ /* 0x040fe20000000017 */
[----:B------:R-:W-:Y:S01]  /*e480*/  FMUL R11, R52, R11 ;  /* 0x0000000b340b7220 */ /* 0x000fe20000400000 */
[----:B------:R-:W-:Y:S01]  /*e490*/  F2FP.BF16.F32.PACK_AB R29, R2, R0 ;  /* 0x00000000021d723e */ /* 0x000fe200000010ff */
[----:B------:R-:W-:Y:S01]  /*e4a0*/  FFMA R8, R53, R70, R8 ;  /* 0x0000004635087223 */ /* 0x000fe20000000008 */
[----:B------:R-:W-:Y:S01]  /*e4b0*/  F2FP.BF16.F32.PACK_AB R30, R5, R4 ;  /* 0x00000004051e723e */ /* 0x000fe200000010ff */
[C---:B------:R-:W-:Y:S01]  /*e4c0*/  FMUL R12, R52.reuse, R12 ;  /* 0x0000000c340c7220 */ /* 0x040fe20000400000 */
[----:B------:R-:W-:Y:S01]  /*e4d0*/  F2FP.BF16.F32.PACK_AB R31, R3, R6 ;  /* 0x00000006031f723e */ /* 0x000fe200000010ff */
[----:B------:R-:W-:Y:S01]  /*e4e0*/  FFMA R9, R53, R71, R9 ;  /* 0x0000004735097223 */ /* 0x000fe20000000009 */
[C---:B------:R-:W-:Y:S01]  /*e4f0*/  FMUL R13, R52.reuse, R13 ;  /* 0x0000000d340d7220 */ /* 0x040fe20000400000 */
[----:B------:R-:W-:Y:S01]  /*e500*/  SHF.L.U32 R26, R77, 0x10, RZ ;  /* 0x000000104d1a7819 */ /* 0x000fe200000006ff */
[----:B------:R-:W-:Y:S01]  /*e510*/  FFMA R10, R53, R72, R10 ;  /* 0x00000048350a7223 */ /* 0x000fe2000000000a */
[----:B------:R1:W-:Y:S01]  /*e520*/  @!P1 STS.128 [R105+0x3200], R28 ;  /* 0x0032001c69009388 */ /* 0x0003e20000000c00 */
[C---:B------:R-:W-:Y:S01]  /*e530*/  FMUL R14, R52.reuse, R14 ;  /* 0x0000000e340e7220 */ /* 0x040fe20000400000 */
[----:B------:R-:W-:Y:S01]  /*e540*/  LOP3.LUT R27, R77, 0xffff0000, RZ, 0xc0, !PT ;  /* 0xffff00004d1b7812 */ /* 0x000fe200078ec0ff */
[C---:B------:R-:W-:Y:S01]  /*e550*/  FFMA R11, R53.reuse, R73, R11 ;  /* 0x00000049350b7223 */ /* 0x040fe2000000000b */
[----:B------:R-:W-:Y:S01]  /*e560*/  FMUL R15, R52, R15 ;  /* 0x0000000f340f7220 */ /* 0x000fe20000400000 */
[----:B------:R-:W-:Y:S01]  /*e570*/  SHF.L.U32 R40, R78, 0x10, RZ ;  /* 0x000000104e287819 */ /* 0x000fe200000006ff */
[C---:B------:R-:W-:Y:S01]  /*e580*/  FFMA R12, R53.reuse, R24, R12 ;  /* 0x00000018350c7223 */ /* 0x040fe2000000000c */
[----:B------:R-:W-:Y:S01]  /*e590*/  FMUL R16, R52, R16 ;  /* 0x0000001034107220 */ /* 0x000fe20000400000 */
[----:B------:R-:W-:Y:S01]  /*e5a0*/  LOP3.LUT R74, R78, 0xffff0000, RZ, 0xc0, !PT ;  /* 0xffff00004e4a7812 */ /* 0x000fe200078ec0ff */
[----:B------:R-:W-:Y:S01]  /*e5b0*/  FFMA R13, R53, R25, R13 ;  /* 0x00000019350d7223 */ /* 0x000fe2000000000d */
[C---:B------:R-:W-:Y:S01]  /*e5c0*/  FMUL R17, R52.reuse, R17 ;  /* 0x0000001134117220 */ /* 0x040fe20000400000 */
[----:B------:R-:W-:Y:S01]  /*e5d0*/  SHF.L.U32 R75, R79, 0x10, RZ ;  /* 0x000000104f4b7819 */ /* 0x000fe200000006ff */
[----:B------:R-:W-:Y:S01]  /*e5e0*/  FFMA R14, R53, R26, R14 ;  /* 0x0000001a350e7223 */ /* 0x000fe2000000000e */
[----:B------:R-:W-:Y:S01]  /*e5f0*/  F2FP.BF16.F32.PACK_AB R20, R21, R20 ;  /* 0x000000141514723e */ /* 0x000fe200000010ff */
[C---:B------:R-:W-:Y:S01]  /*e600*/  FMUL R18, R52.reuse, R18 ;  /* 0x0000001234127220 */ /* 0x040fe20000400000 */
[----:B------:R-:W-:Y:S01]  /*e610*/  LOP3.LUT R76, R79, 0xffff0000, RZ, 0xc0, !PT ;  /* 0xffff00004f4c7812 */ /* 0x000fe200078ec0ff */
[----:B------:R-:W-:Y:S01]  /*e620*/  FFMA R15, R53, R27, R15 ;  /* 0x0000001b350f7223 */ /* 0x000fe2000000000f */
[----:B------:R-:W-:Y:S01]  /*e630*/  F2FP.BF16.F32.PACK_AB R21, R23, R22 ;  /* 0x000000161715723e */ /* 0x000fe200000010ff */
[----:B------:R-:W-:Y:S01]  /*e640*/  FMUL R19, R52, R19 ;  /* 0x0000001334137220 */ /* 0x000fe20000400000 */
[----:B------:R-:W-:Y:S01]  /*e650*/  F2FP.BF16.F32.PACK_AB R22, R9, R8 ;  /* 0x000000080916723e */ /* 0x000fe200000010ff */
[----:B------:R-:W-:Y:S01]  /*e660*/  FFMA R16, R53, R40, R16 ;  /* 0x0000002835107223 */ /* 0x000fe20000000010 */
[----:B------:R-:W-:Y:S01]  /*e670*/  F2FP.BF16.F32.PACK_AB R23, R11, R10 ;  /* 0x0000000a0b17723e */ /* 0x000fe200000010ff */
[C---:B------:R-:W-:Y:S01]  /*e680*/  FFMA R17, R53.reuse, R74, R17 ;  /* 0x0000004a35117223 */ /* 0x040fe20000000011 */
[C---:B------:R-:W-:Y:S01]  /*e690*/  FFMA R18, R53.reuse, R75, R18 ;  /* 0x0000004b35127223 */ /* 0x040fe20000000012 */
[----:B------:R-:W-:Y:S01]  /*e6a0*/  FFMA R19, R53, R76, R19 ;  /* 0x0000004c35137223 */ /* 0x000fe20000000013 */
[----:B------:R-:W-:Y:S01]  /*e6b0*/  F2FP.BF16.F32.PACK_AB R12, R13, R12 ;  /* 0x0000000c0d0c723e */ /* 0x000fe200000010ff */
[----:B------:R1:W-:Y:S01]  /*e6c0*/  @!P1 STS.128 [R106+UR36+0x3a00], R20 ;  /* 0x003a00146a009988 */ /* 0x0003e20008000c24 */
[----:B------:R-:W-:Y:S01]  /*e6d0*/  F2FP.BF16.F32.PACK_AB R13, R15, R14 ;  /* 0x0000000e0f0d723e */ /* 0x000fe200000010ff */
[----:B------:R-:W-:Y:S01]  /*e6e0*/  BSSY.RECONVERGENT B0, `(.L_x_183) ;  /* 0x000001b000007945 */ /* 0x000fe20003800200 */
[----:B------:R-:W-:Y:S02]  /*e6f0*/  F2FP.BF16.F32.PACK_AB R14, R17, R16 ;  /* 0x00000010110e723e */ /* 0x000fe400000010ff */
[----:B------:R-:W-:Y:S02]  /*e700*/  F2FP.BF16.F32.PACK_AB R15, R19, R18 ;  /* 0x00000012130f723e */ /* 0x000fe400000010ff */
[----:B------:R-:W-:Y:S03]  /*e710*/  ISETP.NE.AND P0, PT, R100, RZ, PT ;  /* 0x000000ff6400720c */ /* 0x000fe60003f05270 */
[----:B------:R1:W-:Y:S01]  /*e720*/  @!P1 STS.128 [R105+0x3a00], R12 ;  /* 0x003a000c69009388 */ /* 0x0003e20000000c00 */
[----:B------:R-:W-:Y:S01]  /*e730*/  @!PT LDS RZ, [RZ] ;  /* 0x00000000fffff984 */ /* 0x000fe20000000800 */
[----:B------:R-:W-:Y:S01]  /*e740*/  @!PT LDS RZ, [RZ] ;  /* 0x00000000fffff984 */ /* 0x000fe20000000800 */
[----:B------:R-:W-:Y:S01]  /*e750*/  @!PT LDS RZ, [RZ] ;  /* 0x00000000fffff984 */ /* 0x000fe20000000800 */
[----:B------:R-:W-:Y:S01]  /*e760*/  @!PT LDS RZ, [RZ] ;  /* 0x00000000fffff984 */ /* 0x000fe20000000800 */
[----:B------:R2:W-:Y:S07]  /*e770*/  MEMBAR.ALL.CTA ;  /* 0x0000000000007992 */ /* 0x0005ee0000008000 */
[----:B--2---:R-:W2:Y:S02]  /*e780*/  FENCE.VIEW.ASYNC.S ;  /* 0x00000000000073c6 */ /* 0x004ea40000000000 */
        /* <DEDUP_REMOVED lines=16> */
.L_x_184:
[----:B------:R-:W-:Y:S05]  /*e890*/  BSYNC.RECONVERGENT B0 ;  /* 0x0000000000007941 */ /* 0x000fea0003800200 */
.L_x_183:
[----:B------:R-:W-:Y:S01]  /*e8a0*/  BAR.SYNC.DEFER_BLOCKING 0x1, 0x80 ;  /* 0x0042000000007b1d */ /* 0x000fe20000010000 */
[----:B------:R-:W-:Y:S01]  /*e8b0*/  UISETP.NE.AND UP0, UPT, UR48, -0x8, UPT ;  /* 0xfffffff83000788c */ /* 0x000fe2000bf05270 */
[----:B------:R-:W-:Y:S08]  /*e8c0*/  IADD3 R96, PT, PT, R96, 0x1, RZ ;  /* 0x0000000160607810 */ /* 0x000ff00007ffe0ff */
[----:B------:R-:W-:Y:S05]  /*e8d0*/  BRA.U !UP0, `(.L_x_185) ;  /* 0x0000000108287547 */ /* 0x000fea000b800000 */
[----:B------:R-:W-:Y:S01]  /*e8e0*/  ISETP.NE.AND P0, PT, R107, RZ, PT ;  /* 0x000000ff6b00720c */ /* 0x000fe20003f05270 */
[----:B------:R-:W-:Y:S01]  /*e8f0*/  IMAD.U32 R2, RZ, RZ, UR37 ;  /* 0x00000025ff027e24 */ /* 0x000fe2000f8e00ff */
[----:B------:R-:W-:Y:S01]  /*e900*/  UIADD3 UR4, UPT, UPT, UR37, 0x1, URZ ;  /* 0x0000000125047890 */ /* 0x000fe2000fffe0ff */
[----:B------:R-:W-:Y:S03]  /*e910*/  IMAD.U32 R0, RZ, RZ, UR61 ;  /* 0x0000003dff007e24 */ /* 0x000fe6000f8e00ff */
[----:B------:R-:W-:Y:S04]  /*e920*/  UISETP.NE.AND UP0, UPT, UR4, 0x4, UPT ;  /* 0x000000040400788c */ /* 0x000fe8000bf05270 */
[----:B------:R-:W-:Y:S03]  /*e930*/  USEL UR37, UR4, URZ, UP0 ;  /* 0x000000ff04257287 */ /* 0x000fe60008000000 */
[----:B------:R-:W-:Y:S05]  /*e940*/  @P0 LEA R2, R2, UR36, 0x3 ;  /* 0x0000002402020c11 */ /* 0x000fea000f8e18ff */
[----:B------:R-:W-:Y:S05]  /*e950*/  @P0 VIADD R2, R2, 0x50 ;  /* 0x0000005002020836 */ /* 0x000fea0000000000 */
[----:B------:R-:W-:Y:S04]  /*e960*/  @P0 PRMT R0, R0, 0x654, R2 ;  /* 0x0000065400000816 */ /* 0x000fe80000000002 */
[----:B------:R2:W-:Y:S03]  /*e970*/  @P0 SYNCS.ARRIVE.TRANS64.RED.A1T0 RZ, [R0+URZ], RZ ;  /* 0x000000ff00ff09a7 */ /* 0x0005e600081004ff */
.L_x_185:
[----:B------:R-:W-:Y:S01]  /*e980*/  R2UR UR5, R87 ;  /* 0x00000000570572ca */ /* 0x000fe200000e0000 */
[----:B------:R-:W-:Y:S01]  /*e990*/  UIADD3 UR48, UPT, UPT, UR48, 0x8, URZ ;  /* 0x0000000830307890 */ /* 0x000fe2000fffe0ff */
[----:B------:R-:W-:Y:S02]  /*e9a0*/  R2UR UR4, R88 ;  /* 0x00000000580472ca */ /* 0x000fe400000e0000 */
[----:B------:R-:W-:Y:S02]  /*e9b0*/  ISETP.NE.AND P2, PT, R102, RZ, PT ;  /* 0x000000ff6600720c */ /* 0x000fe40003f45270 */
[----:B------:R-:W-:Y:S02]  /*e9c0*/  ISETP.NE.AND P0, PT, R104, 0x2, PT ;  /* 0x000000026800780c */ /* 0x000fe40003f05270 */
[----:B------:R-:W-:Y:S02]  /*e9d0*/  ISETP.NE.AND P1, PT, R96, 0x2, PT ;  /* 0x000000026000780c */ /* 0x000fe40003f25270 */
[----:B------:R-:W-:Y:S02]  /*e9e0*/  SEL R104, R104, RZ, P0 ;  /* 0x000000ff68687207 */ /* 0x000fe40000000000 */
[----:B------:R-:W-:Y:S01]  /*e9f0*/  SEL R96, R96, RZ, P1 ;  /* 0x000000ff60607207 */ /* 0x000fe20000800000 */
[----:B------:R-:W-:Y:S02]  /*ea00*/  VIADD R2, R50, UR5 ;  /* 0x0000000532027c36 */ /* 0x000fe40008000000 */
[----:B--2---:R-:W-:Y:S02]  /*ea10*/  VIADD R0, R51, UR4 ;  /* 0x0000000433007c36 */ /* 0x004fe40008000000 */
[----:B------:R-:W-:Y:S02]  /*ea20*/  @P2 R2UR UR52, R93 ;  /* 0x000000005d3422ca */ /* 0x000fe400000e0000 */
[----:B------:R-:W-:Y:S02]  /*ea30*/  R2UR UR12, R2 ;  /* 0x00000000020c72ca */ /* 0x000fe400000e0000 */
[----:B------:R-:W-:Y:S02]  /*ea40*/  R2UR UR20, R0 ;  /* 0x00000000001472ca */ /* 0x000fe400000e0000 */
[----:B------:R-:W-:Y:S02]  /*ea50*/  SEL R2, RZ, 0x1, P0 ;  /* 0x00000001ff027807 */ /* 0x000fe40000000000 */
[----:B------:R-:W-:Y:S02]  /*ea60*/  SEL R0, RZ, 0x1, P1 ;  /* 0x00000001ff007807 */ /* 0x000fe40000800000 */
[----:B------:R-:W-:Y:S02]  /*ea70*/  LOP3.LUT R94, R94, R2, RZ, 0x3c, !PT ;  /* 0x000000025e5e7212 */ /* 0x000fe400078e3cff */
[----:B------:R-:W-:Y:S01]  /*ea80*/  LOP3.LUT R95, R95, R0, RZ, 0x3c, !PT ;  /* 0x000000005f5f7212 */ /* 0x000fe200078e3cff */
[----:B------:R-:W-:Y:S06]  /*ea90*/  @P2 BRA `(.L_x_186) ;  /* 0xffffff7c000c2947 */ /* 0x000fec000383ffff */
[----:B------:R-:W-:-:S09]  /*eaa0*/  UISETP.NE.AND UP0, UPT, UR49, URZ, UPT ;  /* 0x000000ff3100728c */ /* 0x000fd2000bf05270 */
[----:B------:R-:W-:Y:S05]  /*eab0*/  BRA.U !UP0, `(.L_x_187) ;  /* 0x0000000108487547 */ /* 0x000fea000b800000 */
[----:B------:R-:W2:Y:S02]  /*eac0*/  LDCU.64 UR4, c[0x0][0xc90] ;  /* 0x00019200ff0477ac */ /* 0x000ea40008000a00 */
[----:B--2---:R-:W-:-:S04]  /*ead0*/  UISETP.NE.U32.AND UP0, UPT, UR4, URZ, UPT ;  /* 0x000000ff0400728c */ /* 0x004fc8000bf05070 */
[----:B------:R-:W-:-:S09]  /*eae0*/  UISETP.NE.AND.EX UP0, UPT, UR5, URZ, UPT, UP0 ;  /* 0x000000ff0500728c */ /* 0x000fd2000bf05300 */
[----:B------:R-:W-:Y:S05]  /*eaf0*/  BRA.U UP0, `(.L_x_188) ;  /* 0x00000001000c7547 */ /* 0x000fea000b800000 */
[----:B------:R-:W-:-:S13]  /*eb00*/  FSETP.NEU.AND P0, PT, R53, RZ, PT ;  /* 0x000000ff3500720b */ /* 0x000fda0003f0d000 */
[----:B------:R-:W-:Y:S05]  /*eb10*/  @!P0 EXIT ;  /* 0x000000000000894d */ /* 0x000fea0003800000 */
[----:B------:R-:W-:Y:S05]  /*eb20*/  BRA `(.L_x_187) ;  /* 0x00000000002c7947 */ /* 0x000fea0003800000 */
.L_x_188:
[----:B------:R-:W-:Y:S01]  /*eb30*/  ISETP.NE.AND P0, PT, R103, RZ, PT ;  /* 0x000000ff6700720c */ /* 0x000fe20003f05270 */
[----:B------:R-:W-:-:S12]  /*eb40*/  BSSY.RECONVERGENT B0, `(.L_x_187) ;  /* 0x0000009000007945 */ /* 0x000fd80003800200 */
[----:B------:R-:W-:Y:S05]  /*eb50*/  @P0 BRA `(.L_x_189) ;  /* 0x0000000000140947 */ /* 0x000fea0003800000 */
[----:B------:R-:W2:Y:S02]  /*eb60*/  LDCU.64 UR4, c[0x0][0xc88] ;  /* 0x00019100ff0477ac */ /* 0x000ea40008000a00 */
[----:B--2---:R-:W-:-:S04]  /*eb70*/  ISETP.NE.U32.AND P0, PT, RZ, UR4, PT ;  /* 0x00000004ff007c0c */ /* 0x004fc8000bf05070 */
[----:B------:R-:W-:-:S13]  /*eb80*/  ISETP.NE.AND.EX P0, PT, RZ, UR5, PT, P0 ;  /* 0x00000005ff007c0c */ /* 0x000fda000bf05300 */
[----:B------:R-:W-:Y:S05]  /*eb90*/  @!P0 EXIT ;  /* 0x000000000000894d */ /* 0x000fea0003800000 */
[----:B------:R-:W-:Y:S05]  /*eba0*/  BRA `(.L_x_190) ;  /* 0x0000000000087947 */ /* 0x000fea0003800000 */
.L_x_189:
[----:B------:R-:W-:-:S13]  /*ebb0*/  FSETP.NEU.AND P0, PT, R53, RZ, PT ;  /* 0x000000ff3500720b */ /* 0x000fda0003f0d000 */
[----:B------:R-:W-:Y:S05]  /*ebc0*/  @!P0 EXIT ;  /* 0x000000000000894d */ /* 0x000fea0003800000 */
.L_x_190:
[----:B------:R-:W-:Y:S05]  /*ebd0*/  BSYNC.RECONVERGENT B0 ;  /* 0x0000000000007941 */ /* 0x000fea0003800200 */
.L_x_187:
[----:B------:R-:W-:Y:S01]  /*ebe0*/  ULEA UR4, UR37, UR36, 0x3 ;  /* 0x0000002425047291 */ /* 0x000fe2000f8e18ff */
[----:B------:R-:W-:-:S04]  /*ebf0*/  DEPBAR.LE SB0, 0x0 ;  /* 0x000080000000791a */ /* 0x000fc80000000000 */
[----:B------:R-:W-:-:S04]  /*ec00*/  UIADD3 UR4, UPT, UPT, UR4, 0x50, URZ ;  /* 0x0000005004047890 */ /* 0x000fc8000fffe0ff */
[----:B------:R-:W-:-:S09]  /*ec10*/  UPRMT UR4, UR61, 0x654, UR4 ;  /* 0x000006543d047896 */ /* 0x000fd20008000004 */
[----:B------:R-:W-:Y:S01]  /*ec20*/  SYNCS.ARRIVE.TRANS64.RED.A1T0 RZ, [UR4], RZ ;  /* 0x000000ffffff79a7 */ /* 0x000fe20008100404 */
[----:B------:R-:W-:Y:S05]  /*ec30*/  EXIT ;  /* 0x000000000000794d */ /* 0x000fea0003800000 */
.L_x_24:
[----:B--2---:R2:W3:Y:S02]  /*ec40*/  SYNCS.PHASECHK.TRANS64.TRYWAIT P0, [R2+URZ+0xd0], R3 ;  /* 0x0000d003020075a7 */ /* 0x0044e400080011ff */
[----:B---3--:R-:W-:Y:S05]  /*ec50*/  @!P0 NANOSLEEP.SYNCS 0x989680 ;  /* 0x009896800000895d */ /* 0x008fea0003900000 */
[----:B------:R-:W3:Y:S02]  /*ec60*/  @!P0 SYNCS.PHASECHK.TRANS64 P0, [R2+URZ+0xd0], R3 ;  /* 0x0000d003020085a7 */ /* 0x000ee400080010ff */
[----:B---3--:R-:W-:Y:S05]  /*ec70*/  @!P0 BRA `(.L_x_24) ;  /* 0xfffffffc00f08947 */ /* 0x008fea000383ffff */
[----:B------:R-:W-:Y:S05]  /*ec80*/  BRA `(.L_x_191) ;  /* 0xffffff2c00987947 */ /* 0x000fea000383ffff */
.L_x_27:
[----:B-1----:R-:W-:-:S07]  /*ec90*/  MOV R2, UR49 ;  /* 0x0000003100027c02 */ /* 0x002fce0008000f00 */
.L_x_192:
[----:B-1----:R1:W2:Y:S02]  /*eca0*/  SYNCS.PHASECHK.TRANS64.TRYWAIT P0, [R2+URZ+0x18], R4 ;  /* 0x00001804020075a7 */ /* 0x0022a400080011ff */
[----:B--2---:R-:W-:Y:S05]  /*ecb0*/  @!P0 NANOSLEEP.SYNCS 0x989680 ;  /* 0x009896800000895d */ /* 0x004fea0003900000 */
[----:B------:R-:W2:Y:S02]  /*ecc0*/  @!P0 SYNCS.PHASECHK.TRANS64 P0, [R2+URZ+0x18], R4 ;  /* 0x00001804020085a7 */ /* 0x000ea400080010ff */
[----:B--2---:R-:W-:Y:S05]  /*ecd0*/  @!P0 BRA `(.L_x_192) ;  /* 0xfffffffc00f08947 */ /* 0x004fea000383ffff */
[----:B------:R-:W-:Y:S05]  /*ece0*/  BRA `(.L_x_26) ;  /* 0xffffff2c00e87947 */ /* 0x000fea000383ffff */
.L_x_36:
[----:B------:R-:W-:-:S07]  /*ecf0*/  MOV R2, UR49 ;  /* 0x0000003100027c02 */ /* 0x000fce0008000f00 */
.L_x_193:
[----:B-1----:R1:W2:Y:S02]  /*ed00*/  SYNCS.PHASECHK.TRANS64.TRYWAIT P0, [R2+URZ+0x18], R4 ;  /* 0x00001804020075a7 */ /* 0x0022a400080011ff */
[----:B--2---:R-:W-:Y:S05]  /*ed10*/  @!P0 NANOSLEEP.SYNCS 0x989680 ;  /* 0x009896800000895d */ /* 0x004fea0003900000 */
[----:B------:R-:W2:Y:S02]  /*ed20*/  @!P0 SYNCS.PHASECHK.TRANS64 P0, [R2+URZ+0x18], R4 ;  /* 0x00001804020085a7 */ /* 0x000ea400080010ff */
[----:B--2---:R-:W-:Y:S05]  /*ed30*/  @!P0 BRA `(.L_x_193) ;  /* 0xfffffffc00f08947 */ /* 0x004fea000383ffff */
[----:B------:R-:W-:Y:S05]  /*ed40*/  BRA `(.L_x_35) ;  /* 0xffffff3400447947 */ /* 0x000fea000383ffff */
.L_x_43:
[----:B-1----:R1:W2:Y:S02]  /*ed50*/  SYNCS.PHASECHK.TRANS64.TRYWAIT P0, [R2+URZ+0x80], R3 ;  /* 0x00008003020075a7 */ /* 0x0022a400080011ff */
[----:B--2---:R-:W-:Y:S05]  /*ed60*/  @!P0 NANOSLEEP.SYNCS 0x989680 ;  /* 0x009896800000895d */ /* 0x004fea0003900000 */
[----:B------:R-:W2:Y:S02]  /*ed70*/  @!P0 SYNCS.PHASECHK.TRANS64 P0, [R2+URZ+0x80], R3 ;  /* 0x00008003020085a7 */ /* 0x000ea400080010ff */
[----:B--2---:R-:W-:Y:S05]  /*ed80*/  @!P0 BRA `(.L_x_43) ;  /* 0xfffffffc00f08947 */ /* 0x004fea000383ffff */
[----:B------:R-:W-:Y:S05]  /*ed90*/  BRA `(.L_x_194) ;  /* 0xffffff3800807947 */ /* 0x000fea000383ffff */
.L_x_47:
[----:B----4-:R-:W-:-:S07]  /*eda0*/  MOV R0, UR4 ;  /* 0x0000000400007c02 */ /* 0x010fce0008000f00 */
.L_x_195:
[----:B-1----:R1:W2:Y:S02]  /*edb0*/  SYNCS.PHASECHK.TRANS64.TRYWAIT P0, [R0+URZ], R2 ;  /* 0x00000002000075a7 */ /* 0x0022a400080011ff */
[----:B--2---:R-:W-:Y:S05]  /*edc0*/  @!P0 NANOSLEEP.SYNCS 0x989680 ;  /* 0x009896800000895d */ /* 0x004fea0003900000 */
[----:B------:R-:W2:Y:S02]  /*edd0*/  @!P0 SYNCS.PHASECHK.TRANS64 P0, [R0+URZ], R2 ;  /* 0x00000002000085a7 */ /* 0x000ea400080010ff */
[----:B--2---:R-:W-:Y:S05]  /*ede0*/  @!P0 BRA `(.L_x_195) ;  /* 0xfffffffc00f08947 */ /* 0x004fea000383ffff */
[----:B------:R-:W-:Y:S05]  /*edf0*/  BRA `(.L_x_196) ;  /* 0xffffff4000007947 */ /* 0x000fea000383ffff */
.L_x_48:
[----:B----4-:R-:W-:-:S07]  /*ee00*/  MOV R0, UR5 ;  /* 0x0000000500007c02 */ /* 0x010fce0008000f00 */
.L_x_197:
[----:B-1----:R1:W2:Y:S02]  /*ee10*/  SYNCS.PHASECHK.TRANS64.TRYWAIT P0, [R0+URZ], R2 ;  /* 0x00000002000075a7 */ /* 0x0022a400080011ff */
[----:B--2---:R-:W-:Y:S05]  /*ee20*/  @!P0 NANOSLEEP.SYNCS 0x989680 ;  /* 0x009896800000895d */ /* 0x004fea0003900000 */
[----:B------:R-:W2:Y:S02]  /*ee30*/  @!P0 SYNCS.PHASECHK.TRANS64 P0, [R0+URZ], R2 ;  /* 0x00000002000085a7 */ /* 0x000ea400080010ff */
[----:B--2---:R-:W-:Y:S05]  /*ee40*/  @!P0 BRA `(.L_x_197) ;  /* 0xfffffffc00f08947 */ /* 0x004fea000383ffff */
[----:B------:R-:W-:Y:S05]  /*ee50*/  BRA `(.L_x_198) ;  /* 0xffffff40000c7947 */ /* 0x000fea000383ffff */
.L_x_51:
[----:B--2---:R2:W3:Y:S02]  /*ee60*/  SYNCS.PHASECHK.TRANS64.TRYWAIT P0, [R0+URZ+0xc0], R4 ;  /* 0x0000c004000075a7 */ /* 0x0044e400080011ff */
[----:B---3--:R-:W-:Y:S05]  /*ee70*/  @!P0 NANOSLEEP.SYNCS 0x989680 ;  /* 0x009896800000895d */ /* 0x008fea0003900000 */
[----:B------:R-:W3:Y:S02]  /*ee80*/  @!P0 SYNCS.PHASECHK.TRANS64 P0, [R0+URZ+0xc0], R4 ;  /* 0x0000c004000085a7 */ /* 0x000ee400080010ff */
[----:B---3--:R-:W-:Y:S05]  /*ee90*/  @!P0 BRA `(.L_x_51) ;  /* 0xfffffffc00f08947 */ /* 0x008fea000383ffff */
[----:B------:R-:W-:Y:S05]  /*eea0*/  BRA `(.L_x_199) ;  /* 0xffffff4000687947 */ /* 0x000fea000383ffff */
.L_x_52:
[----:B------:R-:W-:-:S07]  /*eeb0*/  MOV R0, UR4 ;  /* 0x0000000400007c02 */ /* 0x000fce0008000f00 */
.L_x_200:
[----:B--2---:R2:W3:Y:S02]  /*eec0*/  SYNCS.PHASECHK.TRANS64.TRYWAIT P0, [R0+URZ+0x90], R5 ;  /* 0x00009005000075a7 */ /* 0x0044e400080011ff */
[----:B---3--:R-:W-:Y:S05]  /*eed0*/  @!P0 NANOSLEEP.SYNCS 0x989680 ;  /* 0x009896800000895d */ /* 0x008fea0003900000 */
[----:B------:R-:W3:Y:S02]  /*eee0*/  @!P0 SYNCS.PHASECHK.TRANS64 P0, [R0+URZ+0x90], R5 ;  /* 0x00009005000085a7 */ /* 0x000ee400080010ff */
[----:B---3--:R-:W-:Y:S05]  /*eef0*/  @!P0 BRA `(.L_x_200) ;  /* 0xfffffffc00f08947 */ /* 0x008fea000383ffff */
[----:B------:R-:W-:Y:S05]  /*ef00*/  BRA `(.L_x_201) ;  /* 0xffffff4000787947 */ /* 0x000fea000383ffff */
.L_x_53:
[----:B--2---:R2:W3:Y:S02]  /*ef10*/  SYNCS.PHASECHK.TRANS64.TRYWAIT P1, [R0+URZ+0x80], R4 ;  /* 0x00008004000075a7 */ /* 0x0044e400080211ff */
[----:B---3--:R-:W-:Y:S05]  /*ef20*/  @!P1 NANOSLEEP.SYNCS 0x989680 ;  /* 0x009896800000995d */ /* 0x008fea0003900000 */
[----:B------:R-:W3:Y:S02]  /*ef30*/  @!P1 SYNCS.PHASECHK.TRANS64 P1, [R0+URZ+0x80], R4 ;  /* 0x00008004000095a7 */ /* 0x000ee400080210ff */
[----:B---3--:R-:W-:Y:S05]  /*ef40*/  @!P1 BRA `(.L_x_53) ;  /* 0xfffffffc00f09947 */ /* 0x008fea000383ffff */
[----:B------:R-:W-:Y:S05]  /*ef50*/  BRA `(.L_x_202) ;  /* 0xffffff4000a87947 */ /* 0x000fea000383ffff */
.L_x_56:
[----:B------:R-:W-:-:S07]  /*ef60*/  MOV R0, UR4 ;  /* 0x0000000400007c02 */ /* 0x000fce0008000f00 */
.L_x_203:
[----:B--2---:R2:W3:Y:S02]  /*ef70*/  SYNCS.PHASECHK.TRANS64.TRYWAIT P0, [R0+URZ+0x90], R2 ;  /* 0x00009002000075a7 */ /* 0x0044e400080011ff */
[----:B---3--:R-:W-:Y:S05]  /*ef80*/  @!P0 NANOSLEEP.SYNCS 0x989680 ;  /* 0x009896800000895d */ /* 0x008fea0003900000 */
[----:B------:R-:W3:Y:S02]  /*ef90*/  @!P0 SYNCS.PHASECHK.TRANS64 P0, [R0+URZ+0x90], R2 ;  /* 0x00009002000085a7 */ /* 0x000ee400080010ff */
[----:B---3--:R-:W-:Y:S05]  /*efa0*/  @!P0 BRA `(.L_x_203) ;  /* 0xfffffffc00f08947 */ /* 0x008fea000383ffff */
[----:B------:R-:W-:Y:S05]  /*efb0*/  BRA `(.L_x_55) ;  /* 0xffffff4000fc7947 */ /* 0x000fea000383ffff */
.L_x_63:
[----:B-1----:R1:W2:Y:S02]  /*efc0*/  SYNCS.PHASECHK.TRANS64.TRYWAIT P1, [R0+URZ+0x80], R2 ;  /* 0x00008002000075a7 */ /* 0x0022a400080211ff */
[----:B--2---:R-:W-:Y:S05]  /*efd0*/  @!P1 NANOSLEEP.SYNCS 0x989680 ;  /* 0x009896800000995d */ /* 0x004fea0003900000 */
[----:B------:R-:W2:Y:S02]  /*efe0*/  @!P1 SYNCS.PHASECHK.TRANS64 P1, [R0+URZ+0x80], R2 ;  /* 0x00008002000095a7 */ /* 0x000ea400080210ff */
[----:B--2---:R-:W-:Y:S05]  /*eff0*/  @!P1 BRA `(.L_x_63) ;  /* 0xfffffffc00f09947 */ /* 0x004fea000383ffff */
[----:B------:R-:W-:Y:S05]  /*f000*/  BRA `(.L_x_204) ;  /* 0xffffff4c00c47947 */ /* 0x000fea000383ffff */
.L_x_64:
[----:B------:R-:W-:-:S13]  /*f010*/  R2UR UR4, R13 ;  /* 0x000000000d0472ca */ /* 0x000fda00000e0000 */
[----:B------:R-:W-:-:S07]  /*f020*/  MOV R2, UR4 ;  /* 0x0000000400027c02 */ /* 0x000fce0008000f00 */
.L_x_205:
[----:B-1----:R1:W2:Y:S02]  /*f030*/  SYNCS.PHASECHK.TRANS64.TRYWAIT P0, [R2+URZ+0xb0], R0 ;  /* 0x0000b000020075a7 */ /* 0x0022a400080011ff */
[----:B--2---:R-:W-:Y:S05]  /*f040*/  @!P0 NANOSLEEP.SYNCS 0x989680 ;  /* 0x009896800000895d */ /* 0x004fea0003900000 */
[----:B------:R-:W2:Y:S02]  /*f050*/  @!P0 SYNCS.PHASECHK.TRANS64 P0, [R2+URZ+0xb0], R0 ;  /* 0x0000b000020085a7 */ /* 0x000ea400080010ff */
[----:B--2---:R-:W-:Y:S05]  /*f060*/  @!P0 BRA `(.L_x_205) ;  /* 0xfffffffc00f08947 */ /* 0x004fea000383ffff */
[----:B------:R-:W-:Y:S05]  /*f070*/  BRA `(.L_x_206) ;  /* 0xffffff5000007947 */ /* 0x000fea000383ffff */
.L_x_67:
[----:B------:R-:W-:Y:S07]  /*f080*/  MOV R0, UR7 ;  /* 0x0000000700007c02 */ /* 0x000fee0008000f00 */
.L_x_207:
[----:B-1----:R1:W2:Y:S02]  /*f090*/  SYNCS.PHASECHK.TRANS64.TRYWAIT P0, [R0+URZ], R2 ;  /* 0x00000002000075a7 */ /* 0x0022a400080011ff */
[----:B--2---:R-:W-:Y:S05]  /*f0a0*/  @!P0 NANOSLEEP.SYNCS 0x989680 ;  /* 0x009896800000895d */ /* 0x004fea0003900000 */
[----:B------:R-:W2:Y:S02]  /*f0b0*/  @!P0 SYNCS.PHASECHK.TRANS64 P0, [R0+URZ], R2 ;  /* 0x00000002000085a7 */ /* 0x000ea400080010ff */
[----:B--2---:R-:W-:Y:S05]  /*f0c0*/  @!P0 BRA `(.L_x_207) ;  /* 0xfffffffc00f08947 */ /* 0x004fea000383ffff */
[----:B------:R-:W-:Y:S05]  /*f0d0*/  BRA `(.L_x_66) ;  /* 0xffffff50001c7947 */ /* 0x000fea000383ffff */
.L_x_70:
[----:B------:R-:W-:-:S07]  /*f0e0*/  MOV R0, UR4 ;  /* 0x0000000400007c02 */ /* 0x000fce0008000f00 */
.L_x_208:
[----:B-1----:R1:W2:Y:S02]  /*f0f0*/  SYNCS.PHASECHK.TRANS64.TRYWAIT P0, [R0+URZ], R2 ;  /* 0x00000002000075a7 */ /* 0x0022a400080011ff */
[----:B--2---:R-:W-:Y:S05]  /*f100*/  @!P0 NANOSLEEP.SYNCS 0x989680 ;  /* 0x009896800000895d */ /* 0x004fea0003900000 */
[----:B------:R-:W2:Y:S02]  /*f110*/  @!P0 SYNCS.PHASECHK.TRANS64 P0, [R0+URZ], R2 ;  /* 0x00000002000085a7 */ /* 0x000ea400080010ff */
[----:B--2---:R-:W-:Y:S05]  /*f120*/  @!P0 BRA `(.L_x_208) ;  /* 0xfffffffc00f08947 */ /* 0x004fea000383ffff */
[----:B------:R-:W-:Y:S05]  /*f130*/  BRA `(.L_x_209) ;  /* 0xffffff5400b87947 */ /* 0x000fea000383ffff */
.L_x_71:
[----:B------:R-:W-:-:S07]  /*f140*/  MOV R0, UR4 ;  /* 0x0000000400007c02 */ /* 0x000fce0008000f00 */
.L_x_210:
[----:B-1----:R1:W2:Y:S02]  /*f150*/  SYNCS.PHASECHK.TRANS64.TRYWAIT P0, [R0+URZ], R2 ;  /* 0x00000002000075a7 */ /* 0x0022a400080011ff */
[----:B--2---:R-:W-:Y:S05]  /*f160*/  @!P0 NANOSLEEP.SYNCS 0x989680 ;  /* 0x009896800000895d */ /* 0x004fea0003900000 */
[----:B------:R-:W2:Y:S02]  /*f170*/  @!P0 SYNCS.PHASECHK.TRANS64 P0, [R0+URZ], R2 ;  /* 0x00000002000085a7 */ /* 0x000ea400080010ff */
[----:B--2---:R-:W-:Y:S05]  /*f180*/  @!P0 BRA `(.L_x_210) ;  /* 0xfffffffc00f08947 */ /* 0x004fea000383ffff */
[----:B------:R-:W-:Y:S05]  /*f190*/  BRA `(.L_x_211) ;  /* 0xffffff5400c87947 */ /* 0x000fea000383ffff */
.L_x_76:
[----:B--2---:R2:W3:Y:S02]  /*f1a0*/  SYNCS.PHASECHK.TRANS64.TRYWAIT P0, [R0+URZ+0x80], R2 ;  /* 0x00008002000075a7 */ /* 0x0044e400080011ff */
[----:B---3--:R-:W-:Y:S05]  /*f1b0*/  @!P0 NANOSLEEP.SYNCS 0x989680 ;  /* 0x009896800000895d */ /* 0x008fea0003900000 */
[----:B------:R-:W3:Y:S02]  /*f1c0*/  @!P0 SYNCS.PHASECHK.TRANS64 P0, [R0+URZ+0x80], R2 ;  /* 0x00008002000085a7 */ /* 0x000ee400080010ff */
[----:B---3--:R-:W-:Y:S05]  /*f1d0*/  @!P0 BRA `(.L_x_76) ;  /* 0xfffffffc00f08947 */ /* 0x008fea000383ffff */
[----:B------:R-:W-:Y:S05]  /*f1e0*/  BRA `(.L_x_212) ;  /* 0xffffff5800b87947 */ /* 0x000fea000383ffff */
.L_x_79:
[----:B------:R-:W-:Y:S07]  /*f1f0*/  MOV R0, UR4 ;  /* 0x0000000400007c02 */ /* 0x000fee0008000f00 */
.L_x_213:
[----:B-1----:R1:W2:Y:S02]  /*f200*/  SYNCS.PHASECHK.TRANS64.TRYWAIT P0, [R0+URZ+0x78], R2 ;  /* 0x00007802000075a7 */ /* 0x0022a400080011ff */
[----:B--2---:R-:W-:Y:S05]  /*f210*/  @!P0 NANOSLEEP.SYNCS 0x989680 ;  /* 0x009896800000895d */ /* 0x004fea0003900000 */
[----:B------:R-:W2:Y:S02]  /*f220*/  @!P0 SYNCS.PHASECHK.TRANS64 P0, [R0+URZ+0x78], R2 ;  /* 0x00007802000085a7 */ /* 0x000ea400080010ff */
[----:B--2---:R-:W-:Y:S05]  /*f230*/  @!P0 BRA `(.L_x_213) ;  /* 0xfffffffc00f08947 */ /* 0x004fea000383ffff */
[----:B------:R-:W-:Y:S05]  /*f240*/  BRA `(.L_x_78) ;  /* 0xffffff5c00b87947 */ /* 0x000fea000383ffff */
.L_x_82:
[----:B------:R-:W-:Y:S07]  /*f250*/  MOV R0, UR4 ;  /* 0x0000000400007c02 */ /* 0x000fee0008000f00 */
.L_x_214:
[----:B-1----:R1:W2:Y:S02]  /*f260*/  SYNCS.PHASECHK.TRANS64.TRYWAIT P0, [R0+URZ+0x50], R28 ;  /* 0x0000501c000075a7 */ /* 0x0022a400080011ff */
[----:B--2---:R-:W-:Y:S05]  /*f270*/  @!P0 NANOSLEEP.SYNCS 0x989680 ;  /* 0x009896800000895d */ /* 0x004fea0003900000 */
[----:B------:R-:W2:Y:S02]  /*f280*/  @!P0 SYNCS.PHASECHK.TRANS64 P0, [R0+URZ+0x50], R28 ;  /* 0x0000501c000085a7 */ /* 0x000ea400080010ff */
[----:B--2---:R-:W-:Y:S05]  /*f290*/  @!P0 BRA `(.L_x_214) ;  /* 0xfffffffc00f08947 */ /* 0x004fea000383ffff */
[----:B------:R-:W-:Y:S05]  /*f2a0*/  BRA `(.L_x_215) ;  /* 0xffffff6000107947 */ /* 0x000fea000383ffff */
.L_x_83:
[----:B------:R-:W-:Y:S07]  /*f2b0*/  MOV R0, UR4 ;  /* 0x0000000400007c02 */ /* 0x000fee0008000f00 */
.L_x_216:
[----:B-1----:R1:W2:Y:S02]  /*f2c0*/  SYNCS.PHASECHK.TRANS64.TRYWAIT P0, [R0+URZ+0x58], R28 ;  /* 0x0000581c000075a7 */ /* 0x0022a400080011ff */
[----:B--2---:R-:W-:Y:S05]  /*f2d0*/  @!P0 NANOSLEEP.SYNCS 0x989680 ;  /* 0x009896800000895d */ /* 0x004fea0003900000 */
[----:B------:R-:W2:Y:S02]  /*f2e0*/  @!P0 SYNCS.PHASECHK.TRANS64 P0, [R0+URZ+0x58], R28 ;  /* 0x0000581c000085a7 */ /* 0x000ea400080010ff */
[----:B--2---:R-:W-:Y:S05]  /*f2f0*/  @!P0 BRA `(.L_x_216) ;  /* 0xfffffffc00f08947 */ /* 0x004fea000383ffff */
[----:B------:R-:W-:Y:S05]  /*f300*/  BRA `(.L_x_217) ;  /* 0xffffff6000647947 */ /* 0x000fea000383ffff */
.L_x_84:
[----:B------:R-:W-:Y:S07]  /*f310*/  MOV R0, UR4 ;  /* 0x0000000400007c02 */ /* 0x000fee0008000f00 */
.L_x_218:
[----:B-1----:R1:W2:Y:S02]  /*f320*/  SYNCS.PHASECHK.TRANS64.TRYWAIT P0, [R0+URZ+0x60], R28 ;  /* 0x0000601c000075a7 */ /* 0x0022a400080011ff */
[----:B--2---:R-:W-:Y:S05]  /*f330*/  @!P0 NANOSLEEP.SYNCS 0x989680 ;  /* 0x009896800000895d */ /* 0x004fea0003900000 */
[----:B------:R-:W2:Y:S02]  /*f340*/  @!P0 SYNCS.PHASECHK.TRANS64 P0, [R0+URZ+0x60], R28 ;  /* 0x0000601c000085a7 */ /* 0x000ea400080010ff */
[----:B--2---:R-:W-:Y:S05]  /*f350*/  @!P0 BRA `(.L_x_218) ;  /* 0xfffffffc00f08947 */ /* 0x004fea000383ffff */
[----:B------:R-:W-:Y:S05]  /*f360*/  BRA `(.L_x_219) ;  /* 0xffffff6000c47947 */ /* 0x000fea000383ffff */
.L_x_85:
[----:B------:R-:W-:Y:S07]  /*f370*/  MOV R0, UR4 ;  /* 0x0000000400007c02 */ /* 0x000fee0008000f00 */
.L_x_220:
[----:B-1----:R1:W2:Y:S02]  /*f380*/  SYNCS.PHASECHK.TRANS64.TRYWAIT P0, [R0+URZ+0x68], R28 ;  /* 0x0000681c000075a7 */ /* 0x0022a400080011ff */
[----:B--2---:R-:W-:Y:S05]  /*f390*/  @!P0 NANOSLEEP.SYNCS 0x989680 ;  /* 0x009896800000895d */ /* 0x004fea0003900000 */
[----:B------:R-:W2:Y:S02]  /*f3a0*/  @!P0 SYNCS.PHASECHK.TRANS64 P0, [R0+URZ+0x68], R28 ;  /* 0x0000681c000085a7 */ /* 0x000ea400080010ff */
[----:B--2---:R-:W-:Y:S05]  /*f3b0*/  @!P0 BRA `(.L_x_220) ;  /* 0xfffffffc00f08947 */ /* 0x004fea000383ffff */
[----:B------:R-:W-:Y:S05]  /*f3c0*/  BRA `(.L_x_221) ;  /* 0xffffff6400247947 */ /* 0x000fea000383ffff */
.L_x_86:
[----:B------:R-:W-:Y:S07]  /*f3d0*/  MOV R0, UR4 ;  /* 0x0000000400007c02 */ /* 0x000fee0008000f00 */
.L_x_222:
[----:B-1----:R1:W2:Y:S02]  /*f3e0*/  SYNCS.PHASECHK.TRANS64.TRYWAIT P0, [R0+URZ+0x50], R34 ;  /* 0x00005022000075a7 */ /* 0x0022a400080011ff */
[----:B--2---:R-:W-:Y:S05]  /*f3f0*/  @!P0 NANOSLEEP.SYNCS 0x989680 ;  /* 0x009896800000895d */ /* 0x004fea0003900000 */
[----:B------:R-:W2:Y:S02]  /*f400*/  @!P0 SYNCS.PHASECHK.TRANS64 P0, [R0+URZ+0x50], R34 ;  /* 0x00005022000085a7 */ /* 0x000ea400080010ff */
[----:B--2---:R-:W-:Y:S05]  /*f410*/  @!P0 BRA `(.L_x_222) ;  /* 0xfffffffc00f08947 */ /* 0x004fea000383ffff */
[----:B------:R-:W-:Y:S05]  /*f420*/  BRA `(.L_x_223) ;  /* 0xffffff6400887947 */ /* 0x000fea000383ffff */
.L_x_87:
[----:B------:R-:W-:Y:S07]  /*f430*/  MOV R0, UR4 ;  /* 0x0000000400007c02 */ /* 0x000fee0008000f00 */
.L_x_224:
[----:B-1----:R1:W2:Y:S02]  /*f440*/  SYNCS.PHASECHK.TRANS64.TRYWAIT P0, [R0+URZ+0x58], R34 ;  /* 0x00005822000075a7 */ /* 0x0022a400080011ff */
[----:B--2---:R-:W-:Y:S05]  /*f450*/  @!P0 NANOSLEEP.SYNCS 0x989680 ;  /* 0x009896800000895d */ /* 0x004fea0003900000 */
[----:B------:R-:W2:Y:S02]  /*f460*/  @!P0 SYNCS.PHASECHK.TRANS64 P0, [R0+URZ+0x58], R34 ;  /* 0x00005822000085a7 */ /* 0x000ea400080010ff */
[----:B--2---:R-:W-:Y:S05]  /*f470*/  @!P0 BRA `(.L_x_224) ;  /* 0xfffffffc00f08947 */ /* 0x004fea000383ffff */
[----:B------:R-:W-:Y:S05]  /*f480*/  BRA `(.L_x_225) ;  /* 0xffffff6400e87947 */ /* 0x000fea000383ffff */
.L_x_88:
[----:B------:R-:W-:Y:S07]  /*f490*/  MOV R0, UR4 ;  /* 0x0000000400007c02 */ /* 0x000fee0008000f00 */
.L_x_226:
[----:B-1----:R1:W2:Y:S02]  /*f4a0*/  SYNCS.PHASECHK.TRANS64.TRYWAIT P0, [R0+URZ+0x60], R34 ;  /* 0x00006022000075a7 */ /* 0x0022a400080011ff */
[----:B--2---:R-:W-:Y:S05]  /*f4b0*/  @!P0 NANOSLEEP.SYNCS 0x989680 ;  /* 0x009896800000895d */ /* 0x004fea0003900000 */
[----:B------:R-:W2:Y:S02]  /*f4c0*/  @!P0 SYNCS.PHASECHK.TRANS64 P0, [R0+URZ+0x60], R34 ;  /* 0x00006022000085a7 */ /* 0x000ea400080010ff */
[----:B--2---:R-:W-:Y:S05]  /*f4d0*/  @!P0 BRA `(.L_x_226) ;  /* 0xfffffffc00f08947 */ /* 0x004fea000383ffff */
[----:B------:R-:W-:Y:S05]  /*f4e0*/  BRA `(.L_x_227) ;  /* 0xffffff6800447947 */ /* 0x000fea000383ffff */
.L_x_89:
[----:B------:R-:W-:Y:S07]  /*f4f0*/  MOV R0, UR4 ;  /* 0x0000000400007c02 */ /* 0x000fee0008000f00 */
.L_x_228:
[----:B-1----:R1:W2:Y:S02]  /*f500*/  SYNCS.PHASECHK.TRANS64.TRYWAIT P0, [R0+URZ+0x68], R34 ;  /* 0x00006822000075a7 */ /* 0x0022a400080011ff */
[----:B--2---:R-:W-:Y:S05]  /*f510*/  @!P0 NANOSLEEP.SYNCS 0x989680 ;  /* 0x009896800000895d */ /* 0x004fea0003900000 */
[----:B------:R-:W2:Y:S02]  /*f520*/  @!P0 SYNCS.PHASECHK.TRANS64 P0, [R0+URZ+0x68], R34 ;  /* 0x00006822000085a7 */ /* 0x000ea400080010ff */
[----:B--2---:R-:W-:Y:S05]  /*f530*/  @!P0 BRA `(.L_x_228) ;  /* 0xfffffffc00f08947 */ /* 0x004fea000383ffff */
[----:B------:R-:W-:Y:S05]  /*f540*/  BRA `(.L_x_229) ;  /* 0xffffff6800e47947 */ /* 0x000fea000383ffff */
.L_x_91:
[----:B------:R-:W-:-:S07]  /*f550*/  MOV R0, UR4 ;  /* 0x0000000400007c02 */ /* 0x000fce0008000f00 */
.L_x_230:
[----:B-1----:R1:W2:Y:S02]  /*f560*/  SYNCS.PHASECHK.TRANS64.TRYWAIT P0, [R0+URZ+0x50], R28 ;  /* 0x0000501c000075a7 */ /* 0x0022a400080011ff */
[----:B--2---:R-:W-:Y:S05]  /*f570*/  @!P0 NANOSLEEP.SYNCS 0x989680 ;  /* 0x009896800000895d */ /* 0x004fea0003900000 */
[----:B------:R-:W2:Y:S02]  /*f580*/  @!P0 SYNCS.PHASECHK.TRANS64 P0, [R0+URZ+0x50], R28 ;  /* 0x0000501c000085a7 */ /* 0x000ea400080010ff */
[----:B--2---:R-:W-:Y:S05]  /*f590*/  @!P0 BRA `(.L_x_230) ;  /* 0xfffffffc00f08947 */ /* 0x004fea000383ffff */
[----:B------:R-:W-:Y:S05]  /*f5a0*/  BRA `(.L_x_231) ;  /* 0xffffff6c00747947 */ /* 0x000fea000383ffff */
.L_x_92:
[----:B-1----:R-:W-:-:S07]  /*f5b0*/  MOV R0, UR4 ;  /* 0x0000000400007c02 */ /* 0x002fce0008000f00 */
.L_x_232:
[----:B-1----:R1:W2:Y:S02]  /*f5c0*/  SYNCS.PHASECHK.TRANS64.TRYWAIT P0, [R0+URZ+0x58], R28 ;  /* 0x0000581c000075a7 */ /* 0x0022a400080011ff */
[----:B--2---:R-:W-:Y:S05]  /*f5d0*/  @!P0 NANOSLEEP.SYNCS 0x989680 ;  /* 0x009896800000895d */ /* 0x004fea0003900000 */
[----:B------:R-:W2:Y:S02]  /*f5e0*/  @!P0 SYNCS.PHASECHK.TRANS64 P0, [R0+URZ+0x58], R28 ;  /* 0x0000581c000085a7 */ /* 0x000ea400080010ff */
[----:B--2---:R-:W-:Y:S05]  /*f5f0*/  @!P0 BRA `(.L_x_232) ;  /* 0xfffffffc00f08947 */ /* 0x004fea000383ffff */
[----:B------:R-:W-:Y:S05]  /*f600*/  BRA `(.L_x_233) ;  /* 0xffffff6c00647947 */ /* 0x000fea000383ffff */
.L_x_93:
[----:B------:R-:W-:-:S07]  /*f610*/  MOV R2, UR4 ;  /* 0x0000000400027c02 */ /* 0x000fce0008000f00 */
.L_x_234:
[----:B-1----:R1:W2:Y:S02]  /*f620*/  SYNCS.PHASECHK.TRANS64.TRYWAIT P0, [R2+URZ+0x60], R28 ;  /* 0x0000601c020075a7 */ /* 0x0022a400080011ff */
[----:B--2---:R-:W-:Y:S05]  /*f630*/  @!P0 NANOSLEEP.SYNCS 0x989680 ;  /* 0x009896800000895d */ /* 0x004fea0003900000 */
[----:B------:R-:W2:Y:S02]  /*f640*/  @!P0 SYNCS.PHASECHK.TRANS64 P0, [R2+URZ+0x60], R28 ;  /* 0x0000601c020085a7 */ /* 0x000ea400080010ff */
[----:B--2---:R-:W-:Y:S05]  /*f650*/  @!P0 BRA `(.L_x_234) ;  /* 0xfffffffc00f08947 */ /* 0x004fea000383ffff */
[----:B------:R-:W-:Y:S05]  /*f660*/  BRA `(.L_x_235) ;  /* 0xffffff6c00587947 */ /* 0x000fea000383ffff */
.L_x_95:
[----:B--2---:R2:W4:Y:S02]  /*f670*/  SYNCS.PHASECHK.TRANS64.TRYWAIT P0, [R0+URZ+0x80], R2 ;  /* 0x00008002000075a7 */ /* 0x00452400080011ff */
[----:B----4-:R-:W-:Y:S05]  /*f680*/  @!P0 NANOSLEEP.SYNCS 0x989680 ;  /* 0x009896800000895d */ /* 0x010fea0003900000 */
[----:B------:R-:W4:Y:S02]  /*f690*/  @!P0 SYNCS.PHASECHK.TRANS64 P0, [R0+URZ+0x80], R2 ;  /* 0x00008002000085a7 */ /* 0x000f2400080010ff */
[----:B----4-:R-:W-:Y:S05]  /*f6a0*/  @!P0 BRA `(.L_x_95) ;  /* 0xfffffffc00f08947 */ /* 0x010fea000383ffff */
[----:B------:R-:W-:Y:S05]  /*f6b0*/  BRA `(.L_x_236) ;  /* 0xffffff7000187947 */ /* 0x000fea000383ffff */
.L_x_106:
[----:B-1----:R-:W-:Y:S04]  /*f6c0*/  MOV R4, UR36 ;  /* 0x0000002400047c02 */ /* 0x002fe80008000f00 */
[----:B------:R1:W2:Y:S03]  /*f6d0*/  SYNCS.PHASECHK.TRANS64.TRYWAIT P1, [R4+URZ+0x30], R5 ;  /* 0x00003005040075a7 */ /* 0x0002a600080211ff */
[----:B--2---:R-:W-:Y:S05]  /*f6e0*/  @!P1 NANOSLEEP.SYNCS 0x989680 ;  /* 0x009896800000995d */ /* 0x004fea0003900000 */
[----:B------:R-:W2:Y:S02]  /*f6f0*/  @!P1 SYNCS.PHASECHK.TRANS64 P1, [R4+URZ+0x30], R5 ;  /* 0x00003005040095a7 */ /* 0x000ea400080210ff */
[----:B--2---:R-:W-:Y:S05]  /*f700*/  @!P1 BRA `(.L_x_106) ;  /* 0xfffffffc00ec9947 */ /* 0x004fea000383ffff */
[----:B------:R-:W-:Y:S05]  /*f710*/  BRA `(.L_x_105) ;  /* 0xffffff7c00347947 */ /* 0x000fea000383ffff */
.L_x_108:
[----:B------:R1:W1:Y:S02]  /*f720*/  SYNCS.PHASECHK.TRANS64.TRYWAIT P0, [R58+URZ+0xa0], R3 ;  /* 0x0000a0033a0075a7 */ /* 0x00026400080011ff */
[----:B-1----:R-:W-:Y:S05]  /*f730*/  @!P0 NANOSLEEP.SYNCS 0x989680 ;  /* 0x009896800000895d */ /* 0x002fea0003900000 */
[----:B------:R-:W1:Y:S02]  /*f740*/  @!P0 SYNCS.PHASECHK.TRANS64 P0, [R58+URZ+0xa0], R3 ;  /* 0x0000a0033a0085a7 */ /* 0x000e6400080010ff */
[----:B-1----:R-:W-:Y:S05]  /*f750*/  @!P0 BRA `(.L_x_108) ;  /* 0xfffffffc00f08947 */ /* 0x002fea000383ffff */
[----:B------:R-:W-:Y:S05]  /*f760*/  BRA `(.L_x_107) ;  /* 0xffffff7c00587947 */ /* 0x000fea000383ffff */
.L_x_119:
[----:B-1----:R1:W3:Y:S02]  /*f770*/  SYNCS.PHASECHK.TRANS64.TRYWAIT P0, [R2+URZ+0x30], R0 ;  /* 0x00003000020075a7 */ /* 0x0022e400080011ff */
[----:B---3--:R-:W-:Y:S05]  /*f780*/  @!P0 NANOSLEEP.SYNCS 0x989680 ;  /* 0x009896800000895d */ /* 0x008fea0003900000 */
[----:B------:R-:W3:Y:S02]  /*f790*/  @!P0 SYNCS.PHASECHK.TRANS64 P0, [R2+URZ+0x30], R0 ;  /* 0x00003000020085a7 */ /* 0x000ee400080010ff */
[----:B---3--:R-:W-:Y:S05]  /*f7a0*/  @!P0 BRA `(.L_x_119) ;  /* 0xfffffffc00f08947 */ /* 0x008fea000383ffff */
[----:B------:R-:W-:Y:S05]  /*f7b0*/  BRA `(.L_x_118) ;  /* 0xffffff8800f47947 */ /* 0x000fea000383ffff */
.L_x_129:
[----:B-1----:R1:W3:Y:S02]  /*f7c0*/  SYNCS.PHASECHK.TRANS64.TRYWAIT P0, [R0+URZ+0x30], R20 ;  /* 0x00003014000075a7 */ /* 0x0022e400080011ff */
[----:B---3--:R-:W-:Y:S05]  /*f7d0*/  @!P0 NANOSLEEP.SYNCS 0x989680 ;  /* 0x009896800000895d */ /* 0x008fea0003900000 */
[----:B------:R-:W3:Y:S02]  /*f7e0*/  @!P0 SYNCS.PHASECHK.TRANS64 P0, [R0+URZ+0x30], R20 ;  /* 0x00003014000085a7 */ /* 0x000ee400080010ff */
[----:B---3--:R-:W-:Y:S05]  /*f7f0*/  @!P0 BRA `(.L_x_129) ;  /* 0xfffffffc00f08947 */ /* 0x008fea000383ffff */
[----:B------:R-:W-:Y:S05]  /*f800*/  BRA `(.L_x_128) ;  /* 0xffffff98008c7947 */ /* 0x000fea000383ffff */
.L_x_139:
[----:B-1----:R1:W3:Y:S02]  /*f810*/  SYNCS.PHASECHK.TRANS64.TRYWAIT P0, [R0+URZ+0x30], R20 ;  /* 0x00003014000075a7 */ /* 0x0022e400080011ff */
[----:B---3--:R-:W-:Y:S05]  /*f820*/  @!P0 NANOSLEEP.SYNCS 0x989680 ;  /* 0x009896800000895d */ /* 0x008fea0003900000 */
[----:B------:R-:W3:Y:S02]  /*f830*/  @!P0 SYNCS.PHASECHK.TRANS64 P0, [R0+URZ+0x30], R20 ;  /* 0x00003014000085a7 */ /* 0x000ee400080010ff */
[----:B---3--:R-:W-:Y:S05]  /*f840*/  @!P0 BRA `(.L_x_139) ;  /* 0xfffffffc00f08947 */ /* 0x008fea000383ffff */
[----:B------:R-:W-:Y:S05]  /*f850*/  BRA `(.L_x_138) ;  /* 0xffffffa800087947 */ /* 0x000fea000383ffff */
.L_x_149:
[----:B-1----:R1:W3:Y:S02]  /*f860*/  SYNCS.PHASECHK.TRANS64.TRYWAIT P0, [R0+URZ+0x30], R20 ;  /* 0x00003014000075a7 */ /* 0x0022e400080011ff */
[----:B---3--:R-:W-:Y:S05]  /*f870*/  @!P0 NANOSLEEP.SYNCS 0x989680 ;  /* 0x009896800000895d */ /* 0x008fea0003900000 */
[----:B------:R-:W3:Y:S02]  /*f880*/  @!P0 SYNCS.PHASECHK.TRANS64 P0, [R0+URZ+0x30], R20 ;  /* 0x00003014000085a7 */ /* 0x000ee400080010ff */
[----:B---3--:R-:W-:Y:S05]  /*f890*/  @!P0 BRA `(.L_x_149) ;  /* 0xfffffffc00f08947 */ /* 0x008fea000383ffff */
[----:B------:R-:W-:Y:S05]  /*f8a0*/  BRA `(.L_x_148) ;  /* 0xffffffb400b07947 */ /* 0x000fea000383ffff */
.L_x_159:
[----:B-1----:R1:W2:Y:S02]  /*f8b0*/  SYNCS.PHASECHK.TRANS64.TRYWAIT P0, [R0+URZ+0x30], R20 ;  /* 0x00003014000075a7 */ /* 0x0022a400080011ff */
[----:B--2---:R-:W-:Y:S05]  /*f8c0*/  @!P0 NANOSLEEP.SYNCS 0x989680 ;  /* 0x009896800000895d */ /* 0x004fea0003900000 */
[----:B------:R-:W2:Y:S02]  /*f8d0*/  @!P0 SYNCS.PHASECHK.TRANS64 P0, [R0+URZ+0x30], R20 ;  /* 0x00003014000085a7 */ /* 0x000ea400080010ff */
[----:B--2---:R-:W-:Y:S05]  /*f8e0*/  @!P0 BRA `(.L_x_159) ;  /* 0xfffffffc00f08947 */ /* 0x004fea000383ffff */
[----:B------:R-:W-:Y:S05]  /*f8f0*/  BRA `(.L_x_158) ;  /* 0xffffffc400447947 */ /* 0x000fea000383ffff */
.L_x_169:
[----:B-1----:R1:W2:Y:S02]  /*f900*/  SYNCS.PHASECHK.TRANS64.TRYWAIT P0, [R0+URZ+0x30], R20 ;  /* 0x00003014000075a7 */ /* 0x0022a400080011ff */
[----:B--2---:R-:W-:Y:S05]  /*f910*/  @!P0 NANOSLEEP.SYNCS 0x989680 ;  /* 0x009896800000895d */ /* 0x004fea0003900000 */
[----:B------:R-:W2:Y:S02]  /*f920*/  @!P0 SYNCS.PHASECHK.TRANS64 P0, [R0+URZ+0x30], R20 ;  /* 0x00003014000085a7 */ /* 0x000ea400080010ff */
[----:B--2---:R-:W-:Y:S05]  /*f930*/  @!P0 BRA `(.L_x_169) ;  /* 0xfffffffc00f08947 */ /* 0x004fea000383ffff */
[----:B------:R-:W-:Y:S05]  /*f940*/  BRA `(.L_x_168) ;  /* 0xffffffd000f07947 */ /* 0x000fea000383ffff */
.L_x_179:
[----:B--2---:R2:W3:Y:S02]  /*f950*/  SYNCS.PHASECHK.TRANS64.TRYWAIT P0, [R0+URZ+0x30], R116 ;  /* 0x00003074000075a7 */ /* 0x0044e400080011ff */
[----:B---3--:R-:W-:Y:S05]  /*f960*/  @!P0 NANOSLEEP.SYNCS 0x989680 ;  /* 0x009896800000895d */ /* 0x008fea0003900000 */
[----:B------:R-:W3:Y:S02]  /*f970*/  @!P0 SYNCS.PHASECHK.TRANS64 P0, [R0+URZ+0x30], R116 ;  /* 0x00003074000085a7 */ /* 0x000ee400080010ff */
[----:B---3--:R-:W-:Y:S05]  /*f980*/  @!P0 BRA `(.L_x_179) ;  /* 0xfffffffc00f08947 */ /* 0x008fea000383ffff */
[----:B------:R-:W-:Y:S05]  /*f990*/  BRA `(.L_x_178) ;  /* 0xffffffe0007c7947 */ /* 0x000fea000383ffff */
        .weak           $__internal_0_$__cuda_sm10x_tcgen05_guardrail_trap_col_being_dealloced_not_returned_by_alloc
        .type           $__internal_0_$__cuda_sm10x_tcgen05_guardrail_trap_col_being_dealloced_not_returned_by_alloc,@function
        .size           $__internal_0_$__cuda_sm10x_tcgen05_guardrail_trap_col_being_dealloced_not_returned_by_alloc,($__internal_1_$__cuda_sm10x_tcgen05_guardrail_trap_phase_invalid_during_alloc - $__internal_0_$__cuda_sm10x_tcgen05_guardrail_trap_col_being_dealloced_not_returned_by_alloc)
$__internal_0_$__cuda_sm10x_tcgen05_guardrail_trap_col_being_dealloced_not_returned_by_alloc:
[----:B------:R-:W-:Y:S05]  /*f9a0*/  BPT.TRAP 0x1 ;  /* 0x000000040000795c */ /* 0x000fea0000300000 */
[----:B------:R-:W-:-:S04]  /*f9b0*/  HFMA2 R3, -RZ, RZ, 0, 0 ;  /* 0x00000000ff037431 */ /* 0x000fc800000001ff */
[----:B------:R-:W-:Y:S05]  /*f9c0*/  RET.REL.NODEC R2 `(_ZN7cutlass13device_kernelINS_4gemm6kernel13GemmUniversalIN4cute5tupleIJiiiiEEENS1_10collective13CollectiveMmaINS1_46MainloopSm100TmaUmmaWarpSpecializedBlockScaledILi3ELi2ELi2ENS5_IJNS4_1CILi4EEENSA_ILi2EEENSA_ILi1EEEEEEEENS5_IJNSA_ILi128EEESG_NSA_ILi256EEEEEENS5_IJNS_12float_e4m3_tENS_13float_ue8m0_tEEEENS5_IJNS5_IJlSD_lEEENS4_6LayoutINS5_IJNS5_IJNS5_IJNSA_ILi32EEESB_EEEiEEESQ_NS5_IJSD_iEEEEEENS5_IJNS5_IJNS5_IJNSA_ILi16EEESB_EEEiEEENS5_IJNS5_IJNSA_ILi0EEESD_EEENSA_ILi512EEEEEENS5_IJSW_iEEEEEEEEEEESL_S13_NS4_8TiledMMAINS4_8MMA_AtomIJNS4_21SM100_MMA_MXF8F6F4_SSISJ_SJ_fSK_Li128ELi128ELNS4_4UMMA5MajorE0ELS18_0ELNS17_7ScaleInE0ELS19_0EEEEEENSN_INS5_IJSD_SD_SD_EEENS5_IJSW_SW_SW_EEEEENS5_IJNS4_10UnderscoreES1F_S1F_EEEEENS5_IJNS4_23SM90_TMA_LOAD_MULTICASTES1I_EEENS5_IJNS4_14ComposedLayoutINS4_7SwizzleILi3ELi4ELi3EEENS4_18smem_ptr_flag_bitsILi8EEENSN_INS5_IJNSA_ILi8EEESG_EEENS5_IJSG_SD_EEEEEEENSN_INS5_IJNS5_IJNS5_IJSP_SD_EEENS5_IJSO_SD_EEEEEESD_NS5_IJSB_SC_EEEEEENS5_IJNS5_IJNS5_IJSU_SY_EEESX_EEESW_NS5_IJSD_SY_EEEEEEEEEEEvNS4_8identityES1J_S24_vS25_EENS_8epilogue10collective18CollectiveEpilogueINS27_23Sm100TmaWarpSpecializedILi4ELi2ELi16ELb1ELb0EEEJNS5_IJNSA_ILi64EEESG_SH_EEENS5_IJNSN_IS2C_SD_EENSN_INS5_IJST_SC_EEENS5_IJSD_S2C_EEEEEEEENS_10bfloat16_tESM_S2J_SM_NS27_6fusion15FusionCallbacksIS2B_NS2K_17LinearCombinationIS2J_fS2J_fLNS_15FloatRoundStyleE2EEES2D_S2I_JEEENS4_5SM1004TMEM4LOAD26SM100_TMEM_LOAD_32dp32b16xENS4_13SM90_TMA_LOADENS1K_INS1L_ILi1ELi4ELi3EEENS1N_ILi16EEENSN_INS5_IJS1P_ST_EEENS5_IJST_SD_EEEEEEENS4_39AutoVectorizingCopyWithAssumedAlignmentILi128EEENS4_14SM90_TMA_STOREES30_S32_S32_EEEvvEEEEvNT_6ParamsE) ;  /* 0xffffff04028c7950 */ /* 0x000fea0003c3ffff */
        .weak           $__internal_1_$__cuda_sm10x_tcgen05_guardrail_trap_phase_invalid_during_alloc
        .type           $__internal_1_$__cuda_sm10x_tcgen05_guardrail_trap_phase_invalid_during_alloc,@function
        .size           $__internal_1_$__cuda_sm10x_tcgen05_guardrail_trap_phase_invalid_during_alloc,($__internal_2_$__cuda_sm10x_tcgen05_guardrail_trap_unallocated_columns_being_dealloced - $__internal_1_$__cuda_sm10x_tcgen05_guardrail_trap_phase_invalid_during_alloc)
$__internal_1_$__cuda_sm10x_tcgen05_guardrail_trap_phase_invalid_during_alloc:
[----:B------:R-:W-:Y:S05]  /*f9d0*/  BPT.TRAP 0x1 ;  /* 0x000000040000795c */ /* 0x000fea0000300000 */
[----:B------:R-:W-:-:S04]  /*f9e0*/  MOV R3, 0x0 ;  /* 0x0000000000037802 */ /* 0x000fc80000000f00 */
[----:B------:R-:W-:Y:S05]  /*f9f0*/  RET.REL.NODEC R2 `(_ZN7cutlass13device_kernelINS_4gemm6kernel13GemmUniversalIN4cute5tupleIJiiiiEEENS1_10collective13CollectiveMmaINS1_46MainloopSm100TmaUmmaWarpSpecializedBlockScaledILi3ELi2ELi2ENS5_IJNS4_1CILi4EEENSA_ILi2EEENSA_ILi1EEEEEEEENS5_IJNSA_ILi128EEESG_NSA_ILi256EEEEEENS5_IJNS_12float_e4m3_tENS_13float_ue8m0_tEEEENS5_IJNS5_IJlSD_lEEENS4_6LayoutINS5_IJNS5_IJNS5_IJNSA_ILi32EEESB_EEEiEEESQ_NS5_IJSD_iEEEEEENS5_IJNS5_IJNS5_IJNSA_ILi16EEESB_EEEiEEENS5_IJNS5_IJNSA_ILi0EEESD_EEENSA_ILi512EEEEEENS5_IJSW_iEEEEEEEEEEESL_S13_NS4_8TiledMMAINS4_8MMA_AtomIJNS4_21SM100_MMA_MXF8F6F4_SSISJ_SJ_fSK_Li128ELi128ELNS4_4UMMA5MajorE0ELS18_0ELNS17_7ScaleInE0ELS19_0EEEEEENSN_INS5_IJSD_SD_SD_EEENS5_IJSW_SW_SW_EEEEENS5_IJNS4_10UnderscoreES1F_S1F_EEEEENS5_IJNS4_23SM90_TMA_LOAD_MULTICASTES1I_EEENS5_IJNS4_14ComposedLayoutINS4_7SwizzleILi3ELi4ELi3EEENS4_18smem_ptr_flag_bitsILi8EEENSN_INS5_IJNSA_ILi8EEESG_EEENS5_IJSG_SD_EEEEEEENSN_INS5_IJNS5_IJNS5_IJSP_SD_EEENS5_IJSO_SD_EEEEEESD_NS5_IJSB_SC_EEEEEENS5_IJNS5_IJNS5_IJSU_SY_EEESX_EEESW_NS5_IJSD_SY_EEEEEEEEEEEvNS4_8identityES1J_S24_vS25_EENS_8epilogue10collective18CollectiveEpilogueINS27_23Sm100TmaWarpSpecializedILi4ELi2ELi16ELb1ELb0EEEJNS5_IJNSA_ILi64EEESG_SH_EEENS5_IJNSN_IS2C_SD_EENSN_INS5_IJST_SC_EEENS5_IJSD_S2C_EEEEEEEENS_10bfloat16_tESM_S2J_SM_NS27_6fusion15FusionCallbacksIS2B_NS2K_17LinearCombinationIS2J_fS2J_fLNS_15FloatRoundStyleE2EEES2D_S2I_JEEENS4_5SM1004TMEM4LOAD26SM100_TMEM_LOAD_32dp32b16xENS4_13SM90_TMA_LOADENS1K_INS1L_ILi1ELi4ELi3EEENS1N_ILi16EEENSN_INS5_IJS1P_ST_EEENS5_IJST_SD_EEEEEEENS4_39AutoVectorizingCopyWithAssumedAlignmentILi128EEENS4_14SM90_TMA_STOREES30_S32_S32_EEEvvEEEEvNT_6ParamsE) ;  /* 0xffffff0402807950 */ /* 0x000fea0003c3ffff */
        .weak           $__internal_2_$__cuda_sm10x_tcgen05_guardrail_trap_unallocated_columns_being_dealloced
        .type           $__internal_2_$__cuda_sm10x_tcgen05_guardrail_trap_unallocated_columns_being_dealloced,@function
        .size           $__internal_2_$__cuda_sm10x_tcgen05_guardrail_trap_unallocated_columns_being_dealloced,(.L_x_238 - $__internal_2_$__cuda_sm10x_tcgen05_guardrail_trap_unallocated_columns_being_dealloced)
$__internal_2_$__cuda_sm10x_tcgen05_guardrail_trap_unallocated_columns_being_dealloced:
[----:B------:R-:W-:Y:S05]  /*fa00*/  BPT.TRAP 0x1 ;  /* 0x000000040000795c */ /* 0x000fea0000300000 */
[----:B------:R-:W-:-:S04]  /*fa10*/  HFMA2 R3, -RZ, RZ, 0, 0 ;  /* 0x00000000ff037431 */ /* 0x000fc800000001ff */
[----:B------:R-:W-:Y:S05]  /*fa20*/  RET.REL.NODEC R2 `(_ZN7cutlass13device_kernelINS_4gemm6kernel13GemmUniversalIN4cute5tupleIJiiiiEEENS1_10collective13CollectiveMmaINS1_46MainloopSm100TmaUmmaWarpSpecializedBlockScaledILi3ELi2ELi2ENS5_IJNS4_1CILi4EEENSA_ILi2EEENSA_ILi1EEEEEEEENS5_IJNSA_ILi128EEESG_NSA_ILi256EEEEEENS5_IJNS_12float_e4m3_tENS_13float_ue8m0_tEEEENS5_IJNS5_IJlSD_lEEENS4_6LayoutINS5_IJNS5_IJNS5_IJNSA_ILi32EEESB_EEEiEEESQ_NS5_IJSD_iEEEEEENS5_IJNS5_IJNS5_IJNSA_ILi16EEESB_EEEiEEENS5_IJNS5_IJNSA_ILi0EEESD_EEENSA_ILi512EEEEEENS5_IJSW_iEEEEEEEEEEESL_S13_NS4_8TiledMMAINS4_8MMA_AtomIJNS4_21SM100_MMA_MXF8F6F4_SSISJ_SJ_fSK_Li128ELi128ELNS4_4UMMA5MajorE0ELS18_0ELNS17_7ScaleInE0ELS19_0EEEEEENSN_INS5_IJSD_SD_SD_EEENS5_IJSW_SW_SW_EEEEENS5_IJNS4_10UnderscoreES1F_S1F_EEEEENS5_IJNS4_23SM90_TMA_LOAD_MULTICASTES1I_EEENS5_IJNS4_14ComposedLayoutINS4_7SwizzleILi3ELi4ELi3EEENS4_18smem_ptr_flag_bitsILi8EEENSN_INS5_IJNSA_ILi8EEESG_EEENS5_IJSG_SD_EEEEEEENSN_INS5_IJNS5_IJNS5_IJSP_SD_EEENS5_IJSO_SD_EEEEEESD_NS5_IJSB_SC_EEEEEENS5_IJNS5_IJNS5_IJSU_SY_EEESX_EEESW_NS5_IJSD_SY_EEEEEEEEEEEvNS4_8identityES1J_S24_vS25_EENS_8epilogue10collective18CollectiveEpilogueINS27_23Sm100TmaWarpSpecializedILi4ELi2ELi16ELb1ELb0EEEJNS5_IJNSA_ILi64EEESG_SH_EEENS5_IJNSN_IS2C_SD_EENSN_INS5_IJST_SC_EEENS5_IJSD_S2C_EEEEEEEENS_10bfloat16_tESM_S2J_SM_NS27_6fusion15FusionCallbacksIS2B_NS2K_17LinearCombinationIS2J_fS2J_fLNS_15FloatRoundStyleE2EEES2D_S2I_JEEENS4_5SM1004TMEM4LOAD26SM100_TMEM_LOAD_32dp32b16xENS4_13SM90_TMA_LOADENS1K_INS1L_ILi1ELi4ELi3EEENS1N_ILi16EEENSN_INS5_IJS1P_ST_EEENS5_IJST_SD_EEEEEEENS4_39AutoVectorizingCopyWithAssumedAlignmentILi128EEENS4_14SM90_TMA_STOREES30_S32_S32_EEEvvEEEEvNT_6ParamsE) ;  /* 0xffffff0402747950 */ /* 0x000fea0003c3ffff */
.L_x_237:
[----:B------:R-:W-:-:S00]  /*fa30*/  BRA `(.L_x_237) ;  /* 0xfffffffc00fc7947 */ /* 0x000fc0000383ffff */
[----:B------:R-:W-:-:S00]  /*fa40*/  NOP ;  /* 0x0000000000007918 */ /* 0x000fc00000000000 */
        /* <DEDUP_REMOVED lines=11> */
.L_x_238:


//--------------------- .nv.global.init           --------------------------
	.section	.nv.global.init,"aw",@progbits
.nv.global.init:
	.type		$str$27,@object
	.size		$str$27,($str$28 - $str$27)
$str$27:
        /*0000*/ 	.byte	0x28, 0x61, 0x64, 0x64, 0x72, 0x65, 0x73, 0x73, 0x20, 0x26, 0x20, 0x6d, 0x61, 0x73, 0x6b, 0x29
        /*0010*/ 	.byte	0x20, 0x3d, 0x3d, 0x20, 0x30, 0x00
	.type		$str$28,@object
	.size		$str$28,($str$26 - $str$28)
$str$28:
        /*0016*/ 	.byte	0x2f, 0x74, 0x6d, 0x70, 0x2f, 0x63, 0x75, 0x74, 0x6c, 0x61, 0x73, 0x73, 0x5f, 0x73, 0x77, 0x65
        /*0026*/ 	.byte	0x65, 0x70, 0x5f, 0x73, 0x72, 0x63, 0x2f, 0x69, 0x6e, 0x63, 0x6c, 0x75, 0x64, 0x65, 0x2f, 0x63
        /*0036*/ 	.byte	0x75, 0x74, 0x65, 0x2f, 0x70, 0x6f, 0x69, 0x6e, 0x74, 0x65, 0x72, 0x5f, 0x66, 0x6c, 0x61, 0x67
        /*0046*/ 	.byte	0x67, 0x65, 0x64, 0x2e, 0x68, 0x70, 0x70, 0x00
	.type		$str$26,@object
	.size		$str$26,($str$25 - $str$26)
$str$26:
        /*004e*/ 	.byte	0x2f, 0x74, 0x6d, 0x70, 0x2f, 0x63, 0x75, 0x74, 0x6c, 0x61, 0x73, 0x73, 0x5f, 0x73, 0x77, 0x65
        /*005e*/ 	.byte	0x65, 0x70, 0x5f, 0x73, 0x72, 0x63, 0x2f, 0x69, 0x6e, 0x63, 0x6c, 0x75, 0x64, 0x65, 0x2f, 0x63
        /*006e*/ 	.byte	0x75, 0x74, 0x65, 0x2f, 0x61, 0x74, 0x6f, 0x6d, 0x2f, 0x63, 0x6f, 0x70, 0x79, 0x5f, 0x74, 0x72
        /*007e*/ 	.byte	0x61, 0x69, 0x74, 0x73, 0x5f, 0x73, 0x6d, 0x31, 0x30, 0x30, 0x2e, 0x68, 0x70, 0x70, 0x00
	.type		$str$25,@object
	.size		$str$25,(__unnamed_1 - $str$25)
$str$25:
        /*008d*/ 	.byte	0x28, 0x28, 0x75, 0x69, 0x6e, 0x74, 0x33, 0x32, 0x5f, 0x74, 0x28, 0x74, 0x68, 0x72, 0x65, 0x61
        /*009d*/ 	.byte	0x64, 0x49, 0x64, 0x78, 0x2e, 0x78, 0x29, 0x20, 0x2f, 0x20, 0x33, 0x32, 0x29, 0x20, 0x25, 0x20
        /*00ad*/ 	.byte	0x34, 0x29, 0x20, 0x3d, 0x3d, 0x20, 0x28, 0x28, 0x28, 0x74, 0x6d, 0x65, 0x6d, 0x5f, 0x61, 0x64
        /*00bd*/ 	.byte	0x64, 0x72, 0x20, 0x3e, 0x3e, 0x20, 0x31, 0x36, 0x29, 0x20, 0x2f, 0x20, 0x33, 0x32, 0x29, 0x20
        /*00cd*/ 	.byte	0x25, 0x20, 0x34, 0x29, 0x00
	.type		__unnamed_1,@object
	.size		__unnamed_1,(__unnamed_2 - __unnamed_1)
__unnamed_1:
        /*00d2*/ 	.byte	0x61, 0x75, 0x74, 0x6f, 0x20, 0x63, 0x75, 0x74, 0x65, 0x3a, 0x3a, 0x61, 0x73, 0x5f, 0x70, 0x6f
        /* <DEDUP_REMOVED lines=24> */
        /*0262*/ 	.byte	0x43, 0x3c, 0x32, 0x30, 0x34, 0x38, 0x3e, 0x3e, 0x3e, 0x3e, 0x5d, 0x00
	.type		__unnamed_2,@object
	.size		__unnamed_2,(.L_2 - __unnamed_2)
__unnamed_2:
        /* <DEDUP_REMOVED lines=40> */
        /*04ee*/ 	.byte	0x3a, 0x3a, 0x43, 0x3c, 0x30, 0x3e, 0x3e, 0x3e, 0x3e, 0x5d, 0x00
.L_2:


//--------------------- .nv.shared._ZN7cutlass13device_kernelINS_4gemm6kernel13GemmUniversalIN4cute5tupleIJiiiiEEENS1_10collective13CollectiveMmaINS1_46MainloopSm100TmaUmmaWarpSpecializedBlockScaledILi3ELi2ELi2ENS5_IJNS4_1CILi4EEENSA_ILi2EEENSA_ILi1EEEEEEEENS5_IJNSA_ILi128EEESG_NSA_ILi256EEEEEENS5_IJNS_12float_e4m3_tENS_13float_ue8m0_tEEEENS5_IJNS5_IJlSD_lEEENS4_6LayoutINS5_IJNS5_IJNS5_IJNSA_ILi32EEESB_EEEiEEESQ_NS5_IJSD_iEEEEEENS5_IJNS5_IJNS5_IJNSA_ILi16EEESB_EEEiEEENS5_IJNS5_IJNSA_ILi0EEESD_EEENSA_ILi512EEEEEENS5_IJSW_iEEEEEEEEEEESL_S13_NS4_8TiledMMAINS4_8MMA_AtomIJNS4_21SM100_MMA_MXF8F6F4_SSISJ_SJ_fSK_Li128ELi128ELNS4_4UMMA5MajorE0ELS18_0ELNS17_7ScaleInE0ELS19_0EEEEEENSN_INS5_IJSD_SD_SD_EEENS5_IJSW_SW_SW_EEEEENS5_IJNS4_10UnderscoreES1F_S1F_EEEEENS5_IJNS4_23SM90_TMA_LOAD_MULTICASTES1I_EEENS5_IJNS4_14ComposedLayoutINS4_7SwizzleILi3ELi4ELi3EEENS4_18smem_ptr_flag_bitsILi8EEENSN_INS5_IJNSA_ILi8EEESG_EEENS5_IJSG_SD_EEEEEEENSN_INS5_IJNS5_IJNS5_IJSP_SD_EEENS5_IJSO_SD_EEEEEESD_NS5_IJSB_SC_EEEEEENS5_IJNS5_IJNS5_IJSU_SY_EEESX_EEESW_NS5_IJSD_SY_EEEEEEEEEEEvNS4_8identityES1J_S24_vS25_EENS_8epilogue10collective18CollectiveEpilogueINS27_23Sm100TmaWarpSpecializedILi4ELi2ELi16ELb1ELb0EEEJNS5_IJNSA_ILi64EEESG_SH_EEENS5_IJNSN_IS2C_SD_EENSN_INS5_IJST_SC_EEENS5_IJSD_S2C_EEEEEEEENS_10bfloat16_tESM_S2J_SM_NS27_6fusion15FusionCallbacksIS2B_NS2K_17LinearCombinationIS2J_fS2J_fLNS_15FloatRoundStyleE2EEES2D_S2I_JEEENS4_5SM1004TMEM4LOAD26SM100_TMEM_LOAD_32dp32b16xENS4_13SM90_TMA_LOADENS1K_INS1L_ILi1ELi4ELi3EEENS1N_ILi16EEENSN_INS5_IJS1P_ST_EEENS5_IJST_SD_EEEEEEENS4_39AutoVectorizingCopyWithAssumedAlignmentILi128EEENS4_14SM90_TMA_STOREES30_S32_S32_EEEvvEEEEvNT_6ParamsE --------------------------
	.section	.nv.shared._ZN7cutlass13device_kernelINS_4gemm6kernel13GemmUniversalIN4cute5tupleIJiiiiEEENS1_10collective13CollectiveMmaINS1_46MainloopSm100TmaUmmaWarpSpecializedBlockScaledILi3ELi2ELi2ENS5_IJNS4_1CILi4EEENSA_ILi2EEENSA_ILi1EEEEEEEENS5_IJNSA_ILi128EEESG_NSA_ILi256EEEEEENS5_IJNS_12float_e4m3_tENS_13float_ue8m0_tEEEENS5_IJNS5_IJlSD_lEEENS4_6LayoutINS5_IJNS5_IJNS5_IJNSA_ILi32EEESB_EEEiEEESQ_NS5_IJSD_iEEEEEENS5_IJNS5_IJNS5_IJNSA_ILi16EEESB_EEEiEEENS5_IJNS5_IJNSA_ILi0EEESD_EEENSA_ILi512EEEEEENS5_IJSW_iEEEEEEEEEEESL_S13_NS4_8TiledMMAINS4_8MMA_AtomIJNS4_21SM100_MMA_MXF8F6F4_SSISJ_SJ_fSK_Li128ELi128ELNS4_4UMMA5MajorE0ELS18_0ELNS17_7ScaleInE0ELS19_0EEEEEENSN_INS5_IJSD_SD_SD_EEENS5_IJSW_SW_SW_EEEEENS5_IJNS4_10UnderscoreES1F_S1F_EEEEENS5_IJNS4_23SM90_TMA_LOAD_MULTICASTES1I_EEENS5_IJNS4_14ComposedLayoutINS4_7SwizzleILi3ELi4ELi3EEENS4_18smem_ptr_flag_bitsILi8EEENSN_INS5_IJNSA_ILi8EEESG_EEENS5_IJSG_SD_EEEEEEENSN_INS5_IJNS5_IJNS5_IJSP_SD_EEENS5_IJSO_SD_EEEEEESD_NS5_IJSB_SC_EEEEEENS5_IJNS5_IJNS5_IJSU_SY_EEESX_EEESW_NS5_IJSD_SY_EEEEEEEEEEEvNS4_8identityES1J_S24_vS25_EENS_8epilogue10collective18CollectiveEpilogueINS27_23Sm100TmaWarpSpecializedILi4ELi2ELi16ELb1ELb0EEEJNS5_IJNSA_ILi64EEESG_SH_EEENS5_IJNSN_IS2C_SD_EENSN_INS5_IJST_SC_EEENS5_IJSD_S2C_EEEEEEEENS_10bfloat16_tESM_S2J_SM_NS27_6fusion15FusionCallbacksIS2B_NS2K_17LinearCombinationIS2J_fS2J_fLNS_15FloatRoundStyleE2EEES2D_S2I_JEEENS4_5SM1004TMEM4LOAD26SM100_TMEM_LOAD_32dp32b16xENS4_13SM90_TMA_LOADENS1K_INS1L_ILi1ELi4ELi3EEENS1N_ILi16EEENSN_INS5_IJS1P_ST_EEENS5_IJST_SD_EEEEEEENS4_39AutoVectorizingCopyWithAssumedAlignmentILi128EEENS4_14SM90_TMA_STOREES30_S32_S32_EEEvvEEEEvNT_6ParamsE,"aw",@nobits
	.sectionflags	@""
	.align	16
	.zero		1024


//--------------------- .nv.shared.reserved.0     --------------------------
	.section	.nv.shared.reserved.0,"aw",@nobits
	.weak		__nv_reservedSMEM_offset_0_alias
	.size		__nv_reservedSMEM_offset_0_alias, 0, 64
	.other		__nv_reservedSMEM_offset_0_alias,@"STO_CUDA_RESERVED_SHARED STV_DEFAULT"
__nv_reservedSMEM_offset_0_alias:
	.zero		0
.nv.shared.reserved.0:
	.zero		64
	.weak		__nv_reservedSMEM_tcgen05_partition
	.type		__nv_reservedSMEM_tcgen05_partition,@object
	.size		__nv_reservedSMEM_tcgen05_partition,(.L_0 - __nv_reservedSMEM_tcgen05_partition)
__nv_reservedSMEM_tcgen05_partition:
	.zero		32
.L_0:


//--------------------- .nv.global                --------------------------
	.section	.nv.global,"aw",@nobits
.nv.global:
	.type		_ZN40_INTERNAL_0b9debf3_4_k_cu_4ff45735_358364cute1_E,@object
	.size		_ZN40_INTERNAL_0b9debf3_4_k_cu_4ff45735_358364cute1_E,(_ZN40_INTERNAL_0b9debf3_4_k_cu_4ff45735_358364cuda3std3__45__cpo6cbeginE - _ZN40_INTERNAL_0b9debf3_4_k_cu_4ff45735_358364cute1_E)
_ZN40_INTERNAL_0b9debf3_4_k_cu_4ff45735_358364cute1_E:
	.zero		1
	.type		_ZN40_INTERNAL_0b9debf3_4_k_cu_4ff45735_358364cuda3std3__45__cpo6cbeginE,@object
	.size		_ZN40_INTERNAL_0b9debf3_4_k_cu_4ff45735_358364cuda3std3__45__cpo6cbeginE,(_ZN40_INTERNAL_0b9debf3_4_k_cu_4ff45735_358364cuda3std3__48in_placeE - _ZN40_INTERNAL_0b9debf3_4_k_cu_4ff45735_358364cuda3std3__45__cpo6cbeginE)
_ZN40_INTERNAL_0b9debf3_4_k_cu_4ff45735_358364cuda3std3__45__cpo6cbeginE:
	.zero		1
	.type		_ZN40_INTERNAL_0b9debf3_4_k_cu_4ff45735_358364cuda3std3__48in_placeE,@object
	.size		_ZN40_INTERNAL_0b9debf3_4_k_cu_4ff45735_358364cuda3std3__48in_placeE,(_ZN40_INTERNAL_0b9debf3_4_k_cu_4ff45735_358364cuda3std6ranges3__45__cpo9iter_moveE - _ZN40_INTERNAL_0b9debf3_4_k_cu_4ff45735_358364cuda3std3__48in_placeE)
_ZN40_INTERNAL_0b9debf3_4_k_cu_4ff45735_358364cuda3std3__48in_placeE:
	.zero		1
	.type		_ZN40_INTERNAL_0b9debf3_4_k_cu_4ff45735_358364cuda3std6ranges3__45__cpo9iter_moveE,@object
	.size		_ZN40_INTERNAL_0b9debf3_4_k_cu_4ff45735_358364cuda3std6ranges3__45__cpo9iter_moveE,(_ZN40_INTERNAL_0b9debf3_4_k_cu_4ff45735_358364cuda3std3__45__cpo5beginE - _ZN40_INTERNAL_0b9debf3_4_k_cu_4ff45735_358364cuda3std6ranges3__45__cpo9iter_moveE)
_ZN40_INTERNAL_0b9debf3_4_k_cu_4ff45735_358364cuda3std6ranges3__45__cpo9iter_moveE:
	.zero		1
	.type		_ZN40_INTERNAL_0b9debf3_4_k_cu_4ff45735_358364cuda3std3__45__cpo5beginE,@object
	.size		_ZN40_INTERNAL_0b9debf3_4_k_cu_4ff45735_358364cuda3std3__45__cpo5beginE,(_ZN40_INTERNAL_0b9debf3_4_k_cu_4ff45735_358364cuda3std3__442_GLOBAL__N__0b9debf3_4_k_cu_4ff45735_358366ignoreE - _ZN40_INTERNAL_0b9debf3_4_k_cu_4ff45735_358364cuda3std3__45__cpo5beginE)
_ZN40_INTERNAL_0b9debf3_4_k_cu_4ff45735_358364cuda3std3__45__cpo5beginE:
	.zero		1
	.type		_ZN40_INTERNAL_0b9debf3_4_k_cu_4ff45735_358364cuda3std3__442_GLOBAL__N__0b9debf3_4_k_cu_4ff45735_358366ignoreE,@object
	.size		_ZN40_INTERNAL_0b9debf3_4_k_cu_4ff45735_358364cuda3std3__442_GLOBAL__N__0b9debf3_4_k_cu_4ff45735_358366ignoreE,(_ZN40_INTERNAL_0b9debf3_4_k_cu_4ff45735_358364cute7productE - _ZN40_INTERNAL_0b9debf3_4_k_cu_4ff45735_358364cuda3std3__442_GLOBAL__N__0b9debf3_4_k_cu_4ff45735_358366ignoreE)
_ZN40_INTERNAL_0b9debf3_4_k_cu_4ff45735_358364cuda3std3__442_GLOBAL__N__0b9debf3_4_k_cu_4ff45735_358366ignoreE:
	.zero		1
	.type		_ZN40_INTERNAL_0b9debf3_4_k_cu_4ff45735_358364cute7productE,@object
	.size		_ZN40_INTERNAL_0b9debf3_4_k_cu_4ff45735_358364cute7productE,(_ZN40_INTERNAL_0b9debf3_4_k_cu_4ff45735_358364cuda3std3__45__cpo3endE - _ZN40_INTERNAL_0b9debf3_4_k_cu_4ff45735_358364cute7productE)
_ZN40_INTERNAL_0b9debf3_4_k_cu_4ff45735_358364cute7productE:
	.zero		1
	.type		_ZN40_INTERNAL_0b9debf3_4_k_cu_4ff45735_358364cuda3std3__45__cpo3endE,@object
	.size		_ZN40_INTERNAL_0b9debf3_4_k_cu_4ff45735_358364cuda3std3__45__cpo3endE,(_ZN40_INTERNAL_0b9debf3_4_k_cu_4ff45735_358364cuda3std3__419piecewise_constructE - _ZN40_INTERNAL_0b9debf3_4_k_cu_4ff45735_358364cuda3std3__45__cpo3endE)
_ZN40_INTERNAL_0b9debf3_4_k_cu_4ff45735_358364cuda3std3__45__cpo3endE:
	.zero		1
	.type		_ZN40_INTERNAL_0b9debf3_4_k_cu_4ff45735_358364cuda3std3__419piecewise_constructE,@object
	.size		_ZN40_INTERNAL_0b9debf3_4_k_cu_4ff45735_358364cuda3std3__419piecewise_constructE,(_ZN40_INTERNAL_0b9debf3_4_k_cu_4ff45735_358364cuda3std3__45__cpo4cendE - _ZN40_INTERNAL_0b9debf3_4_k_cu_4ff45735_358364cuda3std3__419piecewise_constructE)
_ZN40_INTERNAL_0b9debf3_4_k_cu_4ff45735_358364cuda3std3__419piecewise_constructE:
	.zero		1
	.type		_ZN40_INTERNAL_0b9debf3_4_k_cu_4ff45735_358364cuda3std3__45__cpo4cendE,@object
	.size		_ZN40_INTERNAL_0b9debf3_4_k_cu_4ff45735_358364cuda3std3__45__cpo4cendE,(_ZN40_INTERNAL_0b9debf3_4_k_cu_4ff45735_358364cuda3std6ranges3__45__cpo4swapE - _ZN40_INTERNAL_0b9debf3_4_k_cu_4ff45735_358364cuda3std3__45__cpo4cendE)
_ZN40_INTERNAL_0b9debf3_4_k_cu_4ff45735_358364cuda3std3__45__cpo4cendE:
	.zero		1
	.type		_ZN40_INTERNAL_0b9debf3_4_k_cu_4ff45735_358364cuda3std6ranges3__45__cpo4swapE,@object
	.size		_ZN40_INTERNAL_0b9debf3_4_k_cu_4ff45735_358364cuda3std6ranges3__45__cpo4swapE,(.L_10 - _ZN40_INTERNAL_0b9debf3_4_k_cu_4ff45735_358364cuda3std6ranges3__45__cpo4swapE)
_ZN40_INTERNAL_0b9debf3_4_k_cu_4ff45735_358364cuda3std6ranges3__45__cpo4swapE:
	.zero		1
.L_10:


//--------------------- .nv.constant0._ZN7cutlass13device_kernelINS_4gemm6kernel13GemmUniversalIN4cute5tupleIJiiiiEEENS1_10collective13CollectiveMmaINS1_46MainloopSm100TmaUmmaWarpSpecializedBlockScaledILi3ELi2ELi2ENS5_IJNS4_1CILi4EEENSA_ILi2EEENSA_ILi1EEEEEEEENS5_IJNSA_ILi128EEESG_NSA_ILi256EEEEEENS5_IJNS_12float_e4m3_tENS_13float_ue8m0_tEEEENS5_IJNS5_IJlSD_lEEENS4_6LayoutINS5_IJNS5_IJNS5_IJNSA_ILi32EEESB_EEEiEEESQ_NS5_IJSD_iEEEEEENS5_IJNS5_IJNS5_IJNSA_ILi16EEESB_EEEiEEENS5_IJNS5_IJNSA_ILi0EEESD_EEENSA_ILi512EEEEEENS5_IJSW_iEEEEEEEEEEESL_S13_NS4_8TiledMMAINS4_8MMA_AtomIJNS4_21SM100_MMA_MXF8F6F4_SSISJ_SJ_fSK_Li128ELi128ELNS4_4UMMA5MajorE0ELS18_0ELNS17_7ScaleInE0ELS19_0EEEEEENSN_INS5_IJSD_SD_SD_EEENS5_IJSW_SW_SW_EEEEENS5_IJNS4_10UnderscoreES1F_S1F_EEEEENS5_IJNS4_23SM90_TMA_LOAD_MULTICASTES1I_EEENS5_IJNS4_14ComposedLayoutINS4_7SwizzleILi3ELi4ELi3EEENS4_18smem_ptr_flag_bitsILi8EEENSN_INS5_IJNSA_ILi8EEESG_EEENS5_IJSG_SD_EEEEEEENSN_INS5_IJNS5_IJNS5_IJSP_SD_EEENS5_IJSO_SD_EEEEEESD_NS5_IJSB_SC_EEEEEENS5_IJNS5_IJNS5_IJSU_SY_EEESX_EEESW_NS5_IJSD_SY_EEEEEEEEEEEvNS4_8identityES1J_S24_vS25_EENS_8epilogue10collective18CollectiveEpilogueINS27_23Sm100TmaWarpSpecializedILi4ELi2ELi16ELb1ELb0EEEJNS5_IJNSA_ILi64EEESG_SH_EEENS5_IJNSN_IS2C_SD_EENSN_INS5_IJST_SC_EEENS5_IJSD_S2C_EEEEEEEENS_10bfloat16_tESM_S2J_SM_NS27_6fusion15FusionCallbacksIS2B_NS2K_17LinearCombinationIS2J_fS2J_fLNS_15FloatRoundStyleE2EEES2D_S2I_JEEENS4_5SM1004TMEM4LOAD26SM100_TMEM_LOAD_32dp32b16xENS4_13SM90_TMA_LOADENS1K_INS1L_ILi1ELi4ELi3EEENS1N_ILi16EEENSN_INS5_IJS1P_ST_EEENS5_IJST_SD_EEEEEEENS4_39AutoVectorizingCopyWithAssumedAlignmentILi128EEENS4_14SM90_TMA_STOREES30_S32_S32_EEEvvEEEEvNT_6ParamsE --------------------------
	.section	.nv.constant0._ZN7cutlass13device_kernelINS_4gemm6kernel13GemmUniversalIN4cute5tupleIJiiiiEEENS1_10collective13CollectiveMmaINS1_46MainloopSm100TmaUmmaWarpSpecializedBlockScaledILi3ELi2ELi2ENS5_IJNS4_1CILi4EEENSA_ILi2EEENSA_ILi1EEEEEEEENS5_IJNSA_ILi128EEESG_NSA_ILi256EEEEEENS5_IJNS_12float_e4m3_tENS_13float_ue8m0_tEEEENS5_IJNS5_IJlSD_lEEENS4_6LayoutINS5_IJNS5_IJNS5_IJNSA_ILi32EEESB_EEEiEEESQ_NS5_IJSD_iEEEEEENS5_IJNS5_IJNS5_IJNSA_ILi16EEESB_EEEiEEENS5_IJNS5_IJNSA_ILi0EEESD_EEENSA_ILi512EEEEEENS5_IJSW_iEEEEEEEEEEESL_S13_NS4_8TiledMMAINS4_8MMA_AtomIJNS4_21SM100_MMA_MXF8F6F4_SSISJ_SJ_fSK_Li128ELi128ELNS4_4UMMA5MajorE0ELS18_0ELNS17_7ScaleInE0ELS19_0EEEEEENSN_INS5_IJSD_SD_SD_EEENS5_IJSW_SW_SW_EEEEENS5_IJNS4_10UnderscoreES1F_S1F_EEEEENS5_IJNS4_23SM90_TMA_LOAD_MULTICASTES1I_EEENS5_IJNS4_14ComposedLayoutINS4_7SwizzleILi3ELi4ELi3EEENS4_18smem_ptr_flag_bitsILi8EEENSN_INS5_IJNSA_ILi8EEESG_EEENS5_IJSG_SD_EEEEEEENSN_INS5_IJNS5_IJNS5_IJSP_SD_EEENS5_IJSO_SD_EEEEEESD_NS5_IJSB_SC_EEEEEENS5_IJNS5_IJNS5_IJSU_SY_EEESX_EEESW_NS5_IJSD_SY_EEEEEEEEEEEvNS4_8identityES1J_S24_vS25_EENS_8epilogue10collective18CollectiveEpilogueINS27_23Sm100TmaWarpSpecializedILi4ELi2ELi16ELb1ELb0EEEJNS5_IJNSA_ILi64EEESG_SH_EEENS5_IJNSN_IS2C_SD_EENSN_INS5_IJST_SC_EEENS5_IJSD_S2C_EEEEEEEENS_10bfloat16_tESM_S2J_SM_NS27_6fusion15FusionCallbacksIS2B_NS2K_17LinearCombinationIS2J_fS2J_fLNS_15FloatRoundStyleE2EEES2D_S2I_JEEENS4_5SM1004TMEM4LOAD26SM100_TMEM_LOAD_32dp32b16xENS4_13SM90_TMA_LOADENS1K_INS1L_ILi1ELi4ELi3EEENS1N_ILi16EEENSN_INS5_IJS1P_ST_EEENS5_IJST_SD_EEEEEEENS4_39AutoVectorizingCopyWithAssumedAlignmentILi128EEENS4_14SM90_TMA_STOREES30_S32_S32_EEEvvEEEEvNT_6ParamsE,"a",@progbits
	.sectionflags	@""
	.align	4
.nv.constant0._ZN7cutlass13device_kernelINS_4gemm6kernel13GemmUniversalIN4cute5tupleIJiiiiEEENS1_10collective13CollectiveMmaINS1_46MainloopSm100TmaUmmaWarpSpecializedBlockScaledILi3ELi2ELi2ENS5_IJNS4_1CILi4EEENSA_ILi2EEENSA_ILi1EEEEEEEENS5_IJNSA_ILi128EEESG_NSA_ILi256EEEEEENS5_IJNS_12float_e4m3_tENS_13float_ue8m0_tEEEENS5_IJNS5_IJlSD_lEEENS4_6LayoutINS5_IJNS5_IJNS5_IJNSA_ILi32EEESB_EEEiEEESQ_NS5_IJSD_iEEEEEENS5_IJNS5_IJNS5_IJNSA_ILi16EEESB_EEEiEEENS5_IJNS5_IJNSA_ILi0EEESD_EEENSA_ILi512EEEEEENS5_IJSW_iEEEEEEEEEEESL_S13_NS4_8TiledMMAINS4_8MMA_AtomIJNS4_21SM100_MMA_MXF8F6F4_SSISJ_SJ_fSK_Li128ELi128ELNS4_4UMMA5MajorE0ELS18_0ELNS17_7ScaleInE0ELS19_0EEEEEENSN_INS5_IJSD_SD_SD_EEENS5_IJSW_SW_SW_EEEEENS5_IJNS4_10UnderscoreES1F_S1F_EEEEENS5_IJNS4_23SM90_TMA_LOAD_MULTICASTES1I_EEENS5_IJNS4_14ComposedLayoutINS4_7SwizzleILi3ELi4ELi3EEENS4_18smem_ptr_flag_bitsILi8EEENSN_INS5_IJNSA_ILi8EEESG_EEENS5_IJSG_SD_EEEEEEENSN_INS5_IJNS5_IJNS5_IJSP_SD_EEENS5_IJSO_SD_EEEEEESD_NS5_IJSB_SC_EEEEEENS5_IJNS5_IJNS5_IJSU_SY_EEESX_EEESW_NS5_IJSD_SY_EEEEEEEEEEEvNS4_8identityES1J_S24_vS25_EENS_8epilogue10collective18CollectiveEpilogueINS27_23Sm100TmaWarpSpecializedILi4ELi2ELi16ELb1ELb0EEEJNS5_IJNSA_ILi64EEESG_SH_EEENS5_IJNSN_IS2C_SD_EENSN_INS5_IJST_SC_EEENS5_IJSD_S2C_EEEEEEEENS_10bfloat16_tESM_S2J_SM_NS27_6fusion15FusionCallbacksIS2B_NS2K_17LinearCombinationIS2J_fS2J_fLNS_15FloatRoundStyleE2EEES2D_S2I_JEEENS4_5SM1004TMEM4LOAD26SM100_TMEM_LOAD_32dp32b16xENS4_13SM90_TMA_LOADENS1K_INS1L_ILi1ELi4ELi3EEENS1N_ILi16EEENSN_INS5_IJS1P_ST_EEENS5_IJST_SD_EEEEEEENS4_39AutoVectorizingCopyWithAssumedAlignmentILi128EEENS4_14SM90_TMA_STOREES30_S32_S32_EEEvvEEEEvNT_6ParamsE:
	.zero		3968


//--------------------- SYMBOLS --------------------------

	.type		.nv.reservedSmem.offset0,@object
	.size		.nv.reservedSmem.offset0,0x4
	.type		.nv.reservedSmem.cap,@object
	.size		.nv.reservedSmem.cap,0x4
	.type		__assertfail,@function
